	.target	sm_80

	.elftype	@"ET_EXEC"


//--------------------- .note.nv.tkinfo           --------------------------
	.section	.note.nv.tkinfo,"",@"SHT_NOTE"
	.sectionflags	@"SHF_NOTE_NV_TKINFO"
	.tkinfo
        /*0018*/ 	.word	0x00000002
        /*0030*/ 	.string	""
        /*0030*/ 	.string	"ptxas"
        /*0030*/ 	.string	"Cuda compilation tools, release 13.0, V13.0.88"
        /*0030*/ 	.string	"Build cuda_13.0.r13.0/compiler.36424714_0"
        /*0030*/ 	.string	"-v  -suppress-debug-info  -lineinfo  -arch sm_80 "



//--------------------- .note.nv.cuinfo           --------------------------
	.section	.note.nv.cuinfo,"",@"SHT_NOTE"
	.sectionflags	@"SHF_NOTE_NV_CUINFO"
        /*0018*/ 	.short	0x0002
        /*001a*/ 	.short	0x0050
        /*001c*/ 	.short	0x0082
	.zero		2


//--------------------- .nv.info                  --------------------------
	.section	.nv.info,"",@"SHT_CUDA_INFO"
	.align	4


	//----- nvinfo : EIATTR_REGCOUNT
	.align		4
        /*0000*/ 	.byte	0x04, 0x2f
        /*0002*/ 	.short	(.L_1 - .L_0)
	.align		4
.L_0:
        /*0004*/ 	.word	index@(matmul_kernel)
        /*0008*/ 	.word	0x000000ff


	//----- nvinfo : EIATTR_FRAME_SIZE
	.align		4
.L_1:
        /*000c*/ 	.byte	0x04, 0x11
        /*000e*/ 	.short	(.L_3 - .L_2)
	.align		4
.L_2:
        /*0010*/ 	.word	index@(matmul_kernel)
        /*0014*/ 	.word	0x000009a0


	//----- nvinfo : EIATTR_MIN_STACK_SIZE
	.align		4
.L_3:
        /*0018*/ 	.byte	0x04, 0x12
        /*001a*/ 	.short	(.L_5 - .L_4)
	.align		4
.L_4:
        /*001c*/ 	.word	index@(matmul_kernel)
        /*0020*/ 	.word	0x000009a0
.L_5:


//--------------------- .nv.info.matmul_kernel    --------------------------
	.section	.nv.info.matmul_kernel,"",@"SHT_CUDA_INFO"
	.sectionflags	@""
	.align	4


	//----- nvinfo : EIATTR_CUDA_API_VERSION
	.align		4
        /*0000*/ 	.byte	0x04, 0x37
        /*0002*/ 	.short	(.L_7 - .L_6)
.L_6:
        /*0004*/ 	.word	0x00000082


	//----- nvinfo : EIATTR_SW2861232_WAR
	.align		4
.L_7:
        /*0008*/ 	.byte	0x01, 0x35
	.zero		2


	//----- nvinfo : EIATTR_PARAM_CBANK
	.align		4
        /*000c*/ 	.byte	0x04, 0x0a
        /*000e*/ 	.short	(.L_9 - .L_8)
	.align		4
.L_8:
        /*0010*/ 	.word	index@(.nv.constant0.matmul_kernel)
        /*0014*/ 	.short	0x0160
        /*0016*/ 	.short	0x0050


	//----- nvinfo : EIATTR_CBANK_PARAM_SIZE
	.align		4
.L_9:
        /*0018*/ 	.byte	0x03, 0x19
        /*001a*/ 	.short	0x0050


	//----- nvinfo : EIATTR_KPARAM_INFO
	.align		4
        /*001c*/ 	.byte	0x04, 0x17
        /*001e*/ 	.short	(.L_11 - .L_10)
.L_10:
        /*0020*/ 	.word	0x00000000
        /*0024*/ 	.short	0x000d
        /*0026*/ 	.short	0x0048
        /*0028*/ 	.byte	0x00, 0xf4, 0x21, 0x00


	//----- nvinfo : EIATTR_KPARAM_INFO
	.align		4
.L_11:
        /*002c*/ 	.byte	0x04, 0x17
        /*002e*/ 	.short	(.L_13 - .L_12)
.L_12:
        /*0030*/ 	.word	0x00000000
        /*0034*/ 	.short	0x000c
        /*0036*/ 	.short	0x0040
        /*0038*/ 	.byte	0x00, 0xf4, 0x21, 0x00


	//----- nvinfo : EIATTR_KPARAM_INFO
	.align		4
.L_13:
        /*003c*/ 	.byte	0x04, 0x17
        /*003e*/ 	.short	(.L_15 - .L_14)
.L_14:
        /*0040*/ 	.word	0x00000000
        /*0044*/ 	.short	0x000b
        /*0046*/ 	.short	0x0038
        /*0048*/ 	.byte	0x00, 0xf0, 0x11, 0x00


	//----- nvinfo : EIATTR_KPARAM_INFO
	.align		4
.L_15:
        /*004c*/ 	.byte	0x04, 0x17
        /*004e*/ 	.short	(.L_17 - .L_16)
.L_16:
        /*0050*/ 	.word	0x00000000
        /*0054*/ 	.short	0x000a
        /*0056*/ 	.short	0x0034
        /*0058*/ 	.byte	0x00, 0xf0, 0x11, 0x00


	//----- nvinfo : EIATTR_KPARAM_INFO
	.align		4
.L_17:
        /*005c*/ 	.byte	0x04, 0x17
        /*005e*/ 	.short	(.L_19 - .L_18)
.L_18:
        /*0060*/ 	.word	0x00000000
        /*0064*/ 	.short	0x0009
        /*0066*/ 	.short	0x0030
        /*0068*/ 	.byte	0x00, 0xf0, 0x11, 0x00


	//----- nvinfo : EIATTR_KPARAM_INFO
	.align		4
.L_19:
        /*006c*/ 	.byte	0x04, 0x17
        /*006e*/ 	.short	(.L_21 - .L_20)
.L_20:
        /*0070*/ 	.word	0x00000000
        /*0074*/ 	.short	0x0008
        /*0076*/ 	.short	0x002c
        /*0078*/ 	.byte	0x00, 0xf0, 0x11, 0x00


	//----- nvinfo : EIATTR_KPARAM_INFO
	.align		4
.L_21:
        /*007c*/ 	.byte	0x04, 0x17
        /*007e*/ 	.short	(.L_23 - .L_22)
.L_22:
        /*0080*/ 	.word	0x00000000
        /*0084*/ 	.short	0x0007
        /*0086*/ 	.short	0x0028
        /*0088*/ 	.byte	0x00, 0xf0, 0x11, 0x00


	//----- nvinfo : EIATTR_KPARAM_INFO
	.align		4
.L_23:
        /*008c*/ 	.byte	0x04, 0x17
        /*008e*/ 	.short	(.L_25 - .L_24)
.L_24:
        /*0090*/ 	.word	0x00000000
        /*0094*/ 	.short	0x0006
        /*0096*/ 	.short	0x0024
        /*0098*/ 	.byte	0x00, 0xf0, 0x11, 0x00


	//----- nvinfo : EIATTR_KPARAM_INFO
	.align		4
.L_25:
        /*009c*/ 	.byte	0x04, 0x17
        /*009e*/ 	.short	(.L_27 - .L_26)
.L_26:
        /*00a0*/ 	.word	0x00000000
        /*00a4*/ 	.short	0x0005
        /*00a6*/ 	.short	0x0020
        /*00a8*/ 	.byte	0x00, 0xf0, 0x11, 0x00


	//----- nvinfo : EIATTR_KPARAM_INFO
	.align		4
.L_27:
        /*00ac*/ 	.byte	0x04, 0x17
        /*00ae*/ 	.short	(.L_29 - .L_28)
.L_28:
        /*00b0*/ 	.word	0x00000000
        /*00b4*/ 	.short	0x0004
        /*00b6*/ 	.short	0x001c
        /*00b8*/ 	.byte	0x00, 0xf0, 0x11, 0x00


	//----- nvinfo : EIATTR_KPARAM_INFO
	.align		4
.L_29:
        /*00bc*/ 	.byte	0x04, 0x17
        /*00be*/ 	.short	(.L_31 - .L_30)
.L_30:
        /*00c0*/ 	.word	0x00000000
        /*00c4*/ 	.short	0x0003
        /*00c6*/ 	.short	0x0018
        /*00c8*/ 	.byte	0x00, 0xf0, 0x11, 0x00


	//----- nvinfo : EIATTR_KPARAM_INFO
	.align		4
.L_31:
        /*00cc*/ 	.byte	0x04, 0x17
        /*00ce*/ 	.short	(.L_33 - .L_32)
.L_32:
        /*00d0*/ 	.word	0x00000000
        /*00d4*/ 	.short	0x0002
        /*00d6*/ 	.short	0x0010
        /*00d8*/ 	.byte	0x00, 0xf4, 0x21, 0x00


	//----- nvinfo : EIATTR_KPARAM_INFO
	.align		4
.L_33:
        /*00dc*/ 	.byte	0x04, 0x17
        /*00de*/ 	.short	(.L_35 - .L_34)
.L_34:
        /*00e0*/ 	.word	0x00000000
        /*00e4*/ 	.short	0x0001
        /*00e6*/ 	.short	0x0008
        /*00e8*/ 	.byte	0x00, 0xf4, 0x21, 0x00


	//----- nvinfo : EIATTR_KPARAM_INFO
	.align		4
.L_35:
        /*00ec*/ 	.byte	0x04, 0x17
        /*00ee*/ 	.short	(.L_37 - .L_36)
.L_36:
        /*00f0*/ 	.word	0x00000000
        /*00f4*/ 	.short	0x0000
        /*00f6*/ 	.short	0x0000
        /*00f8*/ 	.byte	0x00, 0xf4, 0x21, 0x00


	//----- nvinfo : EIATTR_MAXREG_COUNT
	.align		4
.L_37:
        /*00fc*/ 	.byte	0x03, 0x1b
        /*00fe*/ 	.short	0x00ff


	//----- nvinfo : EIATTR_NUM_BARRIERS
	.align		4
        /*0100*/ 	.byte	0x02, 0x4c
        /*0102*/ 	.byte	0x01
	.zero		1


	//----- nvinfo : EIATTR_ANNOTATIONS
	.align		4
        /*0104*/ 	.byte	0x04, 0x55
        /*0106*/ 	.short	(.L_39 - .L_38)


	//   ....[0]....
.L_38:
        /*0108*/ 	.word	0x00000001
        /*010c*/ 	.byte	0xf0, 0x00, 0x00, 0x00, 0x01, 0x00, 0x00, 0x00, 0xe0, 0x05, 0x00, 0x00, 0x01, 0x00, 0x00, 0x00
        /* <DEDUP_REMOVED lines=859> */
        /*36cc*/ 	.byte	0xc0, 0xff, 0x01, 0x00, 0x01, 0x00, 0x00, 0x00, 0xe0, 0xff, 0x01, 0x00


	//----- nvinfo : EIATTR_MERCURY_ISA_VERSION
	.align		4
.L_39:
        /*36d8*/ 	.byte	0x03, 0x5f
        /*36da*/ 	.short	0x0000


	//----- nvinfo : EIATTR_EXIT_INSTR_OFFSETS
	.align		4
        /*36dc*/ 	.byte	0x04, 0x1c
        /*36de*/ 	.short	(.L_41 - .L_40)


	//   ....[0]....
.L_40:
        /*36e0*/ 	.word	0x00020290


	//   ....[1]....
        /*36e4*/ 	.word	0x000202b0


	//----- nvinfo : EIATTR_REQNTID
	.align		4
.L_41:
        /*36e8*/ 	.byte	0x04, 0x10
        /*36ea*/ 	.short	(.L_43 - .L_42)
.L_42:
        /*36ec*/ 	.word	0x00000080
        /*36f0*/ 	.word	0x00000001
        /*36f4*/ 	.word	0x00000001
.L_43:


//--------------------- .nv.callgraph             --------------------------
	.section	.nv.callgraph,"",@"SHT_CUDA_CALLGRAPH"
	.align	4
	.sectionentsize	8
	.align		4
        /*0000*/ 	.word	0x00000000
	.align		4
        /*0004*/ 	.word	0xffffffff
	.align		4
        /*0008*/ 	.word	0x00000000
	.align		4
        /*000c*/ 	.word	0xfffffffe
	.align		4
        /*0010*/ 	.word	0x00000000
	.align		4
        /*0014*/ 	.word	0xfffffffd
	.align		4
        /*0018*/ 	.word	0x00000000
	.align		4
        /*001c*/ 	.word	0xfffffffc


//--------------------- .nv.rel.action            --------------------------
	.section	.nv.rel.action,"",@"SHT_CUDA_RELOCINFO"
	.align	8
	.sectionentsize	8
        /*0000*/ 	.byte	0x73, 0x00, 0x00, 0x00, 0x00, 0x00, 0x00, 0x00, 0x00, 0x00, 0x00, 0x11, 0x25, 0x00, 0x05, 0x36


//--------------------- .nv.constant0.matmul_kernel --------------------------
	.section	.nv.constant0.matmul_kernel,"a",@progbits
	.sectionflags	@""
	.align	4
.nv.constant0.matmul_kernel:
	.zero		432


//--------------------- .text.matmul_kernel       --------------------------
	.section	.text.matmul_kernel,"ax",@progbits
	.sectioninfo	@"SHI_REGISTERS=255"
	.align	128
        .global         matmul_kernel
        .type           matmul_kernel,@function
        .size           matmul_kernel,(.L_x_4 - matmul_kernel)
        .other          matmul_kernel,@"STO_CUDA_ENTRY STV_DEFAULT"
matmul_kernel:
.text.matmul_kernel:
[----:B------:R-:W-:Y:S02]  /*0000*/  IMAD.MOV.U32 R1, RZ, RZ, c[0x0][0x28] ;  /* 0x00000a00ff017624 */ /* 0x000fe400078e00ff */
[----:B------:R-:W-:Y:S01]  /*0010*/  IMAD.MOV.U32 R0, RZ, RZ, c[0x0][0x17c] ;  /* 0x00005f00ff007624 */ /* 0x000fe200078e00ff */
[----:B------:R-:W1:Y:S01]  /*0020*/  S2R R7, SR_CTAID.X ;  /* 0x0000000000077919 */ /* 0x000e620000002500 */
[----:B------:R-:W-:Y:S01]  /*0030*/  IMAD.MOV.U32 R106, RZ, RZ, RZ ;  /* 0x000000ffff6a7224 */ /* 0x000fe200078e00ff */
[----:B------:R-:W-:Y:S01]  /*0040*/  IADD3 R1, R1, -0x9a0, RZ ;  /* 0xfffff66001017810 */ /* 0x000fe20007ffe0ff */
[----:B------:R-:W-:Y:S01]  /*0050*/  IMAD.MOV.U32 R140, RZ, RZ, c[0x0][0x188] ;  /* 0x00006200ff8c7624 */ /* 0x000fe200078e00ff */
[----:B------:R-:W-:Y:S01]  /*0060*/  IADD3 R0, R0, 0xff, RZ ;  /* 0x000000ff00007810 */ /* 0x000fe20007ffe0ff */
[----:B------:R-:W2:Y:S03]  /*0070*/  S2R R138, SR_TID.X ;  /* 0x00000000008a7919 */ /* 0x000ea60000002100 */
[----:B------:R-:W-:-:S04]  /*0080*/  SHF.R.S32.HI R3, RZ, 0x1f, R0 ;  /* 0x0000001fff037819 */ /* 0x000fc80000011400 */
[----:B------:R-:W-:-:S04]  /*0090*/  LEA.HI R3, R3, R0, RZ, 0x8 ;  /* 0x0000000003037211 */ /* 0x000fc800078f40ff */
[----:B------:R-:W-:-:S05]  /*00a0*/  SHF.R.S32.HI R3, RZ, 0x8, R3 ;  /* 0x00000008ff037819 */ /* 0x000fca0000011403 */
[----:B------:R-:W-:Y:S01]  /*00b0*/  IMAD.SHL.U32 R4, R3, 0x8, RZ ;  /* 0x0000000803047824 */ /* 0x000fe200078e00ff */
[----:B-1----:R-:W-:-:S04]  /*00c0*/  IABS R8, R7 ;  /* 0x0000000700087213 */ /* 0x002fc80000000000 */
[-C--:B------:R-:W-:Y:S02]  /*00d0*/  IABS R5, R4.reuse ;  /* 0x0000000400057213 */ /* 0x080fe40000000000 */
[----:B------:R-:W-:Y:S01]  /*00e0*/  IABS R10, R4 ;  /* 0x00000004000a7213 */ /* 0x000fe20000000000 */
[----:B--2---:R-:W-:Y:S01]  /*00f0*/  STL [R1+0x90c], R138 ;  /* 0x00090c8a01007387 */ /* 0x004fe20000100800 */
[----:B------:R-:W1:Y:S01]  /*0100*/  I2F.RP R0, R5 ;  /* 0x0000000500007306 */ /* 0x000e620000209400 */
[--C-:B------:R-:W-:Y:S02]  /*0110*/  SHF.R.U32.HI R207, RZ, 0x6, R138.reuse ;  /* 0x00000006ffcf7819 */ /* 0x100fe4000001168a */
[----:B------:R-:W-:Y:S02]  /*0120*/  LOP3.LUT R141, R138, 0x3f, RZ, 0xc0, !PT ;  /* 0x0000003f8a8d7812 */ /* 0x000fe400078ec0ff */
[----:B------:R-:W-:Y:S02]  /*0130*/  SGXT.U32 R207, R207, 0x1 ;  /* 0x00000001cfcf781a */ /* 0x000fe40000000000 */
[----:B------:R-:W-:-:S03]  /*0140*/  SHF.R.S32.HI R204, RZ, 0x6, R138 ;  /* 0x00000006ffcc7819 */ /* 0x000fc6000001148a */
[----:B------:R-:W-:Y:S01]  /*0150*/  IMAD R164, R207, c[0x0][0x188], RZ ;  /* 0x00006200cfa47a24 */ /* 0x000fe200078e02ff */
[----:B------:R-:W-:-:S03]  /*0160*/  SGXT R204, R204, 0x1 ;  /* 0x00000001cccc781a */ /* 0x000fc60000000200 */
[C---:B------:R-:W-:Y:S01]  /*0170*/  IMAD R161, R140.reuse, 0x2, R164 ;  /* 0x000000028ca17824 */ /* 0x040fe200078e02a4 */
[----:B-1----:R-:W1:Y:S03]  /*0180*/  MUFU.RCP R0, R0 ;  /* 0x0000000000007308 */ /* 0x002e660000001000 */
[----:B------:R-:W-:-:S04]  /*0190*/  IMAD R160, R140, 0x2, R161 ;  /* 0x000000028ca07824 */ /* 0x000fc800078e02a1 */
[----:B------:R-:W-:-:S04]  /*01a0*/  IMAD R174, R140, 0x2, R160 ;  /* 0x000000028cae7824 */ /* 0x000fc800078e02a0 */
[----:B------:R-:W-:-:S04]  /*01b0*/  IMAD R170, R140, 0x2, R174 ;  /* 0x000000028caa7824 */ /* 0x000fc800078e02ae */
[----:B------:R-:W-:Y:S01]  /*01c0*/  IMAD R166, R140, 0x2, R170 ;  /* 0x000000028ca67824 */ /* 0x000fe200078e02aa */
[----:B-1----:R-:W-:Y:S01]  /*01d0*/  IADD3 R2, R0, 0xffffffe, RZ ;  /* 0x0ffffffe00027810 */ /* 0x002fe20007ffe0ff */
[----:B------:R-:W-:Y:S02]  /*01e0*/  IMAD.MOV R0, RZ, RZ, -R10 ;  /* 0x000000ffff007224 */ /* 0x000fe400078e0a0a */
[C---:B------:R-:W-:Y:S01]  /*01f0*/  IMAD R162, R140.reuse, 0x2, R166 ;  /* 0x000000028ca27824 */ /* 0x040fe200078e02a6 */
[----:B------:R1:W2:Y:S03]  /*0200*/  F2I.FTZ.U32.TRUNC.NTZ R3, R2 ;  /* 0x0000000200037305 */ /* 0x0002a6000021f000 */
[----:B------:R-:W-:-:S04]  /*0210*/  IMAD R158, R140, 0x2, R162 ;  /* 0x000000028c9e7824 */ /* 0x000fc800078e02a2 */
[C---:B------:R-:W-:Y:S02]  /*0220*/  IMAD R154, R140.reuse, 0x2, R158 ;  /* 0x000000028c9a7824 */ /* 0x040fe400078e029e */
[----:B-1----:R-:W-:Y:S02]  /*0230*/  IMAD.MOV.U32 R2, RZ, RZ, RZ ;  /* 0x000000ffff027224 */ /* 0x002fe400078e00ff */
[----:B------:R-:W-:-:S04]  /*0240*/  IMAD R150, R140, 0x2, R154 ;  /* 0x000000028c967824 */ /* 0x000fc800078e029a */
[C---:B------:R-:W-:Y:S02]  /*0250*/  IMAD R146, R140.reuse, 0x2, R150 ;  /* 0x000000028c927824 */ /* 0x040fe400078e0296 */
[--C-:B--2---:R-:W-:Y:S02]  /*0260*/  IMAD.MOV R6, RZ, RZ, -R3.reuse ;  /* 0x000000ffff067224 */ /* 0x104fe400078e0a03 */
[----:B------:R-:W-:Y:S02]  /*0270*/  IMAD R142, R140, 0x2, R146 ;  /* 0x000000028c8e7824 */ /* 0x000fe400078e0292 */
[----:B------:R-:W-:Y:S02]  /*0280*/  IMAD R9, R6, R5, RZ ;  /* 0x0000000506097224 */ /* 0x000fe400078e02ff */
[----:B------:R-:W-:Y:S01]  /*0290*/  IMAD.MOV.U32 R6, RZ, RZ, R8 ;  /* 0x000000ffff067224 */ /* 0x000fe200078e0008 */
[----:B------:R-:W-:Y:S01]  /*02a0*/  IABS R8, c[0x0][0x178] ;  /* 0x00005e0000087a13 */ /* 0x000fe20000000000 */
[----:B------:R-:W-:-:S04]  /*02b0*/  IMAD.HI.U32 R3, R3, R9, R2 ;  /* 0x0000000903037227 */ /* 0x000fc800078e0002 */
[----:B------:R-:W-:Y:S02]  /*02c0*/  IMAD R134, R140, 0x2, R142 ;  /* 0x000000028c867824 */ /* 0x000fe400078e028e */
[----:B------:R-:W-:-:S04]  /*02d0*/  IMAD.HI.U32 R3, R3, R6, RZ ;  /* 0x0000000603037227 */ /* 0x000fc800078e00ff */
[----:B------:R-:W-:Y:S02]  /*02e0*/  IMAD R0, R3, R0, R6 ;  /* 0x0000000003007224 */ /* 0x000fe400078e0206 */
[----:B------:R-:W-:-:S03]  /*02f0*/  IMAD R133, R140, 0x2, R134 ;  /* 0x000000028c857824 */ /* 0x000fc600078e0286 */
[----:B------:R-:W-:-:S13]  /*0300*/  ISETP.GT.U32.AND P1, PT, R5, R0, PT ;  /* 0x000000000500720c */ /* 0x000fda0003f24070 */
[----:B------:R-:W-:Y:S01]  /*0310*/  @!P1 IMAD.IADD R0, R0, 0x1, -R5 ;  /* 0x0000000100009824 */ /* 0x000fe200078e0a05 */
[----:B------:R-:W-:Y:S02]  /*0320*/  @!P1 IADD3 R3, R3, 0x1, RZ ;  /* 0x0000000103039810 */ /* 0x000fe40007ffe0ff */
[----:B------:R-:W-:Y:S02]  /*0330*/  ISETP.NE.AND P1, PT, R4, RZ, PT ;  /* 0x000000ff0400720c */ /* 0x000fe40003f25270 */
[----:B------:R-:W-:Y:S02]  /*0340*/  ISETP.GE.U32.AND P0, PT, R0, R5, PT ;  /* 0x000000050000720c */ /* 0x000fe40003f06070 */
[----:B------:R-:W-:-:S04]  /*0350*/  LOP3.LUT R0, R7, R4, RZ, 0x3c, !PT ;  /* 0x0000000407007212 */ /* 0x000fc800078e3cff */
[----:B------:R-:W-:Y:S01]  /*0360*/  ISETP.GE.AND P2, PT, R0, RZ, PT ;  /* 0x000000ff0000720c */ /* 0x000fe20003f46270 */
[----:B------:R-:W-:-:S05]  /*0370*/  IMAD.MOV.U32 R0, RZ, RZ, c[0x0][0x178] ;  /* 0x00005e00ff007624 */ /* 0x000fca00078e00ff */
[----:B------:R-:W-:Y:S02]  /*0380*/  IADD3 R0, R0, 0x3f, RZ ;  /* 0x0000003f00007810 */ /* 0x000fe40007ffe0ff */
[----:B------:R-:W-:-:S05]  /*0390*/  @P0 IADD3 R3, R3, 0x1, RZ ;  /* 0x0000000103030810 */ /* 0x000fca0007ffe0ff */
[----:B------:R-:W-:Y:S01]  /*03a0*/  IMAD.MOV.U32 R2, RZ, RZ, R3 ;  /* 0x000000ffff027224 */ /* 0x000fe200078e0003 */
[----:B------:R-:W-:-:S03]  /*03b0*/  SHF.R.S32.HI R3, RZ, 0x1f, R0 ;  /* 0x0000001fff037819 */ /* 0x000fc60000011400 */
[----:B------:R-:W-:Y:S01]  /*03c0*/  @!P2 IMAD.MOV R2, RZ, RZ, -R2 ;  /* 0x000000ffff02a224 */ /* 0x000fe200078e0a02 */
[----:B------:R-:W-:Y:S02]  /*03d0*/  @!P1 LOP3.LUT R2, RZ, R4, RZ, 0x33, !PT ;  /* 0x00000004ff029212 */ /* 0x000fe400078e33ff */
[----:B------:R-:W-:Y:S02]  /*03e0*/  LEA.HI R3, R3, R0, RZ, 0x6 ;  /* 0x0000000003037211 */ /* 0x000fe400078f30ff */
[----:B------:R-:W-:Y:S01]  /*03f0*/  IABS R0, c[0x0][0x17c] ;  /* 0x00005f0000007a13 */ /* 0x000fe20000000000 */
[----:B------:R-:W-:Y:S02]  /*0400*/  IMAD.SHL.U32 R10, R2, 0x8, RZ ;  /* 0x00000008020a7824 */ /* 0x000fe400078e00ff */
[----:B------:R-:W-:-:S03]  /*0410*/  IMAD.MOV R2, RZ, RZ, -R2 ;  /* 0x000000ffff027224 */ /* 0x000fc600078e0a02 */
[----:B------:R-:W-:Y:S01]  /*0420*/  LEA.HI.SX32 R3, R3, -R10, 0x1a ;  /* 0x8000000a03037211 */ /* 0x000fe200078fd2ff */
[----:B------:R-:W-:Y:S02]  /*0430*/  IMAD R12, R4, R2, R7 ;  /* 0x00000002040c7224 */ /* 0x000fe400078e0207 */
[----:B------:R-:W-:Y:S01]  /*0440*/  IMAD.MOV.U32 R2, RZ, RZ, RZ ;  /* 0x000000ffff027224 */ /* 0x000fe200078e00ff */
[----:B------:R-:W-:Y:S01]  /*0450*/  IMNMX R11, R3, 0x8, PT ;  /* 0x00000008030b7817 */ /* 0x000fe20003800200 */
[----:B------:R-:W1:Y:S01]  /*0460*/  I2F.RP R7, R0 ;  /* 0x0000000000077306 */ /* 0x000e620000209400 */
[----:B------:R-:W-:Y:S02]  /*0470*/  IABS R4, R12 ;  /* 0x0000000c00047213 */ /* 0x000fe40000000000 */
[----:B------:R-:W-:-:S05]  /*0480*/  IABS R9, R11 ;  /* 0x0000000b00097213 */ /* 0x000fca0000000000 */
[----:B------:R-:W2:Y:S08]  /*0490*/  I2F.RP R5, R9 ;  /* 0x0000000900057306 */ /* 0x000eb00000209400 */
[----:B-1----:R-:W-:Y:S08]  /*04a0*/  MUFU.RCP R7, R7 ;  /* 0x0000000700077308 */ /* 0x002ff00000001000 */
[----:B--2---:R-:W1:Y:S02]  /*04b0*/  MUFU.RCP R5, R5 ;  /* 0x0000000500057308 */ /* 0x004e640000001000 */
[----:B-1----:R-:W-:-:S06]  /*04c0*/  IADD3 R3, R5, 0xffffffe, RZ ;  /* 0x0ffffffe05037810 */ /* 0x002fcc0007ffe0ff */
[----:B------:R-:W1:Y:S02]  /*04d0*/  F2I.FTZ.U32.TRUNC.NTZ R3, R3 ;  /* 0x0000000300037305 */ /* 0x000e64000021f000 */
[----:B-1----:R-:W-:-:S04]  /*04e0*/  IMAD.MOV R6, RZ, RZ, -R3 ;  /* 0x000000ffff067224 */ /* 0x002fc800078e0a03 */
[----:B------:R-:W-:Y:S01]  /*04f0*/  IMAD R5, R6, R9, RZ ;  /* 0x0000000906057224 */ /* 0x000fe200078e02ff */
[----:B------:R-:W-:-:S03]  /*0500*/  IABS R6, R11 ;  /* 0x0000000b00067213 */ /* 0x000fc60000000000 */
[----:B------:R-:W-:-:S04]  /*0510*/  IMAD.HI.U32 R2, R3, R5, R2 ;  /* 0x0000000503027227 */ /* 0x000fc800078e0002 */
[----:B------:R-:W-:Y:S02]  /*0520*/  IMAD.MOV.U32 R5, RZ, RZ, R4 ;  /* 0x000000ffff057224 */ /* 0x000fe400078e0004 */
[----:B------:R-:W-:Y:S02]  /*0530*/  IMAD.MOV.U32 R3, RZ, RZ, R8 ;  /* 0x000000ffff037224 */ /* 0x000fe400078e0008 */
[----:B------:R-:W-:Y:S02]  /*0540*/  IMAD.MOV R4, RZ, RZ, -R6 ;  /* 0x000000ffff047224 */ /* 0x000fe400078e0a06 */
[----:B------:R-:W-:Y:S01]  /*0550*/  IMAD.HI.U32 R2, R2, R5, RZ ;  /* 0x0000000502027227 */ /* 0x000fe200078e00ff */
[----:B------:R-:W1:Y:S03]  /*0560*/  I2F.RP R6, R3 ;  /* 0x0000000300067306 */ /* 0x000e660000209400 */
[----:B------:R-:W-:Y:S01]  /*0570*/  IMAD R4, R2, R4, R5 ;  /* 0x0000000402047224 */ /* 0x000fe200078e0205 */
[----:B------:R-:W-:Y:S01]  /*0580*/  IADD3 R5, R7, 0xffffffe, RZ ;  /* 0x0ffffffe07057810 */ /* 0x000fe20007ffe0ff */
[----:B------:R-:W-:-:S03]  /*0590*/  IMAD.SHL.U32 R7, R141, 0x4, RZ ;  /* 0x000000048d077824 */ /* 0x000fc600078e00ff */
[----:B------:R-:W-:Y:S02]  /*05a0*/  ISETP.GT.U32.AND P1, PT, R9, R4, PT ;  /* 0x000000040900720c */ /* 0x000fe40003f24070 */
[----:B------:R-:W2:Y:S01]  /*05b0*/  F2I.FTZ.U32.TRUNC.NTZ R5, R5 ;  /* 0x0000000500057305 */ /* 0x000ea2000021f000 */
[C-C-:B------:R-:W-:Y:S02]  /*05c0*/  LOP3.LUT R208, R7.reuse, 0x120, R204.reuse, 0x78, !PT ;  /* 0x0000012007d07812 */ /* 0x140fe400078e78cc */
[----:B------:R-:W-:-:S03]  /*05d0*/  LOP3.LUT R204, R7, 0x110, R204, 0x78, !PT ;  /* 0x0000011007cc7812 */ /* 0x000fc600078e78cc */
[----:B------:R-:W-:Y:S02]  /*05e0*/  STL [R1+0x910], R208 ;  /* 0x000910d001007387 */ /* 0x000fe40000100800 */
[----:B-1----:R-:W1:Y:S02]  /*05f0*/  MUFU.RCP R6, R6 ;  /* 0x0000000600067308 */ /* 0x002e640000001000 */
[----:B------:R-:W-:Y:S01]  /*0600*/  STL [R1+0x914], R204 ;  /* 0x000914cc01007387 */ /* 0x000fe20000100800 */
[----:B------:R-:W-:Y:S01]  /*0610*/  @!P1 IMAD.IADD R4, R4, 0x1, -R9 ;  /* 0x0000000104049824 */ /* 0x000fe200078e0a09 */
[----:B------:R-:W-:Y:S02]  /*0620*/  @!P1 IADD3 R2, R2, 0x1, RZ ;  /* 0x0000000102029810 */ /* 0x000fe40007ffe0ff */
[----:B------:R-:W-:Y:S02]  /*0630*/  ISETP.NE.AND P1, PT, R11, RZ, PT ;  /* 0x000000ff0b00720c */ /* 0x000fe40003f25270 */
[----:B------:R-:W-:Y:S01]  /*0640*/  ISETP.GE.U32.AND P0, PT, R4, R9, PT ;  /* 0x000000090400720c */ /* 0x000fe20003f06070 */
[----:B--2---:R-:W-:Y:S01]  /*0650*/  IMAD.MOV R105, RZ, RZ, -R5 ;  /* 0x000000ffff697224 */ /* 0x004fe200078e0a05 */
[----:B------:R-:W-:-:S03]  /*0660*/  LOP3.LUT R4, R12, R11, RZ, 0x3c, !PT ;  /* 0x0000000b0c047212 */ /* 0x000fc600078e3cff */
[----:B------:R-:W-:Y:S01]  /*0670*/  IMAD R105, R105, R0, RZ ;  /* 0x0000000069697224 */ /* 0x000fe200078e02ff */
[----:B------:R-:W-:Y:S01]  /*0680*/  ISETP.GE.AND P2, PT, R4, RZ, PT ;  /* 0x000000ff0400720c */ /* 0x000fe20003f46270 */
[----:B------:R-:W-:Y:S01]  /*0690*/  IMAD.MOV.U32 R4, RZ, RZ, RZ ;  /* 0x000000ffff047224 */ /* 0x000fe200078e00ff */
[----:B-1----:R-:W-:-:S03]  /*06a0*/  IADD3 R6, R6, 0xffffffe, RZ ;  /* 0x0ffffffe06067810 */ /* 0x002fc60007ffe0ff */
[----:B------:R-:W-:Y:S01]  /*06b0*/  IMAD.HI.U32 R105, R5, R105, R4 ;  /* 0x0000006905697227 */ /* 0x000fe200078e0004 */
[----:B------:R-:W1:Y:S01]  /*06c0*/  F2I.FTZ.U32.TRUNC.NTZ R107, R6 ;  /* 0x00000006006b7305 */ /* 0x000e62000021f000 */
[----:B------:R-:W-:-:S06]  /*06d0*/  @P0 IADD3 R2, R2, 0x1, RZ ;  /* 0x0000000102020810 */ /* 0x000fcc0007ffe0ff */
[----:B------:R-:W-:Y:S01]  /*06e0*/  @!P2 IMAD.MOV R2, RZ, RZ, -R2 ;  /* 0x000000ffff02a224 */ /* 0x000fe200078e0a02 */
[----:B------:R-:W-:-:S04]  /*06f0*/  @!P1 LOP3.LUT R2, RZ, R11, RZ, 0x33, !PT ;  /* 0x0000000bff029212 */ /* 0x000fc800078e33ff */
[--C-:B------:R-:W-:Y:S01]  /*0700*/  PRMT R206, R207, 0x6540, R2.reuse ;  /* 0x00006540cfce7816 */ /* 0x100fe20000000002 */
[----:B------:R-:W-:Y:S02]  /*0710*/  IMAD.MOV R108, RZ, RZ, -R2 ;  /* 0x000000ffff6c7224 */ /* 0x000fe400078e0a02 */
[----:B------:R-:W-:Y:S01]  /*0720*/  IMAD.SHL.U32 R8, R2, 0x100, RZ ;  /* 0x0000010002087824 */ /* 0x000fe200078e00ff */
[----:B------:R-:W-:Y:S01]  /*0730*/  LOP3.LUT R124, R206, 0xfe, RZ, 0xfc, !PT ;  /* 0x000000fece7c7812 */ /* 0x000fe200078efcff */
[----:B-1----:R-:W-:Y:S01]  /*0740*/  IMAD.MOV R2, RZ, RZ, -R107 ;  /* 0x000000ffff027224 */ /* 0x002fe200078e0a6b */
[----:B------:R-:W-:Y:S01]  /*0750*/  IABS R104, R206 ;  /* 0x000000ce00687213 */ /* 0x000fe20000000000 */
[----:B------:R-:W-:Y:S01]  /*0760*/  IMAD R108, R11, R108, R12 ;  /* 0x0000006c0b6c7224 */ /* 0x000fe200078e020c */
[----:B------:R-:W-:Y:S01]  /*0770*/  IABS R6, R124 ;  /* 0x0000007c00067213 */ /* 0x000fe20000000000 */
[----:B------:R-:W-:Y:S01]  /*0780*/  IMAD.MOV.U32 R12, RZ, RZ, R2 ;  /* 0x000000ffff0c7224 */ /* 0x000fe200078e0002 */
[--C-:B------:R-:W-:Y:S01]  /*0790*/  LOP3.LUT R125, R8, 0x2, R207.reuse, 0xfe, !PT ;  /* 0x00000002087d7812 */ /* 0x100fe200078efecf */
[----:B------:R-:W-:Y:S01]  /*07a0*/  IMAD.IADD R108, R10, 0x1, R108 ;  /* 0x000000010a6c7824 */ /* 0x000fe200078e026c */
[----:B------:R-:W-:Y:S01]  /*07b0*/  LOP3.LUT R128, R8, 0x6, R207, 0xfe, !PT ;  /* 0x0000000608807812 */ /* 0x000fe200078efecf */
[----:B------:R-:W-:Y:S01]  /*07c0*/  IMAD R7, R12, R3, RZ ;  /* 0x000000030c077224 */ /* 0x000fe200078e02ff */
[----:B------:R-:W-:Y:S01]  /*07d0*/  IABS R102, R125 ;  /* 0x0000007d00667213 */ /* 0x000fe20000000000 */
[----:B------:R-:W-:Y:S01]  /*07e0*/  IMAD R144, R108, 0x40, R141 ;  /* 0x000000406c907824 */ /* 0x000fe200078e028d */
[C---:B------:R-:W-:Y:S01]  /*07f0*/  LOP3.LUT R126, R8.reuse, 0x4, R207, 0xfe, !PT ;  /* 0x00000004087e7812 */ /* 0x040fe200078efecf */
[----:B------:R-:W-:Y:S01]  /*0800*/  IMAD.HI.U32 R106, R107, R7, R106 ;  /* 0x000000076b6a7227 */ /* 0x000fe200078e006a */
[--C-:B------:R-:W-:Y:S01]  /*0810*/  LOP3.LUT R129, R8, 0x8, R207.reuse, 0xfe, !PT ;  /* 0x0000000808817812 */ /* 0x100fe200078efecf */
[----:B------:R-:W-:Y:S01]  /*0820*/  STL [R1+0x64c], R124 ;  /* 0x00064c7c01007387 */ /* 0x000fe20000100800 */
[----:B------:R-:W-:Y:S01]  /*0830*/  IABS R205, R144 ;  /* 0x0000009000cd7213 */ /* 0x000fe20000000000 */
[C---:B------:R-:W-:Y:S01]  /*0840*/  IMAD.HI.U32 R5, R105.reuse, R6, RZ ;  /* 0x0000000669057227 */ /* 0x040fe200078e00ff */
[----:B------:R-:W-:Y:S01]  /*0850*/  IABS R100, R128 ;  /* 0x0000008000647213 */ /* 0x000fe20000000000 */
[----:B------:R-:W-:Y:S01]  /*0860*/  STL [R1+0x640], R125 ;  /* 0x0006407d01007387 */ /* 0x000fe20000100800 */
[----:B------:R-:W-:Y:S01]  /*0870*/  IABS R101, R126 ;  /* 0x0000007e00657213 */ /* 0x000fe20000000000 */
[----:B------:R-:W-:Y:S01]  /*0880*/  IMAD.HI.U32 R106, R106, R205, RZ ;  /* 0x000000cd6a6a7227 */ /* 0x000fe200078e00ff */
[----:B------:R-:W-:Y:S01]  /*0890*/  IABS R98, R129 ;  /* 0x0000008100627213 */ /* 0x000fe20000000000 */
[----:B------:R-:W-:Y:S01]  /*08a0*/  STL [R1+0x63c], R126 ;  /* 0x00063c7e01007387 */ /* 0x000fe20000100800 */
[C-C-:B------:R-:W-:Y:S01]  /*08b0*/  LOP3.LUT R132, R8.reuse, 0xc, R207.reuse, 0xfe, !PT ;  /* 0x0000000c08847812 */ /* 0x140fe200078efecf */
[----:B------:R-:W-:Y:S01]  /*08c0*/  IMAD.MOV R106, RZ, RZ, -R106 ;  /* 0x000000ffff6a7224 */ /* 0x000fe200078e0a6a */
[C-C-:B------:R-:W-:Y:S01]  /*08d0*/  LOP3.LUT R117, R8.reuse, 0x10, R207.reuse, 0xfe, !PT ;  /* 0x0000001008757812 */ /* 0x140fe200078efecf */
[----:B------:R-:W-:Y:S01]  /*08e0*/  IMAD.HI.U32 R2, R105, R104, RZ ;  /* 0x0000006869027227 */ /* 0x000fe200078e00ff */
[----:B------:R-:W-:Y:S01]  /*08f0*/  LOP3.LUT R130, R8, 0xa, R207, 0xfe, !PT ;  /* 0x0000000a08827812 */ /* 0x000fe200078efecf */
[----:B------:R-:W-:Y:S01]  /*0900*/  STL [R1+0x638], R128 ;  /* 0x0006388001007387 */ /* 0x000fe20000100800 */
[----:B------:R-:W-:Y:S01]  /*0910*/  IABS R96, R132 ;  /* 0x0000008400607213 */ /* 0x000fe20000000000 */
[C---:B------:R-:W-:Y:S01]  /*0920*/  IMAD R205, R3.reuse, R106, R205 ;  /* 0x0000006a03cd7224 */ /* 0x040fe200078e02cd */
[----:B------:R-:W-:Y:S01]  /*0930*/  IABS R93, R117 ;  /* 0x00000075005d7213 */ /* 0x000fe20000000000 */
[----:B------:R-:W-:Y:S01]  /*0940*/  IMAD.MOV R11, RZ, RZ, -R5 ;  /* 0x000000ffff0b7224 */ /* 0x000fe200078e0a05 */
[----:B------:R-:W-:Y:S01]  /*0950*/  IABS R97, R130 ;  /* 0x0000008200617213 */ /* 0x000fe20000000000 */
[----:B------:R-:W-:Y:S01]  /*0960*/  IMAD.MOV R9, RZ, RZ, -R2 ;  /* 0x000000ffff097224 */ /* 0x000fe200078e0a02 */
[----:B------:R-:W-:Y:S01]  /*0970*/  ISETP.GT.U32.AND P0, PT, R3, R205, PT ;  /* 0x000000cd0300720c */ /* 0x000fe20003f04070 */
[----:B------:R-:W-:Y:S01]  /*0980*/  IMAD R2, R0, R11, R6 ;  /* 0x0000000b00027224 */ /* 0x000fe200078e0206 */
[C-C-:B------:R-:W-:Y:S01]  /*0990*/  LOP3.LUT R16, R8.reuse, 0x12, R207.reuse, 0xfe, !PT ;  /* 0x0000001208107812 */ /* 0x140fe200078efecf */
[C---:B------:R-:W-:Y:S01]  /*09a0*/  IMAD.HI.U32 R4, R105.reuse, R102, RZ ;  /* 0x0000006669047227 */ /* 0x040fe200078e00ff */
[--C-:B------:R-:W-:Y:S01]  /*09b0*/  LOP3.LUT R13, R8, 0x16, R207.reuse, 0xfe, !PT ;  /* 0x00000016080d7812 */ /* 0x100fe200078efecf */
[----:B------:R-:W-:Y:S01]  /*09c0*/  STL [R1+0x634], R129 ;  /* 0x0006348101007387 */ /* 0x000fe20000100800 */
[C---:B------:R-:W-:Y:S01]  /*09d0*/  ISETP.GT.U32.AND P2, PT, R0.reuse, R2, PT ;  /* 0x000000020000720c */ /* 0x040fe20003f44070 */
[----:B------:R-:W-:Y:S01]  /*09e0*/  IMAD R104, R0, R9, R104 ;  /* 0x0000000900687224 */ /* 0x000fe200078e0268 */
[C-C-:B------:R-:W-:Y:S01]  /*09f0*/  LOP3.LUT R14, R8.reuse, 0xe, R207.reuse, 0xfe, !PT ;  /* 0x0000000e080e7812 */ /* 0x140fe200078efecf */
[----:B------:R-:W-:Y:S01]  /*0a00*/  IMAD.MOV R5, RZ, RZ, -R4 ;  /* 0x000000ffff057224 */ /* 0x000fe200078e0a04 */
[----:B------:R-:W-:Y:S01]  /*0a10*/  LOP3.LUT R15, R8, 0x14, R207, 0xfe, !PT ;  /* 0x00000014080f7812 */ /* 0x000fe200078efecf */
[----:B------:R-:W-:Y:S01]  /*0a20*/  IMAD.HI.U32 R4, R105, R101, RZ ;  /* 0x0000006569047227 */ /* 0x000fe200078e00ff */
[C---:B------:R-:W-:Y:S01]  /*0a30*/  ISETP.GT.U32.AND P1, PT, R0.reuse, R104, PT ;  /* 0x000000680000720c */ /* 0x040fe20003f24070 */
[----:B------:R-:W-:Y:S01]  /*0a40*/  STL [R1+0x630], R130 ;  /* 0x0006308201007387 */ /* 0x000fe20000100800 */
[----:B------:R-:W-:Y:S01]  /*0a50*/  IABS R92, R16 ;  /* 0x00000010005c7213 */ /* 0x000fe20000000000 */
[----:B------:R-:W-:Y:S01]  /*0a60*/  @!P0 IMAD.IADD R205, R205, 0x1, -R3 ;  /* 0x00000001cdcd8824 */ /* 0x000fe200078e0a03 */
[----:B------:R-:W-:Y:S01]  /*0a70*/  IABS R89, R13 ;  /* 0x0000000d00597213 */ /* 0x000fe20000000000 */
[----:B------:R-:W-:Y:S01]  /*0a80*/  IMAD R102, R0, R5, R102 ;  /* 0x0000000500667224 */ /* 0x000fe200078e0266 */
[----:B------:R-:W-:Y:S01]  /*0a90*/  STL [R1+0x62c], R132 ;  /* 0x00062c8401007387 */ /* 0x000fe20000100800 */
[----:B------:R-:W-:Y:S01]  /*0aa0*/  IMAD.HI.U32 R5, R105, R100, RZ ;  /* 0x0000006469057227 */ /* 0x000fe200078e00ff */
[----:B------:R-:W-:-:S02]  /*0ab0*/  ISETP.GT.U32.AND P0, PT, R3, R205, PT ;  /* 0x000000cd0300720c */ /* 0x000fc40003f04070 */
[----:B------:R-:W-:Y:S01]  /*0ac0*/  STL [R1+0x628], R14 ;  /* 0x0006280e01007387 */ /* 0x000fe20000100800 */
[C---:B------:R-:W-:Y:S01]  /*0ad0*/  IMAD.HI.U32 R6, R105.reuse, R98, RZ ;  /* 0x0000006269067227 */ /* 0x040fe200078e00ff */
[----:B------:R-:W-:Y:S02]  /*0ae0*/  IABS R90, R15 ;  /* 0x0000000f005a7213 */ /* 0x000fe40000000000 */
[----:B------:R1:W-:Y:S01]  /*0af0*/  STL [R1+0x620], R16 ;  /* 0x0006201001007387 */ /* 0x0003e20000100800 */
[----:B------:R-:W-:Y:S01]  /*0b00*/  IMAD.MOV R5, RZ, RZ, -R5 ;  /* 0x000000ffff057224 */ /* 0x000fe200078e0a05 */
[----:B------:R-:W-:Y:S01]  /*0b10*/  IABS R94, R14 ;  /* 0x0000000e005e7213 */ /* 0x000fe20000000000 */
[----:B------:R-:W-:Y:S01]  /*0b20*/  IMAD.MOV R4, RZ, RZ, -R4 ;  /* 0x000000ffff047224 */ /* 0x000fe200078e0a04 */
[----:B------:R-:W-:Y:S01]  /*0b30*/  STL [R1+0x624], R117 ;  /* 0x0006247501007387 */ /* 0x000fe20000100800 */
[----:B------:R-:W-:Y:S01]  /*0b40*/  IMAD.MOV R11, RZ, RZ, -R6 ;  /* 0x000000ffff0b7224 */ /* 0x000fe200078e0a06 */
[----:B------:R-:W-:Y:S01]  /*0b50*/  LOP3.LUT R17, R8, 0x18, R207, 0xfe, !PT ;  /* 0x0000001808117812 */ /* 0x000fe200078efecf */
[----:B------:R-:W-:Y:S01]  /*0b60*/  @!P2 IMAD.IADD R2, R2, 0x1, -R0 ;  /* 0x000000010202a824 */ /* 0x000fe200078e0a00 */
[----:B------:R-:W-:Y:S01]  /*0b70*/  ISETP.GT.U32.AND P2, PT, R0, R102, PT ;  /* 0x000000660000720c */ /* 0x000fe20003f44070 */
[----:B------:R-:W-:Y:S01]  /*0b80*/  IMAD.HI.U32 R9, R105, R96, RZ ;  /* 0x0000006069097227 */ /* 0x000fe200078e00ff */
[----:B------:R2:W-:Y:S01]  /*0b90*/  STL [R1+0x61c], R15 ;  /* 0x00061c0f01007387 */ /* 0x0005e20000100800 */
[----:B------:R-:W-:-:S02]  /*0ba0*/  IABS R88, R17 ;  /* 0x0000001100587213 */ /* 0x000fc40000000000 */
[C---:B------:R-:W-:Y:S01]  /*0bb0*/  IMAD R100, R0.reuse, R5, R100 ;  /* 0x0000000500647224 */ /* 0x040fe200078e0264 */
[----:B------:R-:W-:Y:S01]  /*0bc0*/  STL [R1+0x618], R13 ;  /* 0x0006180d01007387 */ /* 0x000fe20000100800 */
[----:B------:R-:W-:Y:S01]  /*0bd0*/  IMAD R101, R0, R4, R101 ;  /* 0x0000000400657224 */ /* 0x000fe200078e0265 */
[--C-:B-1----:R-:W-:Y:S01]  /*0be0*/  LOP3.LUT R16, R8, 0x1a, R207.reuse, 0xfe, !PT ;  /* 0x0000001a08107812 */ /* 0x102fe200078efecf */
[C---:B------:R-:W-:Y:S01]  /*0bf0*/  IMAD.HI.U32 R5, R105.reuse, R93, RZ ;  /* 0x0000005d69057227 */ /* 0x040fe200078e00ff */
[C---:B------:R-:W-:Y:S01]  /*0c00*/  ISETP.GT.U32.AND P3, PT, R0.reuse, R100, PT ;  /* 0x000000640000720c */ /* 0x040fe20003f64070 */
[----:B------:R-:W-:Y:S01]  /*0c10*/  STL [R1+0x614], R17 ;  /* 0x0006141101007387 */ /* 0x000fe20000100800 */
[----:B------:R-:W-:Y:S01]  /*0c20*/  ISETP.GT.U32.AND P4, PT, R0, R101, PT ;  /* 0x000000650000720c */ /* 0x000fe20003f84070 */
[C---:B------:R-:W-:Y:S01]  /*0c30*/  IMAD.HI.U32 R7, R105.reuse, R97, RZ ;  /* 0x0000006169077227 */ /* 0x040fe200078e00ff */
[----:B------:R-:W-:Y:S01]  /*0c40*/  IABS R86, R16 ;  /* 0x0000001000567213 */ /* 0x000fe20000000000 */
[----:B------:R1:W-:Y:S01]  /*0c50*/  STL [R1+0x610], R16 ;  /* 0x0006101001007387 */ /* 0x0003e20000100800 */
[--C-:B--2---:R-:W-:Y:S01]  /*0c60*/  LOP3.LUT R15, R8, 0x1c, R207.reuse, 0xfe, !PT ;  /* 0x0000001c080f7812 */ /* 0x104fe200078efecf */
[----:B------:R-:W-:Y:S01]  /*0c70*/  IMAD R98, R0, R11, R98 ;  /* 0x0000000b00627224 */ /* 0x000fe200078e0262 */
[----:B------:R-:W-:Y:S01]  /*0c80*/  LOP3.LUT R12, R8, 0x1e, R207, 0xfe, !PT ;  /* 0x0000001e080c7812 */ /* 0x000fe200078efecf */
[----:B------:R-:W-:Y:S01]  /*0c90*/  @!P1 IMAD.IADD R104, R104, 0x1, -R0 ;  /* 0x0000000168689824 */ /* 0x000fe200078e0a00 */
[C---:B------:R-:W-:Y:S01]  /*0ca0*/  ISETP.GT.U32.AND P1, PT, R0.reuse, R2, PT ;  /* 0x000000020000720c */ /* 0x040fe20003f24070 */
[----:B------:R-:W-:Y:S01]  /*0cb0*/  IMAD.MOV R9, RZ, RZ, -R9 ;  /* 0x000000ffff097224 */ /* 0x000fe200078e0a09 */
[----:B------:R-:W-:Y:S01]  /*0cc0*/  IABS R85, R15 ;  /* 0x0000000f00557213 */ /* 0x000fe20000000000 */
[----:B------:R-:W-:Y:S01]  /*0cd0*/  IMAD.MOV R5, RZ, RZ, -R5 ;  /* 0x000000ffff057224 */ /* 0x000fe200078e0a05 */
[----:B------:R-:W-:Y:S01]  /*0ce0*/  ISETP.GT.U32.AND P6, PT, R0, R104, PT ;  /* 0x000000680000720c */ /* 0x000fe20003fc4070 */
[----:B------:R-:W-:Y:S01]  /*0cf0*/  IMAD.MOV R7, RZ, RZ, -R7 ;  /* 0x000000ffff077224 */ /* 0x000fe200078e0a07 */
[----:B------:R-:W-:Y:S01]  /*0d00*/  IABS R84, R12 ;  /* 0x0000000c00547213 */ /* 0x000fe20000000000 */
[----:B------:R-:W-:Y:S01]  /*0d10*/  IMAD.HI.U32 R6, R105, R92, RZ ;  /* 0x0000005c69067227 */ /* 0x000fe200078e00ff */
[C-C-:B-1----:R-:W-:Y:S01]  /*0d20*/  LOP3.LUT R16, R8.reuse, 0x22, R207.reuse, 0xfe, !PT ;  /* 0x0000002208107812 */ /* 0x142fe200078efecf */
[----:B------:R1:W-:Y:S01]  /*0d30*/  STL [R1+0x60c], R15 ;  /* 0x00060c0f01007387 */ /* 0x0003e20000100800 */
[----:B------:R-:W-:Y:S01]  /*0d40*/  LOP3.LUT R10, R8, 0x20, R207, 0xfe, !PT ;  /* 0x00000020080a7812 */ /* 0x000fe200078efecf */
[----:B------:R-:W-:Y:S01]  /*0d50*/  @!P0 IMAD.IADD R205, R205, 0x1, -R3 ;  /* 0x00000001cdcd8824 */ /* 0x000fe200078e0a03 */
[C---:B------:R-:W-:Y:S01]  /*0d60*/  ISETP.GT.U32.AND P0, PT, R0.reuse, R98, PT ;  /* 0x000000620000720c */ /* 0x040fe20003f04070 */
[C---:B------:R-:W-:Y:S01]  /*0d70*/  IMAD R96, R0.reuse, R9, R96 ;  /* 0x0000000900607224 */ /* 0x040fe200078e0260 */
[----:B------:R-:W-:Y:S01]  /*0d80*/  IABS R81, R16 ;  /* 0x0000001000517213 */ /* 0x000fe20000000000 */
[C---:B------:R-:W-:Y:S01]  /*0d90*/  IMAD.HI.U32 R9, R105.reuse, R89, RZ ;  /* 0x0000005969097227 */ /* 0x040fe200078e00ff */
[----:B------:R-:W-:Y:S01]  /*0da0*/  IABS R82, R10 ;  /* 0x0000000a00527213 */ /* 0x000fe20000000000 */
[----:B------:R2:W-:Y:S01]  /*0db0*/  STL [R1+0x608], R12 ;  /* 0x0006080c01007387 */ /* 0x0005e20000100800 */
[C---:B------:R-:W-:Y:S01]  /*0dc0*/  ISETP.GT.U32.AND P5, PT, R0.reuse, R96, PT ;  /* 0x000000600000720c */ /* 0x040fe20003fa4070 */
[----:B------:R-:W-:Y:S01]  /*0dd0*/  IMAD R93, R0, R5, R93 ;  /* 0x00000005005d7224 */ /* 0x000fe200078e025d */
[----:B-1----:R-:W-:Y:S01]  /*0de0*/  LOP3.LUT R15, R8, 0x24, R207, 0xfe, !PT ;  /* 0x00000024080f7812 */ /* 0x002fe200078efecf */
[----:B------:R-:W-:Y:S01]  /*0df0*/  IMAD R97, R0, R7, R97 ;  /* 0x0000000700617224 */ /* 0x000fe200078e0261 */
[----:B------:R-:W-:Y:S01]  /*0e00*/  STL [R1+0x604], R10 ;  /* 0x0006040a01007387 */ /* 0x000fe20000100800 */
[----:B------:R-:W-:Y:S01]  /*0e10*/  IMAD.HI.U32 R7, R105, R90, RZ ;  /* 0x0000005a69077227 */ /* 0x000fe200078e00ff */
[----:B------:R-:W-:-:S02]  /*0e20*/  IABS R80, R15 ;  /* 0x0000000f00507213 */ /* 0x000fc40000000000 */
[----:B------:R1:W-:Y:S01]  /*0e30*/  STL [R1+0x600], R16 ;  /* 0x0006001001007387 */ /* 0x0003e20000100800 */
[----:B------:R-:W-:Y:S01]  /*0e40*/  IMAD.MOV R13, RZ, RZ, -R6 ;  /* 0x000000ffff0d7224 */ /* 0x000fe200078e0a06 */
[----:B--2---:R-:W-:Y:S01]  /*0e50*/  LOP3.LUT R12, R8, 0x28, R207, 0xfe, !PT ;  /* 0x00000028080c7812 */ /* 0x004fe200078efecf */
[----:B------:R-:W-:Y:S01]  /*0e60*/  IMAD.MOV R9, RZ, RZ, -R9 ;  /* 0x000000ffff097224 */ /* 0x000fe200078e0a09 */
[----:B------:R2:W-:Y:S01]  /*0e70*/  STL [R1+0x5fc], R15 ;  /* 0x0005fc0f01007387 */ /* 0x0005e20000100800 */
[----:B------:R-:W-:Y:S01]  /*0e80*/  @!P2 IMAD.IADD R102, R102, 0x1, -R0 ;  /* 0x000000016666a824 */ /* 0x000fe200078e0a00 */
[----:B------:R-:W-:Y:S01]  /*0e90*/  ISETP.GT.U32.AND P2, PT, R0, R93, PT ;  /* 0x0000005d0000720c */ /* 0x000fe20003f44070 */
[C---:B------:R-:W-:Y:S01]  /*0ea0*/  IMAD.HI.U32 R4, R105.reuse, R94, RZ ;  /* 0x0000005e69047227 */ /* 0x040fe200078e00ff */
[----:B------:R-:W-:Y:S02]  /*0eb0*/  IABS R77, R12 ;  /* 0x0000000c004d7213 */ /* 0x000fe40000000000 */
[C---:B-1----:R-:W-:Y:S01]  /*0ec0*/  LOP3.LUT R16, R8.reuse, 0x2c, R207, 0xfe, !PT ;  /* 0x0000002c08107812 */ /* 0x042fe200078efecf */
[----:B------:R-:W-:Y:S01]  /*0ed0*/  IMAD.MOV R7, RZ, RZ, -R7 ;  /* 0x000000ffff077224 */ /* 0x000fe200078e0a07 */
[--C-:B------:R-:W-:Y:S01]  /*0ee0*/  LOP3.LUT R10, R8, 0x2a, R207.reuse, 0xfe, !PT ;  /* 0x0000002a080a7812 */ /* 0x100fe200078efecf */
[----:B------:R-:W-:Y:S01]  /*0ef0*/  IMAD R92, R0, R13, R92 ;  /* 0x0000000d005c7224 */ /* 0x000fe200078e025c */
[----:B------:R-:W-:Y:S01]  /*0f00*/  LOP3.LUT R13, R8, 0x26, R207, 0xfe, !PT ;  /* 0x00000026080d7812 */ /* 0x000fe200078efecf */
[----:B------:R-:W-:Y:S01]  /*0f10*/  IMAD R89, R0, R9, R89 ;  /* 0x0000000900597224 */ /* 0x000fe200078e0259 */
[----:B------:R-:W-:Y:S01]  /*0f20*/  IABS R74, R16 ;  /* 0x00000010004a7213 */ /* 0x000fe20000000000 */
[----:B------:R-:W-:Y:S01]  /*0f30*/  @!P1 IMAD.IADD R2, R2, 0x1, -R0 ;  /* 0x0000000102029824 */ /* 0x000fe200078e0a00 */
[C---:B------:R-:W-:Y:S01]  /*0f40*/  ISETP.GT.U32.AND P1, PT, R0.reuse, R97, PT ;  /* 0x000000610000720c */ /* 0x040fe20003f24070 */
[----:B------:R-:W-:Y:S01]  /*0f50*/  IMAD.MOV R11, RZ, RZ, -R4 ;  /* 0x000000ffff0b7224 */ /* 0x000fe200078e0a04 */
[----:B------:R-:W-:Y:S01]  /*0f60*/  IABS R78, R13 ;  /* 0x0000000d004e7213 */ /* 0x000fe20000000000 */
[----:B------:R-:W-:Y:S01]  /*0f70*/  IMAD R90, R0, R7, R90 ;  /* 0x00000007005a7224 */ /* 0x000fe200078e025a */
[----:B------:R1:W-:Y:S01]  /*0f80*/  STL [R1+0x5f8], R13 ;  /* 0x0005f80d01007387 */ /* 0x0003e20000100800 */
[----:B------:R-:W-:Y:S01]  /*0f90*/  IMAD.HI.U32 R4, R105, R88, RZ ;  /* 0x0000005869047227 */ /* 0x000fe200078e00ff */
[----:B--2---:R-:W-:-:S02]  /*0fa0*/  LOP3.LUT R15, R8, 0x2e, R207, 0xfe, !PT ;  /* 0x0000002e080f7812 */ /* 0x004fc400078efecf */
[----:B------:R2:W-:Y:S01]  /*0fb0*/  STL [R1+0x5f4], R12 ;  /* 0x0005f40c01007387 */ /* 0x0005e20000100800 */
[--C-:B------:R-:W-:Y:S01]  /*0fc0*/  @!P4 IMAD.IADD R101, R101, 0x1, -R0.reuse ;  /* 0x000000016565c824 */ /* 0x100fe200078e0a00 */
[----:B------:R-:W-:Y:S01]  /*0fd0*/  ISETP.GT.U32.AND P4, PT, R0, R92, PT ;  /* 0x0000005c0000720c */ /* 0x000fe20003f84070 */
[----:B------:R-:W-:Y:S01]  /*0fe0*/  @!P0 IMAD.IADD R98, R98, 0x1, -R0 ;  /* 0x0000000162628824 */ /* 0x000fe200078e0a00 */
[C---:B------:R-:W-:Y:S01]  /*0ff0*/  ISETP.GT.U32.AND P0, PT, R0.reuse, R89, PT ;  /* 0x000000590000720c */ /* 0x040fe20003f04070 */
[----:B------:R-:W-:Y:S01]  /*1000*/  IMAD R94, R0, R11, R94 ;  /* 0x0000000b005e7224 */ /* 0x000fe200078e025e */
[--C-:B-1----:R-:W-:Y:S01]  /*1010*/  LOP3.LUT R13, R8, 0x30, R207.reuse, 0xfe, !PT ;  /* 0x00000030080d7812 */ /* 0x102fe200078efecf */
[----:B------:R-:W-:Y:S01]  /*1020*/  IMAD.MOV R11, RZ, RZ, -R4 ;  /* 0x000000ffff0b7224 */ /* 0x000fe200078e0a04 */
[----:B------:R-:W-:Y:S01]  /*1030*/  IABS R73, R15 ;  /* 0x0000000f00497213 */ /* 0x000fe20000000000 */
[----:B------:R-:W-:Y:S01]  /*1040*/  @!P3 IMAD.IADD R100, R100, 0x1, -R0 ;  /* 0x000000016464b824 */ /* 0x000fe200078e0a00 */
[C---:B------:R-:W-:Y:S01]  /*1050*/  ISETP.GT.U32.AND P3, PT, R0.reuse, R90, PT ;  /* 0x0000005a0000720c */ /* 0x040fe20003f64070 */
[----:B------:R-:W-:Y:S01]  /*1060*/  IMAD R88, R0, R11, R88 ;  /* 0x0000000b00587224 */ /* 0x000fe200078e0258 */
[----:B--2---:R-:W-:Y:S01]  /*1070*/  LOP3.LUT R12, R8, 0x32, R207, 0xfe, !PT ;  /* 0x00000032080c7812 */ /* 0x004fe200078efecf */
[--C-:B------:R-:W-:Y:S01]  /*1080*/  @!P2 IMAD.IADD R93, R93, 0x1, -R0.reuse ;  /* 0x000000015d5da824 */ /* 0x100fe200078e0a00 */
[C---:B------:R-:W-:Y:S01]  /*1090*/  ISETP.GT.U32.AND P2, PT, R0.reuse, R101, PT ;  /* 0x000000650000720c */ /* 0x040fe20003f44070 */
[----:B------:R-:W-:Y:S01]  /*10a0*/  IMAD.HI.U32 R5, R105, R86, RZ ;  /* 0x0000005669057227 */ /* 0x000fe200078e00ff */
[----:B------:R-:W-:Y:S01]  /*10b0*/  IABS R70, R12 ;  /* 0x0000000c00467213 */ /* 0x000fe20000000000 */
[----:B------:R1:W-:Y:S01]  /*10c0*/  STL [R1+0x5f0], R10 ;  /* 0x0005f00a01007387 */ /* 0x0003e20000100800 */
[----:B------:R-:W-:Y:S01]  /*10d0*/  IABS R76, R10 ;  /* 0x0000000a004c7213 */ /* 0x000fe20000000000 */
[--C-:B------:R-:W-:Y:S01]  /*10e0*/  @!P1 IMAD.IADD R97, R97, 0x1, -R0.reuse ;  /* 0x0000000161619824 */ /* 0x100fe200078e0a00 */
[----:B------:R-:W-:Y:S01]  /*10f0*/  ISETP.GT.U32.AND P1, PT, R0, R88, PT ;  /* 0x000000580000720c */ /* 0x000fe20003f24070 */
[----:B------:R-:W-:Y:S01]  /*1100*/  IMAD.MOV R5, RZ, RZ, -R5 ;  /* 0x000000ffff057224 */ /* 0x000fe200078e0a05 */
[----:B------:R-:W-:Y:S01]  /*1110*/  IABS R72, R13 ;  /* 0x0000000d00487213 */ /* 0x000fe20000000000 */
[--C-:B------:R-:W-:Y:S01]  /*1120*/  @!P4 IMAD.IADD R92, R92, 0x1, -R0.reuse ;  /* 0x000000015c5cc824 */ /* 0x100fe200078e0a00 */
[C---:B------:R-:W-:Y:S01]  /*1130*/  ISETP.GT.U32.AND P4, PT, R0.reuse, R100, PT ;  /* 0x000000640000720c */ /* 0x040fe20003f84070 */
[----:B------:R-:W-:Y:S01]  /*1140*/  @!P0 IMAD.IADD R89, R89, 0x1, -R0 ;  /* 0x0000000159598824 */ /* 0x000fe200078e0a00 */
[C---:B------:R-:W-:Y:S01]  /*1150*/  ISETP.GT.U32.AND P0, PT, R0.reuse, R97, PT ;  /* 0x000000610000720c */ /* 0x040fe20003f04070 */
[----:B------:R-:W-:Y:S01]  /*1160*/  IMAD R86, R0, R5, R86 ;  /* 0x0000000500567224 */ /* 0x000fe200078e0256 */
[----:B-1----:R-:W-:Y:S01]  /*1170*/  LOP3.LUT R10, R8, 0x34, R207, 0xfe, !PT ;  /* 0x00000034080a7812 */ /* 0x002fe200078efecf */
[--C-:B------:R-:W-:Y:S01]  /*1180*/  @!P6 IMAD.IADD R104, R104, 0x1, -R0.reuse ;  /* 0x000000016868e824 */ /* 0x100fe200078e0a00 */
[----:B------:R-:W-:Y:S01]  /*1190*/  ISETP.GT.U32.AND P6, PT, R0, R94, PT ;  /* 0x0000005e0000720c */ /* 0x000fe20003fc4070 */
[--C-:B------:R-:W-:Y:S01]  /*11a0*/  @!P3 IMAD.IADD R90, R90, 0x1, -R0.reuse ;  /* 0x000000015a5ab824 */ /* 0x100fe200078e0a00 */
[----:B------:R-:W-:Y:S01]  /*11b0*/  ISETP.GT.U32.AND P3, PT, R0, R98, PT ;  /* 0x000000620000720c */ /* 0x000fe20003f64070 */
[--C-:B------:R-:W-:Y:S01]  /*11c0*/  @!P5 IMAD.IADD R96, R96, 0x1, -R0.reuse ;  /* 0x000000016060d824 */ /* 0x100fe200078e0a00 */
[C---:B------:R-:W-:Y:S01]  /*11d0*/  ISETP.GT.U32.AND P5, PT, R0.reuse, R86, PT ;  /* 0x000000560000720c */ /* 0x040fe20003fa4070 */
[----:B------:R-:W-:Y:S01]  /*11e0*/  @!P2 IMAD.IADD R101, R101, 0x1, -R0 ;  /* 0x000000016565a824 */ /* 0x000fe200078e0a00 */
[----:B------:R-:W-:Y:S01]  /*11f0*/  ISETP.GT.U32.AND P2, PT, R0, R93, PT ;  /* 0x0000005d0000720c */ /* 0x000fe20003f44070 */
[----:B------:R-:W-:Y:S01]  /*1200*/  IMAD.HI.U32 R6, R105, R85, RZ ;  /* 0x0000005569067227 */ /* 0x000fe200078e00ff */
[----:B------:R1:W-:Y:S01]  /*1210*/  STL [R1+0x5ec], R16 ;  /* 0x0005ec1001007387 */ /* 0x0003e20000100800 */
[----:B------:R-:W-:-:S02]  /*1220*/  IABS R69, R10 ;  /* 0x0000000a00457213 */ /* 0x000fc40000000000 */
[C---:B------:R-:W-:Y:S01]  /*1230*/  IMAD.HI.U32 R7, R105.reuse, R84, RZ ;  /* 0x0000005469077227 */ /* 0x040fe200078e00ff */
[----:B------:R2:W-:Y:S01]  /*1240*/  STL [R1+0x5e8], R15 ;  /* 0x0005e80f01007387 */ /* 0x0005e20000100800 */
[----:B------:R-:W-:Y:S02]  /*1250*/  LOP3.LUT R17, R8, 0x36, R207, 0xfe, !PT ;  /* 0x0000003608117812 */ /* 0x000fe400078efecf */
[----:B------:R-:W-:Y:S01]  /*1260*/  @!P1 IMAD.IADD R88, R88, 0x1, -R0 ;  /* 0x0000000158589824 */ /* 0x000fe200078e0a00 */
[----:B------:R-:W-:Y:S01]  /*1270*/  ISETP.GT.U32.AND P1, PT, R0, R96, PT ;  /* 0x000000600000720c */ /* 0x000fe20003f24070 */
[----:B------:R-:W-:Y:S01]  /*1280*/  IMAD.MOV R6, RZ, RZ, -R6 ;  /* 0x000000ffff067224 */ /* 0x000fe200078e0a06 */
[----:B------:R-:W-:Y:S01]  /*1290*/  STL [R1+0x5e4], R13 ;  /* 0x0005e40d01007387 */ /* 0x000fe20000100800 */
[----:B------:R-:W-:Y:S01]  /*12a0*/  IMAD.MOV R7, RZ, RZ, -R7 ;  /* 0x000000ffff077224 */ /* 0x000fe200078e0a07 */
[--C-:B-1----:R-:W-:Y:S01]  /*12b0*/  LOP3.LUT R16, R8, 0x38, R207.reuse, 0xfe, !PT ;  /* 0x0000003808107812 */ /* 0x102fe200078efecf */
[--C-:B------:R-:W-:Y:S01]  /*12c0*/  @!P4 IMAD.IADD R100, R100, 0x1, -R0.reuse ;  /* 0x000000016464c824 */ /* 0x100fe200078e0a00 */
[----:B------:R-:W-:Y:S01]  /*12d0*/  ISETP.GT.U32.AND P4, PT, R0, R92, PT ;  /* 0x0000005c0000720c */ /* 0x000fe20003f84070 */
[C---:B------:R-:W-:Y:S01]  /*12e0*/  IMAD.HI.U32 R4, R105.reuse, R81, RZ ;  /* 0x0000005169047227 */ /* 0x040fe200078e00ff */
[----:B--2---:R-:W-:Y:S01]  /*12f0*/  LOP3.LUT R15, R8, 0x3a, R207, 0xfe, !PT ;  /* 0x0000003a080f7812 */ /* 0x004fe200078efecf */
[----:B------:R1:W-:Y:S01]  /*1300*/  STL [R1+0x5e0], R12 ;  /* 0x0005e00c01007387 */ /* 0x0003e20000100800 */
[----:B------:R-:W-:Y:S01]  /*1310*/  IABS R68, R17 ;  /* 0x0000001100447213 */ /* 0x000fe20000000000 */
[----:B------:R-:W-:Y:S01]  /*1320*/  IMAD.HI.U32 R9, R105, R82, RZ ;  /* 0x0000005269097227 */ /* 0x000fe200078e00ff */
[----:B------:R-:W-:Y:S01]  /*1330*/  IABS R65, R15 ;  /* 0x0000000f00417213 */ /* 0x000fe20000000000 */
[----:B------:R2:W-:Y:S01]  /*1340*/  STL [R1+0x5dc], R10 ;  /* 0x0005dc0a01007387 */ /* 0x0005e20000100800 */
[----:B------:R-:W-:Y:S01]  /*1350*/  IABS R66, R16 ;  /* 0x0000001000427213 */ /* 0x000fe20000000000 */
[----:B------:R-:W-:Y:S01]  /*1360*/  @!P0 IMAD.IADD R97, R97, 0x1, -R0 ;  /* 0x0000000161618824 */ /* 0x000fe200078e0a00 */
[C---:B------:R-:W-:Y:S01]  /*1370*/  ISETP.GT.U32.AND P0, PT, R0.reuse, R89, PT ;  /* 0x000000590000720c */ /* 0x040fe20003f04070 */
[C---:B------:R-:W-:Y:S01]  /*1380*/  IMAD R85, R0.reuse, R6, R85 ;  /* 0x0000000600557224 */ /* 0x040fe200078e0255 */
[----:B------:R-:W-:Y:S01]  /*1390*/  STL [R1+0x5d8], R17 ;  /* 0x0005d81101007387 */ /* 0x000fe20000100800 */
[----:B------:R-:W-:Y:S01]  /*13a0*/  IMAD R84, R0, R7, R84 ;  /* 0x0000000700547224 */ /* 0x000fe200078e0254 */
[C-C-:B-1----:R-:W-:Y:S01]  /*13b0*/  LOP3.LUT R12, R8.reuse, 0x3c, R207.reuse, 0xfe, !PT ;  /* 0x0000003c080c7812 */ /* 0x142fe200078efecf */
[----:B------:R-:W-:Y:S01]  /*13c0*/  IMAD.HI.U32 R5, R105, R80, RZ ;  /* 0x0000005069057227 */ /* 0x000fe200078e00ff */
[----:B------:R1:W-:Y:S01]  /*13d0*/  STL [R1+0x5d4], R16 ;  /* 0x0005d41001007387 */ /* 0x0003e20000100800 */
[----:B--2---:R-:W-:-:S02]  /*13e0*/  LOP3.LUT R10, R8, 0x3e, R207, 0xfe, !PT ;  /* 0x0000003e080a7812 */ /* 0x004fc400078efecf */
[--C-:B------:R-:W-:Y:S01]  /*13f0*/  @!P6 IMAD.IADD R94, R94, 0x1, -R0.reuse ;  /* 0x000000015e5ee824 */ /* 0x100fe200078e0a00 */
[----:B------:R-:W-:Y:S01]  /*1400*/  ISETP.GT.U32.AND P6, PT, R0, R102, PT ;  /* 0x000000660000720c */ /* 0x000fe20003fc4070 */
[----:B------:R-:W-:Y:S01]  /*1410*/  @!P3 IMAD.IADD R98, R98, 0x1, -R0 ;  /* 0x000000016262b824 */ /* 0x000fe200078e0a00 */
[----:B------:R-:W-:Y:S01]  /*1420*/  ISETP.GT.U32.AND P3, PT, R0, R90, PT ;  /* 0x0000005a0000720c */ /* 0x000fe20003f64070 */
[----:B------:R-:W-:Y:S01]  /*1430*/  IMAD.HI.U32 R6, R105, R78, RZ ;  /* 0x0000004e69067227 */ /* 0x000fe200078e00ff */
[----:B------:R-:W-:Y:S01]  /*1440*/  IABS R64, R12 ;  /* 0x0000000c00407213 */ /* 0x000fe20000000000 */
[----:B------:R2:W-:Y:S01]  /*1450*/  STL [R1+0x5d0], R15 ;  /* 0x0005d00f01007387 */ /* 0x0005e20000100800 */
[----:B-1----:R-:W-:Y:S01]  /*1460*/  LOP3.LUT R16, R206, 0x40, RZ, 0xfc, !PT ;  /* 0x00000040ce107812 */ /* 0x002fe200078efcff */
[----:B------:R-:W-:Y:S01]  /*1470*/  IMAD.MOV R4, RZ, RZ, -R4 ;  /* 0x000000ffff047224 */ /* 0x000fe200078e0a04 */
[----:B------:R-:W-:Y:S01]  /*1480*/  IABS R62, R10 ;  /* 0x0000000a003e7213 */ /* 0x000fe20000000000 */
[----:B------:R-:W-:Y:S01]  /*1490*/  IMAD.MOV R9, RZ, RZ, -R9 ;  /* 0x000000ffff097224 */ /* 0x000fe200078e0a09 */
[----:B------:R1:W-:Y:S01]  /*14a0*/  STL [R1+0x5cc], R12 ;  /* 0x0005cc0c01007387 */ /* 0x0003e20000100800 */
[----:B------:R-:W-:Y:S01]  /*14b0*/  IMAD.MOV R5, RZ, RZ, -R5 ;  /* 0x000000ffff057224 */ /* 0x000fe200078e0a05 */
[----:B------:R-:W-:Y:S01]  /*14c0*/  IABS R61, R16 ;  /* 0x00000010003d7213 */ /* 0x000fe20000000000 */
[--C-:B------:R-:W-:Y:S01]  /*14d0*/  @!P5 IMAD.IADD R86, R86, 0x1, -R0.reuse ;  /* 0x000000015656d824 */ /* 0x100fe200078e0a00 */
[C---:B------:R-:W-:Y:S01]  /*14e0*/  ISETP.GT.U32.AND P5, PT, R0.reuse, R94, PT ;  /* 0x0000005e0000720c */ /* 0x040fe20003fa4070 */
[----:B------:R-:W-:Y:S01]  /*14f0*/  @!P2 IMAD.IADD R93, R93, 0x1, -R0 ;  /* 0x000000015d5da824 */ /* 0x000fe200078e0a00 */
[----:B------:R-:W-:Y:S01]  /*1500*/  ISETP.GT.U32.AND P2, PT, R0, R84, PT ;  /* 0x000000540000720c */ /* 0x000fe20003f44070 */
[----:B------:R-:W-:Y:S01]  /*1510*/  IMAD.HI.U32 R7, R105, R77, RZ ;  /* 0x0000004d69077227 */ /* 0x000fe200078e00ff */
[----:B------:R3:W-:Y:S01]  /*1520*/  STL [R1+0x5c8], R10 ;  /* 0x0005c80a01007387 */ /* 0x0007e20000100800 */
[----:B--2---:R-:W-:-:S02]  /*1530*/  LOP3.LUT R15, R206, 0x42, RZ, 0xfc, !PT ;  /* 0x00000042ce0f7812 */ /* 0x004fc400078efcff */
[----:B------:R-:W-:Y:S01]  /*1540*/  IMAD.MOV R11, RZ, RZ, -R6 ;  /* 0x000000ffff0b7224 */ /* 0x000fe200078e0a06 */
[----:B-1----:R-:W-:Y:S01]  /*1550*/  LOP3.LUT R12, R206, 0x46, RZ, 0xfc, !PT ;  /* 0x00000046ce0c7812 */ /* 0x002fe200078efcff */
[C---:B------:R-:W-:Y:S01]  /*1560*/  IMAD R81, R0.reuse, R4, R81 ;  /* 0x0000000400517224 */ /* 0x040fe200078e0251 */
[----:B------:R-:W-:Y:S01]  /*1570*/  STL [R1+0x5c4], R16 ;  /* 0x0005c41001007387 */ /* 0x000fe20000100800 */
[----:B------:R-:W-:Y:S01]  /*1580*/  IMAD R82, R0, R9, R82 ;  /* 0x0000000900527224 */ /* 0x000fe200078e0252 */
[----:B------:R-:W-:Y:S01]  /*1590*/  IABS R60, R15 ;  /* 0x0000000f003c7213 */ /* 0x000fe20000000000 */
[C---:B------:R-:W-:Y:S01]  /*15a0*/  IMAD.HI.U32 R4, R105.reuse, R74, RZ ;  /* 0x0000004a69047227 */ /* 0x040fe200078e00ff */
[----:B---3--:R-:W-:Y:S01]  /*15b0*/  LOP3.LUT R10, R206, 0x48, RZ, 0xfc, !PT ;  /* 0x00000048ce0a7812 */ /* 0x008fe200078efcff */
[----:B------:R-:W-:Y:S01]  /*15c0*/  STL [R1+0x790], R15 ;  /* 0x0007900f01007387 */ /* 0x000fe20000100800 */
[----:B------:R-:W-:Y:S01]  /*15d0*/  IABS R57, R12 ;  /* 0x0000000c00397213 */ /* 0x000fe20000000000 */
[----:B------:R-:W-:Y:S01]  /*15e0*/  IMAD R80, R0, R5, R80 ;  /* 0x0000000500507224 */ /* 0x000fe200078e0250 */
[----:B------:R-:W-:Y:S01]  /*15f0*/  IABS R56, R10 ;  /* 0x0000000a00387213 */ /* 0x000fe20000000000 */
[----:B------:R-:W-:Y:S01]  /*1600*/  @!P1 IMAD.IADD R96, R96, 0x1, -R0 ;  /* 0x0000000160609824 */ /* 0x000fe200078e0a00 */
[----:B------:R-:W-:Y:S01]  /*1610*/  ISETP.GT.U32.AND P1, PT, R0, R88, PT ;  /* 0x000000580000720c */ /* 0x000fe20003f24070 */
[----:B------:R-:W-:Y:S01]  /*1620*/  IMAD.MOV R7, RZ, RZ, -R7 ;  /* 0x000000ffff077224 */ /* 0x000fe200078e0a07 */
[----:B------:R-:W-:Y:S01]  /*1630*/  LOP3.LUT R204, R206, 0x50, RZ, 0xfc, !PT ;  /* 0x00000050cecc7812 */ /* 0x000fe200078efcff */
[----:B------:R-:W-:Y:S01]  /*1640*/  IMAD R78, R0, R11, R78 ;  /* 0x0000000b004e7224 */ /* 0x000fe200078e024e */
[----:B------:R-:W-:Y:S01]  /*1650*/  LOP3.LUT R252, R206, 0x56, RZ, 0xfc, !PT ;  /* 0x00000056cefc7812 */ /* 0x000fe200078efcff */
[----:B------:R-:W-:Y:S01]  /*1660*/  IMAD.MOV R11, RZ, RZ, -R4 ;  /* 0x000000ffff0b7224 */ /* 0x000fe200078e0a04 */
[----:B------:R-:W-:Y:S01]  /*1670*/  IABS R50, R204 ;  /* 0x000000cc00327213 */ /* 0x000fe20000000000 */
[----:B------:R-:W-:Y:S01]  /*1680*/  @!P4 IMAD.IADD R92, R92, 0x1, -R0 ;  /* 0x000000015c5cc824 */ /* 0x000fe200078e0a00 */
[----:B------:R-:W-:Y:S01]  /*1690*/  ISETP.GT.U32.AND P4, PT, R0, R82, PT ;  /* 0x000000520000720c */ /* 0x000fe20003f84070 */
[----:B------:R-:W-:Y:S01]  /*16a0*/  IMAD.HI.U32 R5, R105, R73, RZ ;  /* 0x0000004969057227 */ /* 0x000fe200078e00ff */
[----:B------:R-:W-:-:S02]  /*16b0*/  LOP3.LUT R138, R206, 0x54, RZ, 0xfc, !PT ;  /* 0x00000054ce8a7812 */ /* 0x000fc400078efcff */
[----:B------:R-:W-:Y:S01]  /*16c0*/  LOP3.LUT R208, R206, 0x52, RZ, 0xfc, !PT ;  /* 0x00000052ced07812 */ /* 0x000fe200078efcff */
[----:B------:R-:W-:Y:S01]  /*16d0*/  @!P0 IMAD.IADD R89, R89, 0x1, -R0 ;  /* 0x0000000159598824 */ /* 0x000fe200078e0a00 */
[C---:B------:R-:W-:Y:S01]  /*16e0*/  ISETP.GT.U32.AND P0, PT, R0.reuse, R80, PT ;  /* 0x000000500000720c */ /* 0x040fe20003f04070 */
[----:B------:R-:W-:Y:S01]  /*16f0*/  IMAD R77, R0, R7, R77 ;  /* 0x00000007004d7224 */ /* 0x000fe200078e024d */
[----:B------:R-:W-:Y:S01]  /*1700*/  IABS R46, R252 ;  /* 0x000000fc002e7213 */ /* 0x000fe20000000000 */
[C---:B------:R-:W-:Y:S01]  /*1710*/  IMAD.HI.U32 R7, R105.reuse, R70, RZ ;  /* 0x0000004669077227 */ /* 0x040fe200078e00ff */
[C---:B------:R-:W-:Y:S02]  /*1720*/  LOP3.LUT R250, R206.reuse, 0x5a, RZ, 0xfc, !PT ;  /* 0x0000005acefa7812 */ /* 0x040fe400078efcff */
[----:B------:R-:W-:Y:S01]  /*1730*/  LOP3.LUT R251, R206, 0x58, RZ, 0xfc, !PT ;  /* 0x00000058cefb7812 */ /* 0x000fe200078efcff */
[----:B------:R-:W-:Y:S01]  /*1740*/  IMAD R74, R0, R11, R74 ;  /* 0x0000000b004a7224 */ /* 0x000fe200078e024a */
[----:B------:R-:W-:Y:S01]  /*1750*/  IABS R48, R138 ;  /* 0x0000008a00307213 */ /* 0x000fe20000000000 */
[----:B------:R-:W-:Y:S01]  /*1760*/  @!P3 IMAD.IADD R90, R90, 0x1, -R0 ;  /* 0x000000015a5ab824 */ /* 0x000fe200078e0a00 */
[----:B------:R-:W-:Y:S01]  /*1770*/  ISETP.GT.U32.AND P3, PT, R0, R81, PT ;  /* 0x000000510000720c */ /* 0x000fe20003f64070 */
[----:B------:R-:W-:Y:S01]  /*1780*/  IMAD.HI.U32 R9, R105, R76, RZ ;  /* 0x0000004c69097227 */ /* 0x000fe200078e00ff */
[----:B------:R-:W-:-:S02]  /*1790*/  IABS R49, R208 ;  /* 0x000000d000317213 */ /* 0x000fc40000000000 */
[C---:B------:R-:W-:Y:S01]  /*17a0*/  LOP3.LUT R248, R206.reuse, 0x5e, RZ, 0xfc, !PT ;  /* 0x0000005ecef87812 */ /* 0x040fe200078efcff */
[C---:B------:R-:W-:Y:S01]  /*17b0*/  IMAD.HI.U32 R6, R105.reuse, R72, RZ ;  /* 0x0000004869067227 */ /* 0x040fe200078e00ff */
[----:B------:R-:W-:Y:S02]  /*17c0*/  IABS R44, R250 ;  /* 0x000000fa002c7213 */ /* 0x000fe40000000000 */
[----:B------:R-:W-:Y:S01]  /*17d0*/  IABS R45, R251 ;  /* 0x000000fb002d7213 */ /* 0x000fe20000000000 */
[----:B------:R-:W-:Y:S01]  /*17e0*/  IMAD.MOV R5, RZ, RZ, -R5 ;  /* 0x000000ffff057224 */ /* 0x000fe200078e0a05 */
[----:B------:R-:W-:Y:S01]  /*17f0*/  IABS R41, R248 ;  /* 0x000000f800297213 */ /* 0x000fe20000000000 */
[----:B------:R-:W-:Y:S01]  /*1800*/  IMAD.MOV R7, RZ, RZ, -R7 ;  /* 0x000000ffff077224 */ /* 0x000fe200078e0a07 */
[----:B------:R-:W-:Y:S01]  /*1810*/  LOP3.LUT R245, R206, 0x64, RZ, 0xfc, !PT ;  /* 0x00000064cef57812 */ /* 0x000fe200078efcff */
[--C-:B------:R-:W-:Y:S01]  /*1820*/  @!P6 IMAD.IADD R102, R102, 0x1, -R0.reuse ;  /* 0x000000016666e824 */ /* 0x100fe200078e0a00 */
[----:B------:R-:W-:Y:S01]  /*1830*/  ISETP.GT.U32.AND P6, PT, R0, R86, PT ;  /* 0x000000560000720c */ /* 0x000fe20003fc4070 */
[--C-:B------:R-:W-:Y:S01]  /*1840*/  @!P5 IMAD.IADD R94, R94, 0x1, -R0.reuse ;  /* 0x000000015e5ed824 */ /* 0x100fe200078e0a00 */
[----:B------:R-:W-:Y:S01]  /*1850*/  ISETP.GT.U32.AND P5, PT, R0, R85, PT ;  /* 0x000000550000720c */ /* 0x000fe20003fa4070 */
[----:B------:R-:W-:Y:S01]  /*1860*/  @!P2 IMAD.IADD R84, R84, 0x1, -R0 ;  /* 0x000000015454a824 */ /* 0x000fe200078e0a00 */
[----:B------:R-:W-:Y:S01]  /*1870*/  ISETP.GT.U32.AND P2, PT, R0, R74, PT ;  /* 0x0000004a0000720c */ /* 0x000fe20003f44070 */
[----:B------:R-:W-:Y:S01]  /*1880*/  IMAD.MOV R9, RZ, RZ, -R9 ;  /* 0x000000ffff097224 */ /* 0x000fe200078e0a09 */
[C---:B------:R-:W-:Y:S01]  /*1890*/  LOP3.LUT R249, R206.reuse, 0x5c, RZ, 0xfc, !PT ;  /* 0x0000005ccef97812 */ /* 0x040fe200078efcff */
[----:B------:R-:W-:Y:S01]  /*18a0*/  IMAD.MOV R13, RZ, RZ, -R6 ;  /* 0x000000ffff0d7224 */ /* 0x000fe200078e0a06 */
[----:B------:R-:W-:Y:S01]  /*18b0*/  LOP3.LUT R247, R206, 0x60, RZ, 0xfc, !PT ;  /* 0x00000060cef77812 */ /* 0x000fe200078efcff */
[C---:B------:R-:W-:Y:S01]  /*18c0*/  IMAD R73, R0.reuse, R5, R73 ;  /* 0x0000000500497224 */ /* 0x040fe200078e0249 */
[----:B------:R-:W-:Y:S01]  /*18d0*/  IABS R37, R245 ;  /* 0x000000f500257213 */ /* 0x000fe20000000000 */
[----:B------:R-:W-:Y:S01]  /*18e0*/  IMAD R70, R0, R7, R70 ;  /* 0x0000000700467224 */ /* 0x000fe200078e0246 */
[----:B------:R-:W-:Y:S01]  /*18f0*/  IABS R42, R249 ;  /* 0x000000f9002a7213 */ /* 0x000fe20000000000 */
[----:B------:R-:W-:Y:S01]  /*1900*/  @!P1 IMAD.IADD R88, R88, 0x1, -R0 ;  /* 0x0000000158589824 */ /* 0x000fe200078e0a00 */
[C---:B------:R-:W-:Y:S01]  /*1910*/  ISETP.GT.U32.AND P1, PT, R0.reuse, R78, PT ;  /* 0x0000004e0000720c */ /* 0x040fe20003f24070 */
[----:B------:R-:W-:Y:S01]  /*1920*/  IMAD R76, R0, R9, R76 ;  /* 0x00000009004c7224 */ /* 0x000fe200078e024c */
[C---:B------:R-:W-:Y:S01]  /*1930*/  LOP3.LUT R246, R206.reuse, 0x62, RZ, 0xfc, !PT ;  /* 0x00000062cef67812 */ /* 0x040fe200078efcff */
[----:B------:R-:W-:Y:S01]  /*1940*/  IMAD.HI.U32 R9, R105, R69, RZ ;  /* 0x0000004569097227 */ /* 0x000fe200078e00ff */
[----:B------:R-:W-:-:S02]  /*1950*/  LOP3.LUT R244, R206, 0x66, RZ, 0xfc, !PT ;  /* 0x00000066cef47812 */ /* 0x000fc400078efcff */
[----:B------:R-:W-:Y:S01]  /*1960*/  IABS R40, R247 ;  /* 0x000000f700287213 */ /* 0x000fe20000000000 */
[----:B------:R-:W-:Y:S01]  /*1970*/  IMAD R72, R0, R13, R72 ;  /* 0x0000000d00487224 */ /* 0x000fe200078e0248 */
[----:B------:R-:W-:Y:S01]  /*1980*/  LOP3.LUT R13, R206, 0x44, RZ, 0xfc, !PT ;  /* 0x00000044ce0d7812 */ /* 0x000fe200078efcff */
[--C-:B------:R-:W-:Y:S01]  /*1990*/  @!P4 IMAD.IADD R82, R82, 0x1, -R0.reuse ;  /* 0x000000015252c824 */ /* 0x100fe200078e0a00 */
[----:B------:R-:W-:Y:S01]  /*19a0*/  ISETP.GT.U32.AND P4, PT, R0, R73, PT ;  /* 0x000000490000720c */ /* 0x000fe20003f84070 */
[--C-:B------:R-:W-:Y:S01]  /*19b0*/  @!P0 IMAD.IADD R80, R80, 0x1, -R0.reuse ;  /* 0x0000000150508824 */ /* 0x100fe200078e0a00 */
[C---:B------:R-:W-:Y:S01]  /*19c0*/  ISETP.GT.U32.AND P0, PT, R0.reuse, R70, PT ;  /* 0x000000460000720c */ /* 0x040fe20003f04070 */
[----:B------:R-:W-:Y:S01]  /*19d0*/  IMAD.MOV R9, RZ, RZ, -R9 ;  /* 0x000000ffff097224 */ /* 0x000fe200078e0a09 */
[----:B------:R1:W-:Y:S01]  /*19e0*/  STL [R1+0x78c], R13 ;  /* 0x00078c0d01007387 */ /* 0x0003e20000100800 */
[--C-:B------:R-:W-:Y:S01]  /*19f0*/  @!P3 IMAD.IADD R81, R81, 0x1, -R0.reuse ;  /* 0x000000015151b824 */ /* 0x100fe200078e0a00 */
[C---:B------:R-:W-:Y:S01]  /*1a00*/  ISETP.GT.U32.AND P3, PT, R0.reuse, R72, PT ;  /* 0x000000480000720c */ /* 0x040fe20003f64070 */
[----:B------:R-:W-:Y:S01]  /*1a10*/  IMAD R69, R0, R9, R69 ;  /* 0x0000000900457224 */ /* 0x000fe200078e0245 */
[----:B------:R-:W-:Y:S01]  /*1a20*/  IABS R58, R13 ;  /* 0x0000000d003a7213 */ /* 0x000fe20000000000 */
[--C-:B------:R-:W-:Y:S01]  /*1a30*/  @!P6 IMAD.IADD R86, R86, 0x1, -R0.reuse ;  /* 0x000000015656e824 */ /* 0x100fe200078e0a00 */
[C---:B------:R-:W-:Y:S01]  /*1a40*/  ISETP.GT.U32.AND P6, PT, R0.reuse, R77, PT ;  /* 0x0000004d0000720c */ /* 0x040fe20003fc4070 */
[--C-:B------:R-:W-:Y:S01]  /*1a50*/  @!P5 IMAD.IADD R85, R85, 0x1, -R0.reuse ;  /* 0x000000015555d824 */ /* 0x100fe200078e0a00 */
[----:B------:R-:W-:Y:S01]  /*1a60*/  ISETP.GT.U32.AND P5, PT, R0, R76, PT ;  /* 0x0000004c0000720c */ /* 0x000fe20003fa4070 */
[--C-:B------:R-:W-:Y:S01]  /*1a70*/  @!P2 IMAD.IADD R74, R74, 0x1, -R0.reuse ;  /* 0x000000014a4aa824 */ /* 0x100fe200078e0a00 */
[----:B------:R-:W-:Y:S01]  /*1a80*/  ISETP.GT.U32.AND P2, PT, R0, R82, PT ;  /* 0x000000520000720c */ /* 0x000fe20003f44070 */
        /* <DEDUP_REMOVED lines=12> */
[----:B------:R-:W-:Y:S01]  /*1b50*/  @!P2 IMAD.IADD R82, R82, 0x1, -R0 ;  /* 0x000000015252a824 */ /* 0x000fe200078e0a00 */
[----:B------:R-:W-:Y:S01]  /*1b60*/  ISETP.GT.U32.AND P2, PT, R0, R74, PT ;  /* 0x0000004a0000720c */ /* 0x000fe20003f44070 */
[----:B------:R-:W-:Y:S01]  /*1b70*/  IMAD.HI.U32 R6, R105, R65, RZ ;  /* 0x0000004169067227 */ /* 0x000fe200078e00ff */
[----:B------:R2:W-:Y:S01]  /*1b80*/  STL [R1+0x788], R12 ;  /* 0x0007880c01007387 */ /* 0x0005e20000100800 */
[----:B-1----:R-:W-:-:S02]  /*1b90*/  LOP3.LUT R13, R206, 0x4a, RZ, 0xfc, !PT ;  /* 0x0000004ace0d7812 */ /* 0x002fc400078efcff */
[----:B------:R-:W-:Y:S01]  /*1ba0*/  @!P1 IMAD.IADD R69, R69, 0x1, -R0 ;  /* 0x0000000145459824 */ /* 0x000fe200078e0a00 */
[----:B------:R-:W-:Y:S01]  /*1bb0*/  ISETP.GT.U32.AND P1, PT, R0, R77, PT ;  /* 0x0000004d0000720c */ /* 0x000fe20003f24070 */
[----:B------:R-:W-:Y:S01]  /*1bc0*/  IMAD.HI.U32 R4, R105, R68, RZ ;  /* 0x0000004469047227 */ /* 0x000fe200078e00ff */
[----:B------:R1:W-:Y:S01]  /*1bd0*/  STL [R1+0x784], R10 ;  /* 0x0007840a01007387 */ /* 0x0003e20000100800 */
[----:B------:R-:W-:Y:S02]  /*1be0*/  IABS R54, R13 ;  /* 0x0000000d00367213 */ /* 0x000fe40000000000 */
[----:B------:R-:W-:Y:S01]  /*1bf0*/  IMAD.MOV R6, RZ, RZ, -R6 ;  /* 0x000000ffff067224 */ /* 0x000fe200078e0a06 */
[----:B--2---:R-:W-:Y:S01]  /*1c00*/  LOP3.LUT R12, R206, 0x4c, RZ, 0xfc, !PT ;  /* 0x0000004cce0c7812 */ /* 0x004fe200078efcff */
[--C-:B------:R-:W-:Y:S01]  /*1c10*/  @!P4 IMAD.IADD R81, R81, 0x1, -R0.reuse ;  /* 0x000000015151c824 */ /* 0x100fe200078e0a00 */
[----:B------:R-:W-:Y:S01]  /*1c20*/  ISETP.GT.U32.AND P4, PT, R0, R73, PT ;  /* 0x000000490000720c */ /* 0x000fe20003f84070 */
[C---:B------:R-:W-:Y:S01]  /*1c30*/  IMAD.HI.U32 R5, R105.reuse, R66, RZ ;  /* 0x0000004269057227 */ /* 0x040fe200078e00ff */
[----:B------:R-:W-:Y:S01]  /*1c40*/  IABS R53, R12 ;  /* 0x0000000c00357213 */ /* 0x000fe20000000000 */
[----:B------:R2:W-:Y:S01]  /*1c50*/  STL [R1+0x780], R13 ;  /* 0x0007800d01007387 */ /* 0x0005e20000100800 */
[----:B-1----:R-:W-:Y:S01]  /*1c60*/  LOP3.LUT R10, R206, 0x4e, RZ, 0xfc, !PT ;  /* 0x0000004ece0a7812 */ /* 0x002fe200078efcff */
[C---:B------:R-:W-:Y:S01]  /*1c70*/  IMAD.HI.U32 R7, R105.reuse, R64, RZ ;  /* 0x0000004069077227 */ /* 0x040fe200078e00ff */
[----:B------:R-:W-:Y:S01]  /*1c80*/  IABS R38, R246 ;  /* 0x000000f600267213 */ /* 0x000fe20000000000 */
[----:B------:R-:W-:Y:S01]  /*1c90*/  STL [R1+0x77c], R12 ;  /* 0x00077c0c01007387 */ /* 0x000fe20000100800 */
[----:B------:R-:W-:Y:S01]  /*1ca0*/  IABS R52, R10 ;  /* 0x0000000a00347213 */ /* 0x000fe20000000000 */
[----:B------:R-:W-:Y:S01]  /*1cb0*/  @!P0 IMAD.IADD R78, R78, 0x1, -R0 ;  /* 0x000000014e4e8824 */ /* 0x000fe200078e0a00 */
[C---:B------:R-:W-:Y:S01]  /*1cc0*/  ISETP.GT.U32.AND P0, PT, R0.reuse, R70, PT ;  /* 0x000000460000720c */ /* 0x040fe20003f04070 */
[----:B------:R-:W-:Y:S01]  /*1cd0*/  IMAD.MOV R9, RZ, RZ, -R4 ;  /* 0x000000ffff097224 */ /* 0x000fe200078e0a04 */
[----:B------:R-:W-:Y:S01]  /*1ce0*/  IABS R36, R244 ;  /* 0x000000f400247213 */ /* 0x000fe20000000000 */
[----:B------:R-:W-:Y:S01]  /*1cf0*/  IMAD R65, R0, R6, R65 ;  /* 0x0000000600417224 */ /* 0x000fe200078e0241 */
[C---:B------:R-:W-:Y:S01]  /*1d00*/  LOP3.LUT R243, R206.reuse, 0x68, RZ, 0xfc, !PT ;  /* 0x00000068cef37812 */ /* 0x040fe200078efcff */
[C---:B------:R-:W-:Y:S01]  /*1d10*/  IMAD.HI.U32 R4, R105.reuse, R61, RZ ;  /* 0x0000003d69047227 */ /* 0x040fe200078e00ff */
[----:B------:R-:W-:Y:S01]  /*1d20*/  LOP3.LUT R241, R206, 0x6c, RZ, 0xfc, !PT ;  /* 0x0000006ccef17812 */ /* 0x000fe200078efcff */
[----:B------:R1:W-:Y:S01]  /*1d30*/  STL [R1+0x778], R10 ;  /* 0x0007780a01007387 */ /* 0x0003e20000100800 */
[----:B------:R-:W-:Y:S01]  /*1d40*/  IABS R34, R243 ;  /* 0x000000f300227213 */ /* 0x000fe20000000000 */
[----:B------:R-:W-:Y:S01]  /*1d50*/  @!P3 IMAD.IADD R80, R80, 0x1, -R0 ;  /* 0x000000015050b824 */ /* 0x000fe200078e0a00 */
[----:B------:R-:W-:Y:S01]  /*1d60*/  ISETP.GT.U32.AND P3, PT, R0, R72, PT ;  /* 0x000000480000720c */ /* 0x000fe20003f64070 */
[C---:B------:R-:W-:Y:S01]  /*1d70*/  IMAD.HI.U32 R8, R105.reuse, R62, RZ ;  /* 0x0000003e69087227 */ /* 0x040fe200078e00ff */
[C---:B------:R-:W-:Y:S01]  /*1d80*/  LOP3.LUT R242, R206.reuse, 0x6a, RZ, 0xfc, !PT ;  /* 0x0000006acef27812 */ /* 0x040fe200078efcff */
[----:B------:R-:W-:Y:S01]  /*1d90*/  STL [R1+0x774], R204 ;  /* 0x000774cc01007387 */ /* 0x000fe20000100800 */
[----:B------:R-:W-:Y:S01]  /*1da0*/  IABS R32, R241 ;  /* 0x000000f100207213 */ /* 0x000fe20000000000 */
[----:B------:R-:W-:Y:S01]  /*1db0*/  IMAD.MOV R5, RZ, RZ, -R5 ;  /* 0x000000ffff057224 */ /* 0x000fe200078e0a05 */
[----:B------:R-:W-:Y:S01]  /*1dc0*/  LOP3.LUT R239, R206, 0x70, RZ, 0xfc, !PT ;  /* 0x00000070ceef7812 */ /* 0x000fe200078efcff */
[----:B------:R-:W-:Y:S01]  /*1dd0*/  IMAD.MOV R7, RZ, RZ, -R7 ;  /* 0x000000ffff077224 */ /* 0x000fe200078e0a07 */
[----:B------:R-:W-:Y:S01]  /*1de0*/  IABS R33, R242 ;  /* 0x000000f200217213 */ /* 0x000fe20000000000 */
[----:B------:R-:W-:Y:S01]  /*1df0*/  IMAD R68, R0, R9, R68 ;  /* 0x0000000900447224 */ /* 0x000fe200078e0244 */
[C---:B------:R-:W-:Y:S01]  /*1e00*/  LOP3.LUT R238, R206.reuse, 0x72, RZ, 0xfc, !PT ;  /* 0x00000072ceee7812 */ /* 0x040fe200078efcff */
[----:B------:R-:W-:Y:S01]  /*1e10*/  IMAD.MOV R4, RZ, RZ, -R4 ;  /* 0x000000ffff047224 */ /* 0x000fe200078e0a04 */
[----:B------:R-:W-:Y:S01]  /*1e20*/  LOP3.LUT R240, R206, 0x6e, RZ, 0xfc, !PT ;  /* 0x0000006ecef07812 */ /* 0x000fe200078efcff */
[--C-:B------:R-:W-:Y:S01]  /*1e30*/  @!P5 IMAD.IADD R84, R84, 0x1, -R0.reuse ;  /* 0x000000015454d824 */ /* 0x100fe200078e0a00 */
[----:B------:R-:W-:Y:S01]  /*1e40*/  ISETP.GT.U32.AND P5, PT, R0, R76, PT ;  /* 0x0000004c0000720c */ /* 0x000fe20003fa4070 */
[----:B------:R-:W-:Y:S01]  /*1e50*/  @!P2 IMAD.IADD R74, R74, 0x1, -R0 ;  /* 0x000000014a4aa824 */ /* 0x000fe200078e0a00 */
[C---:B------:R-:W-:Y:S01]  /*1e60*/  ISETP.GT.U32.AND P2, PT, R0.reuse, R65, PT ;  /* 0x000000410000720c */ /* 0x040fe20003f44070 */
[----:B------:R-:W-:Y:S01]  /*1e70*/  IMAD.MOV R11, RZ, RZ, -R8 ;  /* 0x000000ffff0b7224 */ /* 0x000fe200078e0a08 */
[----:B------:R-:W-:Y:S01]  /*1e80*/  IABS R29, R239 ;  /* 0x000000ef001d7213 */ /* 0x000fe20000000000 */
[C---:B------:R-:W-:Y:S01]  /*1e90*/  IMAD R66, R0.reuse, R5, R66 ;  /* 0x0000000500427224 */ /* 0x040fe200078e0242 */
[----:B------:R-:W-:Y:S01]  /*1ea0*/  IABS R28, R238 ;  /* 0x000000ee001c7213 */ /* 0x000fe20000000000 */
[----:B------:R-:W-:Y:S01]  /*1eb0*/  IMAD R64, R0, R7, R64 ;  /* 0x0000000700407224 */ /* 0x000fe200078e0240 */
[----:B------:R-:W-:Y:S01]  /*1ec0*/  IABS R30, R240 ;  /* 0x000000f0001e7213 */ /* 0x000fe20000000000 */
[C---:B------:R-:W-:Y:S01]  /*1ed0*/  IMAD.HI.U32 R8, R105.reuse, R56, RZ ;  /* 0x0000003869087227 */ /* 0x040fe200078e00ff */
[C---:B------:R-:W-:Y:S01]  /*1ee0*/  LOP3.LUT R236, R206.reuse, 0x76, RZ, 0xfc, !PT ;  /* 0x00000076ceec7812 */ /* 0x040fe200078efcff */
[----:B------:R-:W-:Y:S01]  /*1ef0*/  STL [R1+0x770], R208 ;  /* 0x000770d001007387 */ /* 0x000fe20000100800 */
[C---:B------:R-:W-:Y:S01]  /*1f00*/  LOP3.LUT R237, R206.reuse, 0x74, RZ, 0xfc, !PT ;  /* 0x00000074ceed7812 */ /* 0x040fe200078efcff */
[C---:B------:R-:W-:Y:S01]  /*1f10*/  IMAD.HI.U32 R5, R105.reuse, R60, RZ ;  /* 0x0000003c69057227 */ /* 0x040fe200078e00ff */
[C---:B------:R-:W-:Y:S01]  /*1f20*/  LOP3.LUT R234, R206.reuse, 0x7a, RZ, 0xfc, !PT ;  /* 0x0000007aceea7812 */ /* 0x040fe200078efcff */
[----:B------:R-:W-:Y:S01]  /*1f30*/  STL [R1+0x918], R204 ;  /* 0x000918cc01007387 */ /* 0x000fe20000100800 */
[----:B------:R-:W-:Y:S01]  /*1f40*/  IABS R25, R236 ;  /* 0x000000ec00197213 */ /* 0x000fe20000000000 */
[----:B------:R-:W-:Y:S01]  /*1f50*/  IMAD.HI.U32 R6, R105, R58, RZ ;  /* 0x0000003a69067227 */ /* 0x000fe200078e00ff */
[----:B------:R-:W-:Y:S01]  /*1f60*/  LOP3.LUT R235, R206, 0x78, RZ, 0xfc, !PT ;  /* 0x00000078ceeb7812 */ /* 0x000fe200078efcff */
[----:B------:R3:W-:Y:S01]  /*1f70*/  STL [R1+0x91c], R208 ;  /* 0x00091cd001007387 */ /* 0x0007e20000100800 */
[----:B------:R-:W-:Y:S01]  /*1f80*/  IABS R26, R237 ;  /* 0x000000ed001a7213 */ /* 0x000fe20000000000 */
[C---:B------:R-:W-:Y:S01]  /*1f90*/  IMAD R61, R0.reuse, R4, R61 ;  /* 0x00000004003d7224 */ /* 0x040fe200078e023d */
[----:B------:R-:W-:Y:S01]  /*1fa0*/  IABS R22, R234 ;  /* 0x000000ea00167213 */ /* 0x000fe20000000000 */
[--C-:B------:R-:W-:Y:S01]  /*1fb0*/  @!P6 IMAD.IADD R85, R85, 0x1, -R0.reuse ;  /* 0x000000015555e824 */ /* 0x100fe200078e0a00 */
[C---:B------:R-:W-:Y:S01]  /*1fc0*/  ISETP.GT.U32.AND P6, PT, R0.reuse, R69, PT ;  /* 0x000000450000720c */ /* 0x040fe20003fc4070 */
[----:B------:R-:W-:Y:S01]  /*1fd0*/  @!P1 IMAD.IADD R77, R77, 0x1, -R0 ;  /* 0x000000014d4d9824 */ /* 0x000fe200078e0a00 */
[C---:B------:R-:W-:Y:S01]  /*1fe0*/  ISETP.GT.U32.AND P1, PT, R0.reuse, R68, PT ;  /* 0x000000440000720c */ /* 0x040fe20003f24070 */
[----:B------:R-:W-:Y:S01]  /*1ff0*/  IMAD R62, R0, R11, R62 ;  /* 0x0000000b003e7224 */ /* 0x000fe200078e023e */
[----:B------:R-:W-:Y:S01]  /*2000*/  IABS R24, R235 ;  /* 0x000000eb00187213 */ /* 0x000fe20000000000 */
[----:B------:R-:W-:Y:S01]  /*2010*/  IMAD.MOV R11, RZ, RZ, -R8 ;  /* 0x000000ffff0b7224 */ /* 0x000fe200078e0a08 */
[----:B------:R-:W-:Y:S01]  /*2020*/  LOP3.LUT R231, R206, 0x80, RZ, 0xfc, !PT ;  /* 0x00000080cee77812 */ /* 0x000fe200078efcff */
[----:B------:R-:W-:Y:S01]  /*2030*/  @!P4 IMAD.IADD R73, R73, 0x1, -R0 ;  /* 0x000000014949c824 */ /* 0x000fe200078e0a00 */
[----:B------:R-:W-:Y:S01]  /*2040*/  ISETP.GT.U32.AND P4, PT, R0, R64, PT ;  /* 0x000000400000720c */ /* 0x000fe20003f84070 */
[----:B------:R-:W-:Y:S01]  /*2050*/  IMAD.MOV R5, RZ, RZ, -R5 ;  /* 0x000000ffff057224 */ /* 0x000fe200078e0a05 */
[C---:B------:R-:W-:Y:S01]  /*2060*/  LOP3.LUT R233, R206.reuse, 0x7c, RZ, 0xfc, !PT ;  /* 0x0000007ccee97812 */ /* 0x040fe200078efcff */
[----:B------:R-:W-:Y:S01]  /*2070*/  IMAD.MOV R9, RZ, RZ, -R6 ;  /* 0x000000ffff097224 */ /* 0x000fe200078e0a06 */
[----:B------:R-:W-:Y:S01]  /*2080*/  IABS R18, R231 ;  /* 0x000000e700127213 */ /* 0x000fe20000000000 */
[C---:B------:R-:W-:Y:S01]  /*2090*/  IMAD.HI.U32 R4, R105.reuse, R54, RZ ;  /* 0x0000003669047227 */ /* 0x040fe200078e00ff */
[----:B------:R-:W-:Y:S01]  /*20a0*/  LOP3.LUT R230, R206, 0x82, RZ, 0xfc, !PT ;  /* 0x00000082cee67812 */ /* 0x000fe200078efcff */
[----:B------:R-:W-:Y:S01]  /*20b0*/  STL [R1+0x76c], R138 ;  /* 0x00076c8a01007387 */ /* 0x000fe20000100800 */
[----:B------:R-:W-:Y:S01]  /*20c0*/  IABS R21, R233 ;  /* 0x000000e900157213 */ /* 0x000fe20000000000 */
[----:B------:R-:W-:Y:S01]  /*20d0*/  @!P0 IMAD.IADD R70, R70, 0x1, -R0 ;  /* 0x0000000146468824 */ /* 0x000fe200078e0a00 */
[C---:B------:R-:W-:Y:S01]  /*20e0*/  ISETP.GT.U32.AND P0, PT, R0.reuse, R61, PT ;  /* 0x0000003d0000720c */ /* 0x040fe20003f04070 */
[----:B------:R-:W-:Y:S01]  /*20f0*/  IMAD R56, R0, R11, R56 ;  /* 0x0000000b00387224 */ /* 0x000fe200078e0238 */
[----:B------:R-:W-:Y:S01]  /*2100*/  IABS R17, R230 ;  /* 0x000000e600117213 */ /* 0x000fe20000000000 */
[C---:B------:R-:W-:Y:S01]  /*2110*/  IMAD.HI.U32 R6, R105.reuse, R52, RZ ;  /* 0x0000003469067227 */ /* 0x040fe200078e00ff */
[C---:B------:R-:W-:Y:S01]  /*2120*/  LOP3.LUT R232, R206.reuse, 0x7e, RZ, 0xfc, !PT ;  /* 0x0000007ecee87812 */ /* 0x040fe200078efcff */
[----:B------:R-:W-:Y:S01]  /*2130*/  STL [R1+0x768], R252 ;  /* 0x000768fc01007387 */ /* 0x000fe20000100800 */
[----:B------:R-:W-:Y:S01]  /*2140*/  LOP3.LUT R229, R206, 0x84, RZ, 0xfc, !PT ;  /* 0x00000084cee57812 */ /* 0x000fe200078efcff */
[----:B------:R-:W-:Y:S01]  /*2150*/  @!P3 IMAD.IADD R72, R72, 0x1, -R0 ;  /* 0x000000014848b824 */ /* 0x000fe200078e0a00 */
[C---:B------:R-:W-:Y:S01]  /*2160*/  ISETP.GT.U32.AND P3, PT, R0.reuse, R62, PT ;  /* 0x0000003e0000720c */ /* 0x040fe20003f64070 */
[C---:B------:R-:W-:Y:S01]  /*2170*/  IMAD R60, R0.reuse, R5, R60 ;  /* 0x00000005003c7224 */ /* 0x040fe200078e023c */
[----:B------:R-:W-:Y:S01]  /*2180*/  IABS R20, R232 ;  /* 0x000000e800147213 */ /* 0x000fe20000000000 */
[----:B------:R-:W-:Y:S01]  /*2190*/  IMAD R58, R0, R9, R58 ;  /* 0x00000009003a7224 */ /* 0x000fe200078e023a */
[----:B------:R-:W-:Y:S01]  /*21a0*/  IABS R16, R229 ;  /* 0x000000e500107213 */ /* 0x000fe20000000000 */
[----:B------:R-:W-:Y:S01]  /*21b0*/  IMAD.HI.U32 R5, R105, R53, RZ ;  /* 0x0000003569057227 */ /* 0x000fe200078e00ff */
[C---:B------:R-:W-:Y:S01]  /*21c0*/  LOP3.LUT R228, R206.reuse, 0x86, RZ, 0xfc, !PT ;  /* 0x00000086cee47812 */ /* 0x040fe200078efcff */
[----:B------:R-:W-:Y:S01]  /*21d0*/  STL [R1+0x920], R138 ;  /* 0x0009208a01007387 */ /* 0x000fe20000100800 */
[C---:B------:R-:W-:Y:S01]  /*21e0*/  LOP3.LUT R224, R206.reuse, 0x8e, RZ, 0xfc, !PT ;  /* 0x0000008ecee07812 */ /* 0x040fe200078efcff */
[----:B------:R-:W-:Y:S01]  /*21f0*/  IMAD.MOV R9, RZ, RZ, -R4 ;  /* 0x000000ffff097224 */ /* 0x000fe200078e0a04 */
[----:B------:R-:W-:Y:S01]  /*2200*/  LOP3.LUT R227, R206, 0x88, RZ, 0xfc, !PT ;  /* 0x00000088cee37812 */ /* 0x000fe200078efcff */
[----:B------:R-:W-:Y:S01]  /*2210*/  IMAD.MOV R11, RZ, RZ, -R6 ;  /* 0x000000ffff0b7224 */ /* 0x000fe200078e0a06 */
[----:B------:R-:W-:Y:S01]  /*2220*/  IABS R15, R224 ;  /* 0x000000e0000f7213 */ /* 0x000fe20000000000 */
[--C-:B------:R-:W-:Y:S01]  /*2230*/  @!P5 IMAD.IADD R76, R76, 0x1, -R0.reuse ;  /* 0x000000014c4cd824 */ /* 0x100fe200078e0a00 */
[C---:B------:R-:W-:Y:S01]  /*2240*/  ISETP.GT.U32.AND P5, PT, R0.reuse, R66, PT ;  /* 0x000000420000720c */ /* 0x040fe20003fa4070 */
[----:B------:R-:W-:Y:S01]  /*2250*/  @!P2 IMAD.IADD R65, R65, 0x1, -R0 ;  /* 0x000000014141a824 */ /* 0x000fe200078e0a00 */
[----:B------:R-:W-:Y:S01]  /*2260*/  ISETP.GT.U32.AND P2, PT, R0, R56, PT ;  /* 0x000000380000720c */ /* 0x000fe20003f44070 */
[----:B------:R-:W-:Y:S01]  /*2270*/  IMAD.HI.U32 R7, R105, R57, RZ ;  /* 0x0000003969077227 */ /* 0x000fe200078e00ff */
[----:B------:R-:W-:Y:S01]  /*2280*/  LOP3.LUT R225, R206, 0x8c, RZ, 0xfc, !PT ;  /* 0x0000008ccee17812 */ /* 0x000fe200078efcff */
[----:B------:R-:W-:Y:S01]  /*2290*/  STL [R1+0x764], R251 ;  /* 0x000764fb01007387 */ /* 0x000fe20000100800 */
[----:B--2---:R-:W-:Y:S01]  /*22a0*/  IABS R13, R227 ;  /* 0x000000e3000d7213 */ /* 0x004fe20000000000 */
[----:B------:R-:W-:Y:S01]  /*22b0*/  IMAD.MOV R5, RZ, RZ, -R5 ;  /* 0x000000ffff057224 */ /* 0x000fe200078e0a05 */
[----:B-1----:R-:W-:Y:S01]  /*22c0*/  IABS R10, R225 ;  /* 0x000000e1000a7213 */ /* 0x002fe20000000000 */
[----:B------:R-:W-:Y:S01]  /*22d0*/  IMAD R54, R0, R9, R54 ;  /* 0x0000000900367224 */ /* 0x000fe200078e0236 */
[----:B------:R-:W-:Y:S01]  /*22e0*/  LOP3.LUT R226, R206, 0x8a, RZ, 0xfc, !PT ;  /* 0x0000008acee27812 */ /* 0x000fe200078efcff */
[----:B------:R-:W-:Y:S01]  /*22f0*/  IMAD R52, R0, R11, R52 ;  /* 0x0000000b00347224 */ /* 0x000fe200078e0234 */
[----:B------:R-:W-:Y:S01]  /*2300*/  LOP3.LUT R222, R206, 0x92, RZ, 0xfc, !PT ;  /* 0x00000092cede7812 */ /* 0x000fe200078efcff */
[--C-:B------:R-:W-:Y:S01]  /*2310*/  @!P6 IMAD.IADD R69, R69, 0x1, -R0.reuse ;  /* 0x000000014545e824 */ /* 0x100fe200078e0a00 */
[----:B------:R-:W-:Y:S01]  /*2320*/  ISETP.GT.U32.AND P6, PT, R0, R60, PT ;  /* 0x0000003c0000720c */ /* 0x000fe20003fc4070 */
[--C-:B------:R-:W-:Y:S01]  /*2330*/  @!P1 IMAD.IADD R68, R68, 0x1, -R0.reuse ;  /* 0x0000000144449824 */ /* 0x100fe200078e0a00 */
[C---:B------:R-:W-:Y:S01]  /*2340*/  ISETP.GT.U32.AND P1, PT, R0.reuse, R58, PT ;  /* 0x0000003a0000720c */ /* 0x040fe20003f24070 */
[----:B------:R-:W-:Y:S01]  /*2350*/  IMAD.MOV R7, RZ, RZ, -R7 ;  /* 0x000000ffff077224 */ /* 0x000fe200078e0a07 */
[----:B------:R-:W-:Y:S01]  /*2360*/  IABS R12, R226 ;  /* 0x000000e2000c7213 */ /* 0x000fe20000000000 */
[----:B------:R-:W-:Y:S01]  /*2370*/  IMAD R53, R0, R5, R53 ;  /* 0x0000000500357224 */ /* 0x000fe200078e0235 */
[----:B------:R-:W-:Y:S01]  /*2380*/  LOP3.LUT R220, R206, 0x96, RZ, 0xfc, !PT ;  /* 0x00000096cedc7812 */ /* 0x000fe200078efcff */
[--C-:B------:R-:W-:Y:S01]  /*2390*/  @!P4 IMAD.IADD R64, R64, 0x1, -R0.reuse ;  /* 0x000000014040c824 */ /* 0x100fe200078e0a00 */
[C---:B------:R-:W-:Y:S01]  /*23a0*/  ISETP.GT.U32.AND P4, PT, R0.reuse, R54, PT ;  /* 0x000000360000720c */ /* 0x040fe20003f84070 */
[--C-:B------:R-:W-:Y:S01]  /*23b0*/  @!P0 IMAD.IADD R61, R61, 0x1, -R0.reuse ;  /* 0x000000013d3d8824 */ /* 0x100fe200078e0a00 */
[C---:B------:R-:W-:Y:S01]  /*23c0*/  ISETP.GT.U32.AND P0, PT, R0.reuse, R52, PT ;  /* 0x000000340000720c */ /* 0x040fe20003f04070 */
[----:B------:R-:W-:Y:S01]  /*23d0*/  IMAD R57, R0, R7, R57 ;  /* 0x0000000700397224 */ /* 0x000fe200078e0239 */
[----:B------:R-:W-:Y:S01]  /*23e0*/  LOP3.LUT R219, R206, 0x98, RZ, 0xfc, !PT ;  /* 0x00000098cedb7812 */ /* 0x000fe200078efcff */
[--C-:B------:R-:W-:Y:S01]  /*23f0*/  @!P3 IMAD.IADD R62, R62, 0x1, -R0.reuse ;  /* 0x000000013e3eb824 */ /* 0x100fe200078e0a00 */
[----:B------:R-:W-:Y:S01]  /*2400*/  ISETP.GT.U32.AND P3, PT, R0, R53, PT ;  /* 0x000000350000720c */ /* 0x000fe20003f64070 */
        /* <DEDUP_REMOVED lines=12> */
[----:B------:R-:W-:Y:S01]  /*24d0*/  IMAD.HI.U32 R7, R105, R50, RZ ;  /* 0x0000003269077227 */ /* 0x000fe200078e00ff */
[----:B------:R-:W-:Y:S01]  /*24e0*/  LOP3.LUT R221, R206, 0x94, RZ, 0xfc, !PT ;  /* 0x00000094cedd7812 */ /* 0x000fe200078efcff */
[----:B------:R1:W-:Y:S01]  /*24f0*/  STL [R1+0x924], R252 ;  /* 0x000924fc01007387 */ /* 0x0003e20000100800 */
[----:B------:R-:W-:Y:S01]  /*2500*/  IABS R27, R220 ;  /* 0x000000dc001b7213 */ /* 0x000fe20000000000 */
[--C-:B------:R-:W-:Y:S01]  /*2510*/  @!P3 IMAD.IADD R53, R53, 0x1, -R0.reuse ;  /* 0x000000013535b824 */ /* 0x100fe200078e0a00 */
[C---:B------:R-:W-:Y:S01]  /*2520*/  ISETP.GT.U32.AND P3, PT, R0.reuse, R61, PT ;  /* 0x0000003d0000720c */ /* 0x040fe20003f64070 */
[----:B------:R-:W-:Y:S01]  /*2530*/  IMAD.MOV R7, RZ, RZ, -R7 ;  /* 0x000000ffff077224 */ /* 0x000fe200078e0a07 */
[----:B------:R-:W-:Y:S01]  /*2540*/  IABS R31, R219 ;  /* 0x000000db001f7213 */ /* 0x000fe20000000000 */
[--C-:B------:R-:W-:Y:S01]  /*2550*/  @!P5 IMAD.IADD R57, R57, 0x1, -R0.reuse ;  /* 0x000000013939d824 */ /* 0x100fe200078e0a00 */
[----:B------:R-:W-:Y:S01]  /*2560*/  ISETP.GT.U32.AND P5, PT, R0, R65, PT ;  /* 0x000000410000720c */ /* 0x000fe20003fa4070 */
[----:B------:R-:W-:Y:S01]  /*2570*/  @!P2 IMAD.IADD R64, R64, 0x1, -R0 ;  /* 0x000000014040a824 */ /* 0x000fe200078e0a00 */
[----:B------:R-:W-:Y:S01]  /*2580*/  ISETP.GT.U32.AND P2, PT, R0, R56, PT ;  /* 0x000000380000720c */ /* 0x000fe20003f44070 */
[C---:B------:R-:W-:Y:S01]  /*2590*/  IMAD.HI.U32 R5, R105.reuse, R46, RZ ;  /* 0x0000002e69057227 */ /* 0x040fe200078e00ff */
[----:B------:R-:W-:Y:S01]  /*25a0*/  IABS R19, R221 ;  /* 0x000000dd00137213 */ /* 0x000fe20000000000 */
[----:B------:R-:W-:Y:S01]  /*25b0*/  STL [R1+0x760], R250 ;  /* 0x000760fa01007387 */ /* 0x000fe20000100800 */
[----:B------:R-:W-:Y:S01]  /*25c0*/  LOP3.LUT R223, R206, 0x90, RZ, 0xfc, !PT ;  /* 0x00000090cedf7812 */ /* 0x000fe200078efcff */
[----:B------:R-:W-:Y:S01]  /*25d0*/  IMAD R50, R0, R7, R50 ;  /* 0x0000000700327224 */ /* 0x000fe200078e0232 */
[----:B------:R-:W-:Y:S01]  /*25e0*/  LOP3.LUT R217, R206, 0x9c, RZ, 0xfc, !PT ;  /* 0x0000009cced97812 */ /* 0x000fe200078efcff */
[--C-:B------:R-:W-:Y:S01]  /*25f0*/  @!P1 IMAD.IADD R66, R66, 0x1, -R0.reuse ;  /* 0x0000000142429824 */ /* 0x100fe200078e0a00 */
[----:B------:R-:W-:Y:S01]  /*2600*/  ISETP.GT.U32.AND P1, PT, R0, R58, PT ;  /* 0x0000003a0000720c */ /* 0x000fe20003f24070 */
        /* <DEDUP_REMOVED lines=8> */
[----:B------:R-:W-:Y:S01]  /*2690*/  IMAD.MOV R5, RZ, RZ, -R5 ;  /* 0x000000ffff057224 */ /* 0x000fe200078e0a05 */
[----:B------:R-:W-:Y:S01]  /*26a0*/  LOP3.LUT R215, R206, 0xa0, RZ, 0xfc, !PT ;  /* 0x000000a0ced77812 */ /* 0x000fe200078efcff */
[--C-:B------:R-:W-:Y:S01]  /*26b0*/  @!P4 IMAD.IADD R62, R62, 0x1, -R0.reuse ;  /* 0x000000013e3ec824 */ /* 0x100fe200078e0a00 */
[----:B------:R-:W-:Y:S01]  /*26c0*/  ISETP.GT.U32.AND P4, PT, R0, R54, PT ;  /* 0x000000360000720c */ /* 0x000fe20003f84070 */
[C---:B------:R-:W-:Y:S01]  /*26d0*/  IMAD.HI.U32 R7, R105.reuse, R44, RZ ;  /* 0x0000002c69077227 */ /* 0x040fe200078e00ff */
[----:B------:R-:W-:Y:S01]  /*26e0*/  LOP3.LUT R213, R206, 0xa4, RZ, 0xfc, !PT ;  /* 0x000000a4ced57812 */ /* 0x000fe200078efcff */
[----:B------:R-:W-:Y:S01]  /*26f0*/  STL [R1+0x754], R247 ;  /* 0x000754f701007387 */ /* 0x000fe20000100800 */
[----:B------:R-:W-:Y:S01]  /*2700*/  IABS R47, R214 ;  /* 0x000000d6002f7213 */ /* 0x000fe20000000000 */
[C---:B------:R-:W-:Y:S01]  /*2710*/  IMAD.HI.U32 R6, R105.reuse, R45, RZ ;  /* 0x0000002d69067227 */ /* 0x040fe200078e00ff */
[----:B------:R-:W-:Y:S01]  /*2720*/  IABS R43, R215 ;  /* 0x000000d7002b7213 */ /* 0x000fe20000000000 */
[----:B------:R-:W-:Y:S01]  /*2730*/  STL [R1+0x750], R246 ;  /* 0x000750f601007387 */ /* 0x000fe20000100800 */
[----:B------:R-:W-:Y:S01]  /*2740*/  IABS R51, R213 ;  /* 0x000000d500337213 */ /* 0x000fe20000000000 */
[----:B------:R-:W-:Y:S01]  /*2750*/  @!P0 IMAD.IADD R60, R60, 0x1, -R0 ;  /* 0x000000013c3c8824 */ /* 0x000fe200078e0a00 */
[----:B------:R-:W-:Y:S01]  /*2760*/  ISETP.GT.U32.AND P0, PT, R0, R50, PT ;  /* 0x000000320000720c */ /* 0x000fe20003f04070 */
[----:B------:R-:W-:Y:S01]  /*2770*/  IMAD.MOV R9, RZ, RZ, -R4 ;  /* 0x000000ffff097224 */ /* 0x000fe200078e0a04 */
[C---:B------:R-:W-:Y:S01]  /*2780*/  LOP3.LUT R211, R206.reuse, 0xa8, RZ, 0xfc, !PT ;  /* 0x000000a8ced37812 */ /* 0x040fe200078efcff */
[----:B------:R-:W-:Y:S01]  /*2790*/  IMAD.MOV R8, RZ, RZ, -R8 ;  /* 0x000000ffff087224 */ /* 0x000fe200078e0a08 */
[----:B------:R-:W-:Y:S01]  /*27a0*/  LOP3.LUT R209, R206, 0xac, RZ, 0xfc, !PT ;  /* 0x000000acced17812 */ /* 0x000fe200078efcff */
[----:B------:R-:W-:Y:S01]  /*27b0*/  IMAD R46, R0, R5, R46 ;  /* 0x00000005002e7224 */ /* 0x000fe200078e022e */
[----:B------:R-:W-:Y:S01]  /*27c0*/  LOP3.LUT R212, R206, 0xa6, RZ, 0xfc, !PT ;  /* 0x000000a6ced47812 */ /* 0x000fe200078efcff */
[----:B------:R-:W-:Y:S01]  /*27d0*/  IMAD.HI.U32 R4, R105, R41, RZ ;  /* 0x0000002969047227 */ /* 0x000fe200078e00ff */
[----:B------:R-:W-:Y:S01]  /*27e0*/  IABS R59, R211 ;  /* 0x000000d3003b7213 */ /* 0x000fe20000000000 */
[----:B------:R-:W-:Y:S01]  /*27f0*/  STL [R1+0x74c], R245 ;  /* 0x00074cf501007387 */ /* 0x000fe20000100800 */
[----:B------:R-:W-:Y:S01]  /*2800*/  IABS R67, R209 ;  /* 0x000000d100437213 */ /* 0x000fe20000000000 */
[----:B------:R-:W-:Y:S01]  /*2810*/  @!P3 IMAD.IADD R61, R61, 0x1, -R0 ;  /* 0x000000013d3db824 */ /* 0x000fe200078e0a00 */
[----:B------:R-:W-:Y:S01]  /*2820*/  ISETP.GT.U32.AND P3, PT, R0, R53, PT ;  /* 0x000000350000720c */ /* 0x000fe20003f64070 */
[----:B------:R-:W-:Y:S01]  /*2830*/  IMAD.MOV R7, RZ, RZ, -R7 ;  /* 0x000000ffff077224 */ /* 0x000fe200078e0a07 */
[----:B------:R-:W-:Y:S01]  /*2840*/  IABS R55, R212 ;  /* 0x000000d400377213 */ /* 0x000fe20000000000 */
[----:B------:R-:W-:Y:S01]  /*2850*/  IMAD.MOV R6, RZ, RZ, -R6 ;  /* 0x000000ffff067224 */ /* 0x000fe200078e0a06 */
[----:B------:R-:W-:Y:S01]  /*2860*/  LOP3.LUT R202, R206, 0xae, RZ, 0xfc, !PT ;  /* 0x000000aececa7812 */ /* 0x000fe200078efcff */
        /* <DEDUP_REMOVED lines=8> */
[----:B------:R-:W-:Y:S01]  /*28f0*/  IMAD R44, R0, R7, R44 ;  /* 0x00000007002c7224 */ /* 0x000fe200078e022c */
[----:B------:R-:W-:Y:S01]  /*2900*/  LOP3.LUT R201, R206, 0xb0, RZ, 0xfc, !PT ;  /* 0x000000b0cec97812 */ /* 0x000fe200078efcff */
[----:B------:R-:W-:Y:S01]  /*2910*/  IMAD R45, R0, R6, R45 ;  /* 0x00000006002d7224 */ /* 0x000fe200078e022d */
[----:B------:R-:W-:Y:S01]  /*2920*/  IABS R71, R202 ;  /* 0x000000ca00477213 */ /* 0x000fe20000000000 */
[C---:B------:R-:W-:Y:S01]  /*2930*/  IMAD.HI.U32 R7, R105.reuse, R37, RZ ;  /* 0x0000002569077227 */ /* 0x040fe200078e00ff */
[----:B------:R-:W-:Y:S01]  /*2940*/  IABS R79, R200 ;  /* 0x000000c8004f7213 */ /* 0x000fe20000000000 */
[----:B------:R-:W-:Y:S01]  /*2950*/  STL [R1+0x748], R244 ;  /* 0x000748f401007387 */ /* 0x000fe20000100800 */
[----:B------:R-:W-:Y:S01]  /*2960*/  IABS R63, R210 ;  /* 0x000000d2003f7213 */ /* 0x000fe20000000000 */
        /* <DEDUP_REMOVED lines=9> */
[----:B------:R-:W-:Y:S01]  /*2a00*/  IABS R83, R198 ;  /* 0x000000c600537213 */ /* 0x000fe20000000000 */
[----:B------:R-:W-:Y:S01]  /*2a10*/  STL [R1+0x740], R242 ;  /* 0x000740f201007387 */ /* 0x000fe20000100800 */
[----:B------:R-:W-:Y:S01]  /*2a20*/  IABS R87, R197 ;  /* 0x000000c500577213 */ /* 0x000fe20000000000 */
[----:B------:R-:W-:Y:S01]  /*2a30*/  IMAD.MOV R7, RZ, RZ, -R7 ;  /* 0x000000ffff077224 */ /* 0x000fe200078e0a07 */
[----:B------:R-:W-:Y:S01]  /*2a40*/  LOP3.LUT R194, R206, 0xba, RZ, 0xfc, !PT ;  /* 0x000000bacec27812 */ /* 0x000fe200078efcff */
[--C-:B------:R-:W-:Y:S01]  /*2a50*/  @!P6 IMAD.IADD R68, R68, 0x1, -R0.reuse ;  /* 0x000000014444e824 */ /* 0x100fe200078e0a00 */
[----:B------:R-:W-:Y:S01]  /*2a60*/  ISETP.GT.U32.AND P6, PT, R0, R52, PT ;  /* 0x000000340000720c */ /* 0x000fe20003fc4070 */
[----:B------:R-:W-:Y:S01]  /*2a70*/  @!P4 IMAD.IADD R54, R54, 0x1, -R0 ;  /* 0x000000013636c824 */ /* 0x000fe200078e0a00 */
[----:B------:R-:W-:Y:S01]  /*2a80*/  ISETP.GT.U32.AND P4, PT, R0, R45, PT ;  /* 0x0000002d0000720c */ /* 0x000fe20003f84070 */
[----:B------:R-:W-:Y:S01]  /*2a90*/  IMAD.MOV R11, RZ, RZ, -R8 ;  /* 0x000000ffff0b7224 */ /* 0x000fe200078e0a08 */
[----:B------:R-:W-:Y:S01]  /*2aa0*/  IABS R95, R194 ;  /* 0x000000c2005f7213 */ /* 0x000fe20000000000 */
[C---:B------:R-:W-:Y:S01]  /*2ab0*/  IMAD.HI.U32 R6, R105.reuse, R38, RZ ;  /* 0x0000002669067227 */ /* 0x040fe200078e00ff */
[C---:B------:R-:W-:Y:S01]  /*2ac0*/  LOP3.LUT R192, R206.reuse, 0xbe, RZ, 0xfc, !PT ;  /* 0x000000becec07812 */ /* 0x040fe200078efcff */
[----:B------:R-:W-:Y:S01]  /*2ad0*/  STL [R1+0x73c], R241 ;  /* 0x00073cf101007387 */ /* 0x000fe20000100800 */
[C---:B------:R-:W-:Y:S01]  /*2ae0*/  LOP3.LUT R196, R206.reuse, 0xb8, RZ, 0xfc, !PT ;  /* 0x000000b8cec47812 */ /* 0x040fe200078efcff */
[----:B------:R-:W-:Y:S01]  /*2af0*/  IMAD.HI.U32 R8, R105, R36, RZ ;  /* 0x0000002469087227 */ /* 0x000fe200078e00ff */
[C---:B------:R-:W-:Y:S01]  /*2b00*/  LOP3.LUT R193, R206.reuse, 0xbc, RZ, 0xfc, !PT ;  /* 0x000000bccec17812 */ /* 0x040fe200078efcff */
[----:B------:R-:W-:Y:S01]  /*2b10*/  STL [R1+0x738], R240 ;  /* 0x000738f001007387 */ /* 0x000fe20000100800 */
[----:B------:R-:W-:Y:S01]  /*2b20*/  LOP3.LUT R190, R206, 0xc0, RZ, 0xfc, !PT ;  /* 0x000000c0cebe7812 */ /* 0x000fe200078efcff */
[----:B------:R-:W-:Y:S01]  /*2b30*/  @!P0 IMAD.IADD R50, R50, 0x1, -R0 ;  /* 0x0000000132328824 */ /* 0x000fe200078e0a00 */
[C---:B------:R-:W-:Y:S01]  /*2b40*/  ISETP.GT.U32.AND P0, PT, R0.reuse, R41, PT ;  /* 0x000000290000720c */ /* 0x040fe20003f04070 */
[C---:B------:R-:W-:Y:S01]  /*2b50*/  IMAD R48, R0.reuse, R9, R48 ;  /* 0x0000000900307224 */ /* 0x040fe200078e0230 */
[----:B------:R-:W-:Y:S01]  /*2b60*/  IABS R103, R192 ;  /* 0x000000c000677213 */ /* 0x000fe20000000000 */
[----:B------:R-:W-:Y:S01]  /*2b70*/  IMAD.MOV R5, RZ, RZ, -R5 ;  /* 0x000000ffff057224 */ /* 0x000fe200078e0a05 */
[----:B------:R-:W-:Y:S01]  /*2b80*/  IABS R91, R196 ;  /* 0x000000c4005b7213 */ /* 0x000fe20000000000 */
[C---:B------:R-:W-:Y:S01]  /*2b90*/  IMAD R37, R0.reuse, R7, R37 ;  /* 0x0000000700257224 */ /* 0x040fe200078e0225 */
[----:B------:R-:W-:Y:S01]  /*2ba0*/  IABS R99, R193 ;  /* 0x000000c100637213 */ /* 0x000fe20000000000 */
[----:B------:R-:W-:Y:S01]  /*2bb0*/  @!P3 IMAD.IADD R53, R53, 0x1, -R0 ;  /* 0x000000013535b824 */ /* 0x000fe200078e0a00 */
[C---:B------:R-:W-:Y:S01]  /*2bc0*/  ISETP.GT.U32.AND P3, PT, R0.reuse, R44, PT ;  /* 0x0000002c0000720c */ /* 0x040fe20003f64070 */
[----:B------:R-:W-:Y:S01]  /*2bd0*/  IMAD R42, R0, R11, R42 ;  /* 0x0000000b002a7224 */ /* 0x000fe200078e022a */
[----:B------:R-:W-:Y:S01]  /*2be0*/  IABS R107, R190 ;  /* 0x000000be006b7213 */ /* 0x000fe20000000000 */
[----:B------:R-:W-:Y:S01]  /*2bf0*/  IMAD.MOV R9, RZ, RZ, -R6 ;  /* 0x000000ffff097224 */ /* 0x000fe200078e0a06 */
[C---:B------:R-:W-:Y:S01]  /*2c00*/  LOP3.LUT R188, R206.reuse, 0xc4, RZ, 0xfc, !PT ;  /* 0x000000c4cebc7812 */ /* 0x040fe200078efcff */
[----:B------:R-:W-:Y:S01]  /*2c10*/  IMAD.MOV R11, RZ, RZ, -R8 ;  /* 0x000000ffff0b7224 */ /* 0x000fe200078e0a08 */
[C---:B------:R-:W-:Y:S01]  /*2c20*/  LOP3.LUT R185, R206.reuse, 0xc8, RZ, 0xfc, !PT ;  /* 0x000000c8ceb97812 */ /* 0x040fe200078efcff */
[----:B------:R-:W-:Y:S01]  /*2c30*/  IMAD.HI.U32 R4, R105, R34, RZ ;  /* 0x0000002269047227 */ /* 0x000fe200078e00ff */
[----:B------:R-:W-:Y:S01]  /*2c40*/  LOP3.LUT R189, R206, 0xc2, RZ, 0xfc, !PT ;  /* 0x000000c2cebd7812 */ /* 0x000fe200078efcff */
[----:B------:R-:W-:Y:S01]  /*2c50*/  STL [R1+0x734], R239 ;  /* 0x000734ef01007387 */ /* 0x000fe20000100800 */
[----:B------:R-:W-:Y:S01]  /*2c60*/  IABS R110, R188 ;  /* 0x000000bc006e7213 */ /* 0x000fe20000000000 */
[----:B------:R-:W-:Y:S01]  /*2c70*/  IMAD R40, R0, R5, R40 ;  /* 0x0000000500287224 */ /* 0x000fe200078e0228 */
[----:B------:R-:W-:Y:S01]  /*2c80*/  LOP3.LUT R186, R206, 0xc6, RZ, 0xfc, !PT ;  /* 0x000000c6ceba7812 */ /* 0x000fe200078efcff */
[--C-:B------:R-:W-:Y:S01]  /*2c90*/  @!P5 IMAD.IADD R57, R57, 0x1, -R0.reuse ;  /* 0x000000013939d824 */ /* 0x100fe200078e0a00 */
[----:B------:R-:W-:Y:S01]  /*2ca0*/  ISETP.GT.U32.AND P5, PT, R0, R48, PT ;  /* 0x000000300000720c */ /* 0x000fe20003fa4070 */
[----:B------:R-:W-:Y:S01]  /*2cb0*/  @!P2 IMAD.IADD R46, R46, 0x1, -R0 ;  /* 0x000000012e2ea824 */ /* 0x000fe200078e0a00 */
[C---:B------:R-:W-:Y:S01]  /*2cc0*/  ISETP.GT.U32.AND P2, PT, R0.reuse, R37, PT ;  /* 0x000000250000720c */ /* 0x040fe20003f44070 */
[C---:B------:R-:W-:Y:S01]  /*2cd0*/  IMAD R38, R0.reuse, R9, R38 ;  /* 0x0000000900267224 */ /* 0x040fe200078e0226 */
[----:B------:R-:W-:Y:S01]  /*2ce0*/  IABS R112, R185 ;  /* 0x000000b900707213 */ /* 0x000fe20000000000 */
[----:B------:R-:W-:Y:S01]  /*2cf0*/  IMAD R36, R0, R11, R36 ;  /* 0x0000000b00247224 */ /* 0x000fe200078e0224 */
[----:B------:R-:W-:Y:S01]  /*2d00*/  IABS R109, R189 ;  /* 0x000000bd006d7213 */ /* 0x000fe20000000000 */
[----:B------:R-:W-:Y:S01]  /*2d10*/  IMAD.MOV R9, RZ, RZ, -R4 ;  /* 0x000000ffff097224 */ /* 0x000fe200078e0a04 */
[----:B------:R-:W-:Y:S01]  /*2d20*/  LOP3.LUT R184, R206, 0xca, RZ, 0xfc, !PT ;  /* 0x000000caceb87812 */ /* 0x000fe200078efcff */
[----:B------:R-:W-:Y:S01]  /*2d30*/  @!P1 IMAD.IADD R49, R49, 0x1, -R0 ;  /* 0x0000000131319824 */ /* 0x000fe200078e0a00 */
[C---:B------:R-:W-:Y:S01]  /*2d40*/  ISETP.GT.U32.AND P1, PT, R0.reuse, R40, PT ;  /* 0x000000280000720c */ /* 0x040fe20003f24070 */
[----:B------:R-:W-:Y:S01]  /*2d50*/  IMAD R34, R0, R9, R34 ;  /* 0x0000000900227224 */ /* 0x000fe200078e0222 */
[----:B------:R-:W-:Y:S01]  /*2d60*/  IABS R111, R186 ;  /* 0x000000ba006f7213 */ /* 0x000fe20000000000 */
[--C-:B------:R-:W-:Y:S01]  /*2d70*/  @!P6 IMAD.IADD R52, R52, 0x1, -R0.reuse ;  /* 0x000000013434e824 */ /* 0x100fe200078e0a00 */
[C---:B------:R-:W-:Y:S01]  /*2d80*/  ISETP.GT.U32.AND P6, PT, R0.reuse, R42, PT ;  /* 0x0000002a0000720c */ /* 0x040fe20003fc4070 */
        /* <DEDUP_REMOVED lines=18> */
[C---:B------:R-:W-:Y:S01]  /*2eb0*/  IMAD.HI.U32 R6, R105.reuse, R32, RZ ;  /* 0x0000002069067227 */ /* 0x040fe200078e00ff */
[----:B------:R-:W-:Y:S01]  /*2ec0*/  LOP3.LUT R181, R206, 0xce, RZ, 0xfc, !PT ;  /* 0x000000ceceb57812 */ /* 0x000fe200078efcff */
[----:B------:R-:W-:Y:S01]  /*2ed0*/  STL [R1+0x730], R238 ;  /* 0x000730ee01007387 */ /* 0x000fe20000100800 */
[----:B------:R-:W-:Y:S01]  /*2ee0*/  IABS R113, R184 ;  /* 0x000000b800717213 */ /* 0x000fe20000000000 */
[----:B------:R-:W-:Y:S01]  /*2ef0*/  @!P3 IMAD.IADD R34, R34, 0x1, -R0 ;  /* 0x000000012222b824 */ /* 0x000fe200078e0a00 */
[----:B------:R-:W-:Y:S01]  /*2f00*/  ISETP.GT.U32.AND P3, PT, R0, R42, PT ;  /* 0x0000002a0000720c */ /* 0x000fe20003f64070 */
[----:B------:R-:W-:Y:S01]  /*2f10*/  IMAD.HI.U32 R5, R105, R33, RZ ;  /* 0x0000002169057227 */ /* 0x000fe200078e00ff */
[C---:B------:R-:W-:Y:S01]  /*2f20*/  LOP3.LUT R182, R206.reuse, 0xcc, RZ, 0xfc, !PT ;  /* 0x000000ccceb67812 */ /* 0x040fe200078efcff */
[----:B------:R-:W-:Y:S01]  /*2f30*/  STL [R1+0x72c], R237 ;  /* 0x00072ced01007387 */ /* 0x000fe20000100800 */
[----:B------:R-:W-:Y:S01]  /*2f40*/  IABS R115, R181 ;  /* 0x000000b500737213 */ /* 0x000fe20000000000 */
[----:B------:R-:W-:Y:S01]  /*2f50*/  IMAD.MOV R11, RZ, RZ, -R6 ;  /* 0x000000ffff0b7224 */ /* 0x000fe200078e0a06 */
[----:B------:R-:W-:Y:S01]  /*2f60*/  LOP3.LUT R180, R206, 0xd0, RZ, 0xfc, !PT ;  /* 0x000000d0ceb47812 */ /* 0x000fe200078efcff */
[--C-:B------:R-:W-:Y:S01]  /*2f70*/  @!P5 IMAD.IADD R38, R38, 0x1, -R0.reuse ;  /* 0x000000012626d824 */ /* 0x100fe200078e0a00 */
[C---:B------:R-:W-:Y:S01]  /*2f80*/  ISETP.GT.U32.AND P5, PT, R0.reuse, R46, PT ;  /* 0x0000002e0000720c */ /* 0x040fe20003fa4070 */
[----:B------:R-:W-:Y:S01]  /*2f90*/  @!P2 IMAD.IADD R45, R45, 0x1, -R0 ;  /* 0x000000012d2da824 */ /* 0x000fe200078e0a00 */
[----:B------:R-:W-:Y:S01]  /*2fa0*/  ISETP.GT.U32.AND P2, PT, R0, R37, PT ;  /* 0x000000250000720c */ /* 0x000fe20003f44070 */
[C---:B------:R-:W-:Y:S01]  /*2fb0*/  IMAD.HI.U32 R8, R105.reuse, R29, RZ ;  /* 0x0000001d69087227 */ /* 0x040fe200078e00ff */
[----:B------:R-:W-:Y:S01]  /*2fc0*/  IABS R114, R182 ;  /* 0x000000b600727213 */ /* 0x000fe20000000000 */
[----:B------:R-:W-:Y:S01]  /*2fd0*/  STL [R1+0x728], R236 ;  /* 0x000728ec01007387 */ /* 0x000fe20000100800 */
[----:B------:R-:W-:Y:S01]  /*2fe0*/  IABS R119, R180 ;  /* 0x000000b400777213 */ /* 0x000fe20000000000 */
[----:B------:R-:W-:Y:S01]  /*2ff0*/  IMAD.MOV R5, RZ, RZ, -R5 ;  /* 0x000000ffff057224 */ /* 0x000fe200078e0a05 */
[C---:B------:R-:W-:Y:S01]  /*3000*/  LOP3.LUT R178, R206.reuse, 0xd2, RZ, 0xfc, !PT ;  /* 0x000000d2ceb27812 */ /* 0x040fe200078efcff */
[C---:B------:R-:W-:Y:S01]  /*3010*/  IMAD.HI.U32 R4, R105.reuse, R28, RZ ;  /* 0x0000001c69047227 */ /* 0x040fe200078e00ff */
[C---:B------:R-:W-:Y:S01]  /*3020*/  LOP3.LUT R177, R206.reuse, 0xd4, RZ, 0xfc, !PT ;  /* 0x000000d4ceb17812 */ /* 0x040fe200078efcff */
[----:B------:R-:W-:Y:S01]  /*3030*/  STL [R1+0x724], R235 ;  /* 0x000724eb01007387 */ /* 0x000fe20000100800 */
[----:B------:R-:W-:Y:S01]  /*3040*/  IABS R123, R178 ;  /* 0x000000b2007b7213 */ /* 0x000fe20000000000 */
[C---:B------:R-:W-:Y:S01]  /*3050*/  IMAD.HI.U32 R7, R105.reuse, R30, RZ ;  /* 0x0000001e69077227 */ /* 0x040fe200078e00ff */
[----:B------:R-:W-:Y:S01]  /*3060*/  LOP3.LUT R176, R206, 0xd6, RZ, 0xfc, !PT ;  /* 0x000000d6ceb07812 */ /* 0x000fe200078efcff */
        /* <DEDUP_REMOVED lines=14> */
[----:B------:R-:W-:Y:S01]  /*3150*/  IMAD.MOV R7, RZ, RZ, -R7 ;  /* 0x000000ffff077224 */ /* 0x000fe200078e0a07 */
[----:B------:R-:W-:Y:S01]  /*3160*/  LOP3.LUT R168, R206, 0xde, RZ, 0xfc, !PT ;  /* 0x000000decea87812 */ /* 0x000fe200078efcff */
[C---:B------:R-:W-:Y:S01]  /*3170*/  IMAD.HI.U32 R6, R105.reuse, R25, RZ ;  /* 0x0000001969067227 */ /* 0x040fe200078e00ff */
[----:B------:R-:W-:Y:S01]  /*3180*/  IABS R139, R172 ;  /* 0x000000ac008b7213 */ /* 0x000fe20000000000 */
[----:B------:R-:W-:Y:S01]  /*3190*/  STL [R1+0x71c], R233 ;  /* 0x00071ce901007387 */ /* 0x000fe20000100800 */
[----:B------:R-:W-:Y:S01]  /*31a0*/  IABS R135, R173 ;  /* 0x000000ad00877213 */ /* 0x000fe20000000000 */
[----:B------:R-:W-:Y:S01]  /*31b0*/  IMAD.HI.U32 R5, R105, R26, RZ ;  /* 0x0000001a69057227 */ /* 0x000fe200078e00ff */
[----:B------:R-:W-:Y:S01]  /*31c0*/  IABS R143, R169 ;  /* 0x000000a9008f7213 */ /* 0x000fe20000000000 */
[----:B------:R-:W-:Y:S01]  /*31d0*/  STL [R1+0x718], R232 ;  /* 0x000718e801007387 */ /* 0x000fe20000100800 */
[----:B------:R-:W-:Y:S01]  /*31e0*/  IABS R147, R168 ;  /* 0x000000a800937213 */ /* 0x000fe20000000000 */
[----:B------:R-:W-:Y:S01]  /*31f0*/  @!P0 IMAD.IADD R41, R41, 0x1, -R0 ;  /* 0x0000000129298824 */ /* 0x000fe200078e0a00 */
[C---:B------:R-:W-:Y:S01]  /*3200*/  ISETP.GT.U32.AND P0, PT, R0.reuse, R32, PT ;  /* 0x000000200000720c */ /* 0x040fe20003f04070 */
[----:B------:R-:W-:Y:S01]  /*3210*/  IMAD R29, R0, R8, R29 ;  /* 0x00000008001d7224 */ /* 0x000fe200078e021d */
[C---:B------:R-:W-:Y:S01]  /*3220*/  LOP3.LUT R156, R206.reuse, 0xe4, RZ, 0xfc, !PT ;  /* 0x000000e4ce9c7812 */ /* 0x040fe200078efcff */
[C---:B------:R-:W-:Y:S01]  /*3230*/  IMAD.HI.U32 R8, R105.reuse, R22, RZ ;  /* 0x0000001669087227 */ /* 0x040fe200078e00ff */
[----:B------:R-:W-:Y:S01]  /*3240*/  LOP3.LUT R165, R206, 0xe0, RZ, 0xfc, !PT ;  /* 0x000000e0cea57812 */ /* 0x000fe200078efcff */
[----:B------:R-:W-:Y:S01]  /*3250*/  STL [R1+0x794], R231 ;  /* 0x000794e701007387 */ /* 0x000fe20000100800 */
[----:B------:R-:W-:Y:S01]  /*3260*/  IABS R159, R156 ;  /* 0x0000009c009f7213 */ /* 0x000fe20000000000 */
[----:B------:R-:W-:Y:S01]  /*3270*/  IMAD R28, R0, R9, R28 ;  /* 0x00000009001c7224 */ /* 0x000fe200078e021c */
[----:B------:R-:W-:Y:S01]  /*3280*/  LOP3.LUT R153, R206, 0xe6, RZ, 0xfc, !PT ;  /* 0x000000e6ce997812 */ /* 0x000fe200078efcff */
[----:B------:R-:W-:Y:S01]  /*3290*/  @!P3 IMAD.IADD R42, R42, 0x1, -R0 ;  /* 0x000000012a2ab824 */ /* 0x000fe200078e0a00 */
[C---:B------:R-:W-:Y:S01]  /*32a0*/  ISETP.GT.U32.AND P3, PT, R0.reuse, R33, PT ;  /* 0x000000210000720c */ /* 0x040fe20003f64070 */
[----:B------:R-:W-:Y:S01]  /*32b0*/  IMAD R30, R0, R7, R30 ;  /* 0x00000007001e7224 */ /* 0x000fe200078e021e */
[C---:B------:R-:W-:Y:S01]  /*32c0*/  LOP3.LUT R157, R206.reuse, 0xe2, RZ, 0xfc, !PT ;  /* 0x000000e2ce9d7812 */ /* 0x040fe200078efcff */
[----:B------:R-:W-:Y:S01]  /*32d0*/  IMAD.MOV R6, RZ, RZ, -R6 ;  /* 0x000000ffff067224 */ /* 0x000fe200078e0a06 */
[----:B------:R-:W-:Y:S01]  /*32e0*/  IABS R151, R165 ;  /* 0x000000a500977213 */ /* 0x000fe20000000000 */
[----:B------:R-:W-:Y:S01]  /*32f0*/  IMAD.HI.U32 R7, R105, R24, RZ ;  /* 0x0000001869077227 */ /* 0x000fe200078e00ff */
[----:B------:R-:W-:Y:S01]  /*3300*/  IABS R163, R153 ;  /* 0x0000009900a37213 */ /* 0x000fe20000000000 */
[----:B------:R-:W-:Y:S01]  /*3310*/  STL [R1+0x798], R230 ;  /* 0x000798e601007387 */ /* 0x000fe20000100800 */
[----:B------:R-:W-:Y:S01]  /*3320*/  IABS R155, R157 ;  /* 0x0000009d009b7213 */ /* 0x000fe20000000000 */
[----:B------:R-:W-:Y:S01]  /*3330*/  IMAD.MOV R5, RZ, RZ, -R5 ;  /* 0x000000ffff057224 */ /* 0x000fe200078e0a05 */
[----:B------:R-:W-:Y:S01]  /*3340*/  LOP3.LUT R136, R206, 0xe8, RZ, 0xfc, !PT ;  /* 0x000000e8ce887812 */ /* 0x000fe200078efcff */
[----:B------:R-:W-:Y:S01]  /*3350*/  IMAD.MOV R11, RZ, RZ, -R8 ;  /* 0x000000ffff0b7224 */ /* 0x000fe200078e0a08 */
[----:B------:R-:W-:Y:S01]  /*3360*/  STL [R1+0x714], R229 ;  /* 0x000714e501007387 */ /* 0x000fe20000100800 */
[--C-:B------:R-:W-:Y:S01]  /*3370*/  @!P5 IMAD.IADD R46, R46, 0x1, -R0.reuse ;  /* 0x000000012e2ed824 */ /* 0x100fe200078e0a00 */
[C---:B------:R-:W-:Y:S01]  /*3380*/  ISETP.GT.U32.AND P5, PT, R0.reuse, R38, PT ;  /* 0x000000260000720c */ /* 0x040fe20003fa4070 */
[----:B------:R-:W-:Y:S01]  /*3390*/  @!P2 IMAD.IADD R37, R37, 0x1, -R0 ;  /* 0x000000012525a824 */ /* 0x000fe200078e0a00 */
[C---:B------:R-:W-:Y:S01]  /*33a0*/  ISETP.GT.U32.AND P2, PT, R0.reuse, R28, PT ;  /* 0x0000001c0000720c */ /* 0x040fe20003f44070 */
[C---:B------:R-:W-:Y:S01]  /*33b0*/  IMAD R25, R0.reuse, R6, R25 ;  /* 0x0000000600197224 */ /* 0x040fe200078e0219 */
[----:B------:R-:W-:Y:S01]  /*33c0*/  STL [R1+0x710], R228 ;  /* 0x000710e401007387 */ /* 0x000fe20000100800 */
[----:B------:R-:W-:Y:S01]  /*33d0*/  IMAD.MOV R7, RZ, RZ, -R7 ;  /* 0x000000ffff077224 */ /* 0x000fe200078e0a07 */
[----:B------:R-:W-:Y:S01]  /*33e0*/  IABS R167, R136 ;  /* 0x0000008800a77213 */ /* 0x000fe20000000000 */
[----:B------:R-:W-:Y:S01]  /*33f0*/  IMAD R26, R0, R5, R26 ;  /* 0x00000005001a7224 */ /* 0x000fe200078e021a */
[----:B------:R-:W-:Y:S01]  /*3400*/  STL [R1+0x79c], R227 ;  /* 0x00079ce301007387 */ /* 0x000fe20000100800 */
[----:B------:R-:W-:Y:S01]  /*3410*/  IMAD.HI.U32 R6, R105, R18, RZ ;  /* 0x0000001269067227 */ /* 0x000fe200078e00ff */
[----:B------:R-:W-:-:S02]  /*3420*/  LOP3.LUT R121, R206, 0xec, RZ, 0xfc, !PT ;  /* 0x000000ecce797812 */ /* 0x000fc400078efcff */
[----:B------:R-:W-:Y:S01]  /*3430*/  STL [R1+0x70c], R226 ;  /* 0x00070ce201007387 */ /* 0x000fe20000100800 */
[----:B------:R-:W-:Y:S01]  /*3440*/  @!P6 IMAD.IADD R50, R50, 0x1, -R0 ;  /* 0x000000013232e824 */ /* 0x000fe200078e0a00 */
[C---:B------:R-:W-:Y:S01]  /*3450*/  ISETP.GT.U32.AND P6, PT, R0.reuse, R34, PT ;  /* 0x000000220000720c */ /* 0x040fe20003fc4070 */
[----:B------:R-:W-:Y:S01]  /*3460*/  IMAD R22, R0, R11, R22 ;  /* 0x0000000b00167224 */ /* 0x000fe200078e0216 */
[----:B------:R-:W-:Y:S01]  /*3470*/  STL [R1+0x708], R225 ;  /* 0x000708e101007387 */ /* 0x000fe20000100800 */
[----:B------:R-:W-:Y:S01]  /*3480*/  @!P1 IMAD.IADD R40, R40, 0x1, -R0 ;  /* 0x0000000128289824 */ /* 0x000fe200078e0a00 */
[C---:B------:R-:W-:Y:S01]  /*3490*/  ISETP.GT.U32.AND P1, PT, R0.reuse, R30, PT ;  /* 0x0000001e0000720c */ /* 0x040fe20003f24070 */
[----:B------:R-:W-:Y:S01]  /*34a0*/  IMAD R24, R0, R7, R24 ;  /* 0x0000000700187224 */ /* 0x000fe200078e0218 */
[----:B------:R-:W-:Y:S01]  /*34b0*/  STL [R1+0x704], R224 ;  /* 0x000704e001007387 */ /* 0x000fe20000100800 */
[----:B------:R-:W-:Y:S01]  /*34c0*/  IMAD.HI.U32 R4, R105, R21, RZ ;  /* 0x0000001569047227 */ /* 0x000fe200078e00ff */
[----:B------:R-:W-:-:S02]  /*34d0*/  LOP3.LUT R118, R206, 0xf0, RZ, 0xfc, !PT ;  /* 0x000000f0ce767812 */ /* 0x000fc400078efcff */
[----:B------:R-:W-:Y:S01]  /*34e0*/  STL [R1+0x700], R223 ;  /* 0x000700df01007387 */ /* 0x000fe20000100800 */
[----:B------:R-:W-:Y:S01]  /*34f0*/  IMAD.MOV R9, RZ, RZ, -R6 ;  /* 0x000000ffff097224 */ /* 0x000fe200078e0a06 */
[----:B------:R-:W-:Y:S01]  /*3500*/  LOP3.LUT R120, R206, 0xee, RZ, 0xfc, !PT ;  /* 0x000000eece787812 */ /* 0x000fe200078efcff */
[--C-:B------:R-:W-:Y:S01]  /*3510*/  @!P4 IMAD.IADD R36, R36, 0x1, -R0.reuse ;  /* 0x000000012424c824 */ /* 0x100fe200078e0a00 */
[----:B------:R-:W-:Y:S01]  /*3520*/  ISETP.GT.U32.AND P4, PT, R0, R26, PT ;  /* 0x0000001a0000720c */ /* 0x000fe20003f84070 */
[----:B------:R-:W-:Y:S01]  /*3530*/  IMAD.HI.U32 R7, R105, R17, RZ ;  /* 0x0000001169077227 */ /* 0x000fe200078e00ff */
[----:B------:R-:W-:Y:S01]  /*3540*/  STL [R1+0x6fc], R222 ;  /* 0x0006fcde01007387 */ /* 0x000fe20000100800 */
[----:B------:R-:W-:Y:S02]  /*3550*/  IABS R175, R121 ;  /* 0x0000007900af7213 */ /* 0x000fe40000000000 */
[----:B------:R-:W-:Y:S01]  /*3560*/  @!P0 IMAD.IADD R32, R32, 0x1, -R0 ;  /* 0x0000000120208824 */ /* 0x000fe200078e0a00 */
[C---:B------:R-:W-:Y:S01]  /*3570*/  ISETP.GT.U32.AND P0, PT, R0.reuse, R22, PT ;  /* 0x000000160000720c */ /* 0x040fe20003f04070 */
[----:B------:R-:W-:Y:S01]  /*3580*/  IMAD.MOV R4, RZ, RZ, -R4 ;  /* 0x000000ffff047224 */ /* 0x000fe200078e0a04 */
[----:B------:R-:W-:Y:S01]  /*3590*/  STL [R1+0x7a0], R221 ;  /* 0x0007a0dd01007387 */ /* 0x000fe20000100800 */
[C---:B------:R-:W-:Y:S01]  /*35a0*/  IMAD R18, R0.reuse, R9, R18 ;  /* 0x0000000900127224 */ /* 0x040fe200078e0212 */
[----:B------:R-:W-:Y:S01]  /*35b0*/  IABS R183, R118 ;  /* 0x0000007600b77213 */ /* 0x000fe20000000000 */
[--C-:B------:R-:W-:Y:S01]  /*35c0*/  @!P3 IMAD.IADD R33, R33, 0x1, -R0.reuse ;  /* 0x000000012121b824 */ /* 0x100fe200078e0a00 */
[C---:B------:R-:W-:Y:S01]  /*35d0*/  ISETP.GT.U32.AND P3, PT, R0.reuse, R24, PT ;  /* 0x000000180000720c */ /* 0x040fe20003f64070 */
[----:B------:R-:W-:Y:S01]  /*35e0*/  IMAD.MOV R7, RZ, RZ, -R7 ;  /* 0x000000ffff077224 */ /* 0x000fe200078e0a07 */
[----:B------:R-:W-:Y:S01]  /*35f0*/  STL [R1+0x7a4], R220 ;  /* 0x0007a4dc01007387 */ /* 0x000fe20000100800 */
[----:B------:R-:W-:Y:S01]  /*3600*/  IMAD R21, R0, R4, R21 ;  /* 0x0000000400157224 */ /* 0x000fe200078e0215 */
[----:B------:R-:W-:Y:S01]  /*3610*/  IABS R179, R120 ;  /* 0x0000007800b37213 */ /* 0x000fe20000000000 */
[--C-:B------:R-:W-:Y:S01]  /*3620*/  @!P5 IMAD.IADD R38, R38, 0x1, -R0.reuse ;  /* 0x000000012626d824 */ /* 0x100fe200078e0a00 */
[----:B------:R-:W-:Y:S01]  /*3630*/  ISETP.GT.U32.AND P5, PT, R0, R29, PT ;  /* 0x0000001d0000720c */ /* 0x000fe20003fa4070 */
[----:B------:R-:W-:Y:S01]  /*3640*/  @!P2 IMAD.IADD R28, R28, 0x1, -R0 ;  /* 0x000000011c1ca824 */ /* 0x000fe200078e0a00 */
[----:B------:R-:W-:Y:S01]  /*3650*/  ISETP.GT.U32.AND P2, PT, R0, R18, PT ;  /* 0x000000120000720c */ /* 0x000fe20003f44070 */
[----:B------:R-:W-:Y:S01]  /*3660*/  IMAD.HI.U32 R5, R105, R20, RZ ;  /* 0x0000001469057227 */ /* 0x000fe200078e00ff */
[----:B------:R-:W-:Y:S01]  /*3670*/  STL [R1+0x7c4], R219 ;  /* 0x0007c4db01007387 */ /* 0x000fe20000100800 */
[----:B------:R-:W-:-:S02]  /*3680*/  LOP3.LUT R122, R206, 0xea, RZ, 0xfc, !PT ;  /* 0x000000eace7a7812 */ /* 0x000fc400078efcff */
[----:B------:R-:W-:Y:S01]  /*3690*/  IMAD R17, R0, R7, R17 ;  /* 0x0000000700117224 */ /* 0x000fe200078e0211 */
[----:B------:R-:W-:Y:S01]  /*36a0*/  STL [R1+0x7c0], R218 ;  /* 0x0007c0da01007387 */ /* 0x000fe20000100800 */
[--C-:B------:R-:W-:Y:S01]  /*36b0*/  @!P6 IMAD.IADD R34, R34, 0x1, -R0.reuse ;  /* 0x000000012222e824 */ /* 0x100fe200078e0a00 */
[----:B------:R-:W-:Y:S01]  /*36c0*/  ISETP.GT.U32.AND P6, PT, R0, R25, PT ;  /* 0x000000190000720c */ /* 0x000fe20003fc4070 */
[--C-:B------:R-:W-:Y:S01]  /*36d0*/  @!P1 IMAD.IADD R30, R30, 0x1, -R0.reuse ;  /* 0x000000011e1e9824 */ /* 0x100fe200078e0a00 */
[----:B------:R-:W-:Y:S01]  /*36e0*/  ISETP.GT.U32.AND P1, PT, R0, R21, PT ;  /* 0x000000150000720c */ /* 0x000fe20003f24070 */
[----:B------:R-:W-:Y:S01]  /*36f0*/  IMAD.MOV R5, RZ, RZ, -R5 ;  /* 0x000000ffff057224 */ /* 0x000fe200078e0a05 */
[----:B------:R-:W-:Y:S01]  /*3700*/  STL [R1+0x7bc], R217 ;  /* 0x0007bcd901007387 */ /* 0x000fe20000100800 */
[----:B------:R-:W-:Y:S01]  /*3710*/  @!P4 IMAD.IADD R26, R26, 0x1, -R0 ;  /* 0x000000011a1ac824 */ /* 0x000fe200078e0a00 */
[----:B------:R-:W-:Y:S01]  /*3720*/  ISETP.GT.U32.AND P4, PT, R0, R17, PT ;  /* 0x000000110000720c */ /* 0x000fe20003f84070 */
[----:B---3--:R-:W-:Y:S01]  /*3730*/  IMAD.MOV.U32 R208, RZ, RZ, R14 ;  /* 0x000000ffffd07224 */ /* 0x008fe200078e000e */
[----:B------:R-:W-:Y:S01]  /*3740*/  IABS R14, R228 ;  /* 0x000000e4000e7213 */ /* 0x000fe20000000000 */
[----:B------:R-:W-:Y:S01]  /*3750*/  @!P0 IMAD.IADD R22, R22, 0x1, -R0 ;  /* 0x0000000116168824 */ /* 0x000fe200078e0a00 */
[----:B------:R-:W-:Y:S01]  /*3760*/  ISETP.GT.U32.AND P0, PT, R0, R30, PT ;  /* 0x0000001e0000720c */ /* 0x000fe20003f04070 */
[----:B------:R-:W-:Y:S01]  /*3770*/  IMAD.HI.U32 R8, R105, R16, RZ ;  /* 0x0000001069087227 */ /* 0x000fe200078e00ff */
[----:B------:R-:W-:Y:S01]  /*3780*/  STL [R1+0x7b8], R216 ;  /* 0x0007b8d801007387 */ /* 0x000fe20000100800 */
[----:B------:R-:W-:-:S02]  /*3790*/  IABS R171, R122 ;  /* 0x0000007a00ab7213 */ /* 0x000fc40000000000 */
[----:B------:R-:W-:Y:S01]  /*37a0*/  IMAD R20, R0, R5, R20 ;  /* 0x0000000500147224 */ /* 0x000fe200078e0214 */
[----:B------:R-:W-:Y:S01]  /*37b0*/  STL [R1+0x7b4], R215 ;  /* 0x0007b4d701007387 */ /* 0x000fe20000100800 */
[----:B------:R-:W-:Y:S01]  /*37c0*/  @!P3 IMAD.IADD R24, R24, 0x1, -R0 ;  /* 0x000000011818b824 */ /* 0x000fe200078e0a00 */
[----:B------:R-:W-:Y:S01]  /*37d0*/  ISETP.GT.U32.AND P3, PT, R0, R32, PT ;  /* 0x000000200000720c */ /* 0x000fe20003f64070 */
[----:B------:R-:W-:Y:S01]  /*37e0*/  IMAD.MOV R11, RZ, RZ, -R8 ;  /* 0x000000ffff0b7224 */ /* 0x000fe200078e0a08 */
[----:B------:R-:W-:Y:S01]  /*37f0*/  STL [R1+0x7b0], R214 ;  /* 0x0007b0d601007387 */ /* 0x000fe20000100800 */
[C---:B------:R-:W-:Y:S01]  /*3800*/  IMAD.HI.U32 R4, R105.reuse, R14, RZ ;  /* 0x0000000e69047227 */ /* 0x040fe200078e00ff */
[C---:B------:R-:W-:Y:S02]  /*3810*/  LOP3.LUT R149, R206.reuse, 0xf6, RZ, 0xfc, !PT ;  /* 0x000000f6ce957812 */ /* 0x040fe400078efcff */
[----:B------:R-:W-:Y:S01]  /*3820*/  STL [R1+0x7ac], R213 ;  /* 0x0007acd501007387 */ /* 0x000fe20000100800 */
[----:B------:R-:W-:Y:S01]  /*3830*/  IMAD.HI.U32 R8, R105, R15, RZ ;  /* 0x0000000f69087227 */ /* 0x000fe200078e00ff */
[----:B------:R-:W-:-:S02]  /*3840*/  LOP3.LUT R152, R206, 0xf4, RZ, 0xfc, !PT ;  /* 0x000000f4ce987812 */ /* 0x000fc400078efcff */
[----:B------:R-:W-:Y:S01]  /*3850*/  STL [R1+0x7a8], R212 ;  /* 0x0007a8d401007387 */ /* 0x000fe20000100800 */
[--C-:B------:R-:W-:Y:S01]  /*3860*/  @!P5 IMAD.IADD R29, R29, 0x1, -R0.reuse ;  /* 0x000000011d1dd824 */ /* 0x100fe200078e0a00 */
[----:B------:R-:W-:Y:S01]  /*3870*/  ISETP.GT.U32.AND P5, PT, R0, R20, PT ;  /* 0x000000140000720c */ /* 0x000fe20003fa4070 */
[--C-:B------:R-:W-:Y:S01]  /*3880*/  @!P2 IMAD.IADD R18, R18, 0x1, -R0.reuse ;  /* 0x000000011212a824 */ /* 0x100fe200078e0a00 */
[C---:B------:R-:W-:Y:S01]  /*3890*/  ISETP.GT.U32.AND P2, PT, R0.reuse, R26, PT ;  /* 0x0000001a0000720c */ /* 0x040fe20003f44070 */
[----:B------:R-:W-:Y:S01]  /*38a0*/  @!P6 IMAD.IADD R25, R25, 0x1, -R0 ;  /* 0x000000011919e824 */ /* 0x000fe200078e0a00 */
[C---:B------:R-:W-:Y:S01]  /*38b0*/  ISETP.GT.U32.AND P6, PT, R0.reuse, R33, PT ;  /* 0x000000210000720c */ /* 0x040fe20003fc4070 */
[----:B------:R-:W-:Y:S01]  /*38c0*/  IMAD.MOV R9, RZ, RZ, -R4 ;  /* 0x000000ffff097224 */ /* 0x000fe200078e0a04 */
[----:B------:R-:W-:Y:S01]  /*38d0*/  STL [R1+0x6f8], R211 ;  /* 0x0006f8d301007387 */ /* 0x000fe20000100800 */
[----:B------:R-:W-:Y:S01]  /*38e0*/  IMAD.MOV R8, RZ, RZ, -R8 ;  /* 0x000000ffff087224 */ /* 0x000fe200078e0a08 */
[----:B------:R-:W-:Y:S01]  /*38f0*/  IABS R195, R149 ;  /* 0x0000009500c37213 */ /* 0x000fe20000000000 */
[----:B------:R-:W-:Y:S01]  /*3900*/  @!P1 IMAD.IADD R21, R21, 0x1, -R0 ;  /* 0x0000000115159824 */ /* 0x000fe200078e0a00 */
[----:B------:R-:W-:Y:S01]  /*3910*/  ISETP.GT.U32.AND P1, PT, R0, R29, PT ;  /* 0x0000001d0000720c */ /* 0x000fe20003f24070 */
[----:B------:R-:W-:Y:S01]  /*3920*/  IMAD.HI.U32 R5, R105, R13, RZ ;  /* 0x0000000d69057227 */ /* 0x000fe200078e00ff */
[----:B------:R-:W-:Y:S01]  /*3930*/  STL [R1+0x6f4], R210 ;  /* 0x0006f4d201007387 */ /* 0x000fe20000100800 */
[----:B------:R-:W-:-:S02]  /*3940*/  LOP3.LUT R148, R206, 0xf8, RZ, 0xfc, !PT ;  /* 0x000000f8ce947812 */ /* 0x000fc400078efcff */
[----:B------:R-:W-:Y:S01]  /*3950*/  IMAD.HI.U32 R7, R105, R10, RZ ;  /* 0x0000000a69077227 */ /* 0x000fe200078e00ff */
[----:B------:R-:W-:Y:S01]  /*3960*/  STL [R1+0x6f0], R209 ;  /* 0x0006f0d101007387 */ /* 0x000fe20000100800 */
[----:B------:R-:W-:Y:S02]  /*3970*/  LOP3.LUT R145, R206, 0xfa, RZ, 0xfc, !PT ;  /* 0x000000face917812 */ /* 0x000fe400078efcff */
[----:B------:R-:W-:Y:S01]  /*3980*/  @!P4 IMAD.IADD R17, R17, 0x1, -R0 ;  /* 0x000000011111c824 */ /* 0x000fe200078e0a00 */
[C---:B------:R-:W-:Y:S01]  /*3990*/  ISETP.GT.U32.AND P4, PT, R0.reuse, R25, PT ;  /* 0x000000190000720c */ /* 0x040fe20003f84070 */
[C---:B------:R-:W-:Y:S01]  /*39a0*/  IMAD R14, R0.reuse, R9, R14 ;  /* 0x00000009000e7224 */ /* 0x040fe200078e020e */
[----:B------:R-:W-:Y:S01]  /*39b0*/  STL [R1+0x6ec], R202 ;  /* 0x0006ecca01007387 */ /* 0x000fe20000100800 */
[----:B------:R-:W-:Y:S01]  /*39c0*/  IMAD R9, R0, R8, R15 ;  /* 0x0000000800097224 */ /* 0x000fe200078e020f */
[----:B------:R-:W-:Y:S01]  /*39d0*/  IABS R15, R222 ;  /* 0x000000de000f7213 */ /* 0x000fe20000000000 */
[--C-:B------:R-:W-:Y:S01]  /*39e0*/  @!P0 IMAD.IADD R30, R30, 0x1, -R0.reuse ;  /* 0x000000011e1e8824 */ /* 0x100fe200078e0a00 */
[----:B------:R-:W-:Y:S01]  /*39f0*/  ISETP.GT.U32.AND P0, PT, R0, R22, PT ;  /* 0x000000160000720c */ /* 0x000fe20003f04070 */
        /* <DEDUP_REMOVED lines=8> */
[----:B------:R-:W-:-:S02]  /*3a80*/  IABS R191, R152 ;  /* 0x0000009800bf7213 */ /* 0x000fc40000000000 */
[C---:B------:R-:W-:Y:S01]  /*3a90*/  IMAD R13, R0.reuse, R5, R13 ;  /* 0x00000005000d7224 */ /* 0x040fe200078e020d */
[----:B------:R-:W-:Y:S01]  /*3aa0*/  STL [R1+0x6e0], R198 ;  /* 0x0006e0c601007387 */ /* 0x000fe20000100800 */
[C---:B------:R-:W-:Y:S01]  /*3ab0*/  IMAD R16, R0.reuse, R11, R16 ;  /* 0x0000000b00107224 */ /* 0x040fe200078e0210 */
[----:B------:R-:W-:Y:S01]  /*3ac0*/  IABS R203, R145 ;  /* 0x0000009100cb7213 */ /* 0x000fe20000000000 */
[----:B------:R-:W-:Y:S01]  /*3ad0*/  IMAD R10, R0, R7, R10 ;  /* 0x00000007000a7224 */ /* 0x000fe200078e020a */
[----:B------:R-:W-:Y:S01]  /*3ae0*/  STL [R1+0x6dc], R197 ;  /* 0x0006dcc501007387 */ /* 0x000fe20000100800 */
[----:B------:R-:W-:-:S03]  /*3af0*/  IMAD.HI.U32 R5, R105, R15, RZ ;  /* 0x0000000f69057227 */ /* 0x000fc600078e00ff */
[----:B------:R-:W-:Y:S01]  /*3b00*/  STL [R1+0x6d8], R196 ;  /* 0x0006d8c401007387 */ /* 0x000fe20000100800 */
[--C-:B------:R-:W-:Y:S01]  /*3b10*/  @!P5 IMAD.IADD R20, R20, 0x1, -R0.reuse ;  /* 0x000000011414d824 */ /* 0x100fe200078e0a00 */
[----:B------:R-:W-:Y:S01]  /*3b20*/  ISETP.GT.U32.AND P5, PT, R0, R28, PT ;  /* 0x0000001c0000720c */ /* 0x000fe20003fa4070 */
[----:B------:R-:W-:Y:S01]  /*3b30*/  @!P2 IMAD.IADD R26, R26, 0x1, -R0 ;  /* 0x000000011a1aa824 */ /* 0x000fe200078e0a00 */
[----:B------:R-:W-:Y:S01]  /*3b40*/  ISETP.GT.U32.AND P2, PT, R0, R18, PT ;  /* 0x000000120000720c */ /* 0x000fe20003f44070 */
[----:B------:R-:W-:Y:S01]  /*3b50*/  IMAD.MOV R11, RZ, RZ, -R6 ;  /* 0x000000ffff0b7224 */ /* 0x000fe200078e0a06 */
[----:B------:R-:W-:Y:S01]  /*3b60*/  STL [R1+0x6d4], R194 ;  /* 0x0006d4c201007387 */ /* 0x000fe20000100800 */
[----:B------:R-:W-:-:S03]  /*3b70*/  IMAD.HI.U32 R7, R105, R27, RZ ;  /* 0x0000001b69077227 */ /* 0x000fc600078e00ff */
[----:B------:R-:W-:Y:S01]  /*3b80*/  STL [R1+0x6d0], R193 ;  /* 0x0006d0c101007387 */ /* 0x000fe20000100800 */
[----:B------:R-:W-:-:S03]  /*3b90*/  IMAD.HI.U32 R8, R105, R31, RZ ;  /* 0x0000001f69087227 */ /* 0x000fc600078e00ff */
[----:B------:R-:W-:Y:S01]  /*3ba0*/  STL [R1+0x6cc], R192 ;  /* 0x0006ccc001007387 */ /* 0x000fe20000100800 */
[----:B------:R-:W-:-:S03]  /*3bb0*/  IMAD.HI.U32 R6, R105, R19, RZ ;  /* 0x0000001369067227 */ /* 0x000fc600078e00ff */
[----:B------:R-:W-:Y:S01]  /*3bc0*/  STL [R1+0x6c8], R190 ;  /* 0x0006c8be01007387 */ /* 0x000fe20000100800 */
[----:B------:R-:W-:Y:S02]  /*3bd0*/  IMAD.MOV R5, RZ, RZ, -R5 ;  /* 0x000000ffff057224 */ /* 0x000fe400078e0a05 */
[----:B------:R-:W-:Y:S01]  /*3be0*/  @!P1 IMAD.IADD R29, R29, 0x1, -R0 ;  /* 0x000000011d1d9824 */ /* 0x000fe200078e0a00 */
[C---:B------:R-:W-:Y:S01]  /*3bf0*/  ISETP.GT.U32.AND P1, PT, R0.reuse, R21, PT ;  /* 0x000000150000720c */ /* 0x040fe20003f24070 */
[C---:B------:R-:W-:Y:S01]  /*3c00*/  IMAD R12, R0.reuse, R11, R12 ;  /* 0x0000000b000c7224 */ /* 0x040fe200078e020c */
[----:B------:R-:W-:Y:S01]  /*3c10*/  IABS R11, R223 ;  /* 0x000000df000b7213 */ /* 0x000fe20000000000 */
[----:B------:R-:W-:Y:S01]  /*3c20*/  IMAD.MOV R7, RZ, RZ, -R7 ;  /* 0x000000ffff077224 */ /* 0x000fe200078e0a07 */
[----:B------:R-:W-:Y:S01]  /*3c30*/  STL [R1+0x6c4], R189 ;  /* 0x0006c4bd01007387 */ /* 0x000fe20000100800 */
[----:B------:R-:W-:Y:S02]  /*3c40*/  IMAD.MOV R35, RZ, RZ, -R8 ;  /* 0x000000ffff237224 */ /* 0x000fe400078e0a08 */
[----:B------:R-:W-:Y:S01]  /*3c50*/  @!P4 IMAD.IADD R25, R25, 0x1, -R0 ;  /* 0x000000011919c824 */ /* 0x000fe200078e0a00 */
[C---:B------:R-:W-:Y:S01]  /*3c60*/  ISETP.GT.U32.AND P4, PT, R0.reuse, R16, PT ;  /* 0x000000100000720c */ /* 0x040fe20003f84070 */
[----:B------:R-:W-:Y:S01]  /*3c70*/  IMAD.MOV R23, RZ, RZ, -R6 ;  /* 0x000000ffff177224 */ /* 0x000fe200078e0a06 */
[----:B------:R-:W-:Y:S01]  /*3c80*/  STL [R1+0x6c0], R188 ;  /* 0x0006c0bc01007387 */ /* 0x000fe20000100800 */
[----:B------:R-:W-:-:S02]  /*3c90*/  IMAD R6, R0, R5, R15 ;  /* 0x0000000500067224 */ /* 0x000fc400078e020f */
[--C-:B------:R-:W-:Y:S01]  /*3ca0*/  @!P0 IMAD.IADD R22, R22, 0x1, -R0.reuse ;  /* 0x0000000116168824 */ /* 0x100fe200078e0a00 */
[C---:B------:R-:W-:Y:S01]  /*3cb0*/  ISETP.GT.U32.AND P0, PT, R0.reuse, R13, PT ;  /* 0x0000000d0000720c */ /* 0x040fe20003f04070 */
[C---:B------:R-:W-:Y:S01]  /*3cc0*/  IMAD R5, R0.reuse, R7, R27 ;  /* 0x0000000700057224 */ /* 0x040fe200078e021b */
[----:B------:R-:W-:Y:S01]  /*3cd0*/  STL [R1+0x6bc], R186 ;  /* 0x0006bcba01007387 */ /* 0x000fe20000100800 */
[C---:B------:R-:W-:Y:S01]  /*3ce0*/  IMAD R7, R0.reuse, R35, R31 ;  /* 0x0000002300077224 */ /* 0x040fe200078e021f */
[----:B------:R-:W-:Y:S01]  /*3cf0*/  IABS R35, R217 ;  /* 0x000000d900237213 */ /* 0x000fe20000000000 */
[--C-:B------:R-:W-:Y:S01]  /*3d00*/  @!P6 IMAD.IADD R33, R33, 0x1, -R0.reuse ;  /* 0x000000012121e824 */ /* 0x100fe200078e0a00 */
[----:B------:R-:W-:Y:S01]  /*3d10*/  ISETP.GT.U32.AND P6, PT, R0, R17, PT ;  /* 0x000000110000720c */ /* 0x000fe20003fc4070 */
[--C-:B------:R-:W-:Y:S01]  /*3d20*/  @!P3 IMAD.IADD R24, R24, 0x1, -R0.reuse ;  /* 0x000000011818b824 */ /* 0x100fe200078e0a00 */
[----:B------:R-:W-:Y:S01]  /*3d30*/  ISETP.GT.U32.AND P3, PT, R0, R14, PT ;  /* 0x0000000e0000720c */ /* 0x000fe20003f64070 */
[C---:B------:R-:W-:Y:S01]  /*3d40*/  IMAD.HI.U32 R4, R105.reuse, R11, RZ ;  /* 0x0000000b69047227 */ /* 0x040fe200078e00ff */
[----:B------:R-:W-:Y:S01]  /*3d50*/  IABS R31, R218 ;  /* 0x000000da001f7213 */ /* 0x000fe20000000000 */
[----:B------:R-:W-:Y:S02]  /*3d60*/  STL [R1+0x6b8], R185 ;  /* 0x0006b8b901007387 */ /* 0x000fe40000100800 */
        /* <DEDUP_REMOVED lines=8> */
[--C-:B------:R-:W-:Y:S01]  /*3df0*/  @!P1 IMAD.IADD R21, R21, 0x1, -R0.reuse ;  /* 0x0000000115159824 */ /* 0x100fe200078e0a00 */
[C---:B------:R-:W-:Y:S01]  /*3e00*/  ISETP.GT.U32.AND P1, PT, R0.reuse, R12, PT ;  /* 0x0000000c0000720c */ /* 0x040fe20003f24070 */
[C---:B------:R-:W-:Y:S01]  /*3e10*/  IMAD R8, R0.reuse, R4, R11 ;  /* 0x0000000400087224 */ /* 0x040fe200078e020b */
[----:B------:R-:W-:Y:S01]  /*3e20*/  STL [R1+0x6ac], R181 ;  /* 0x0006acb501007387 */ /* 0x000fe20000100800 */
[----:B------:R-:W-:Y:S02]  /*3e30*/  IMAD R4, R0, R23, R19 ;  /* 0x0000001700047224 */ /* 0x000fe400078e0213 */
[----:B------:R-:W-:Y:S01]  /*3e40*/  IMAD.MOV R15, RZ, RZ, -R15 ;  /* 0x000000ffff0f7224 */ /* 0x000fe200078e0a0f */
[----:B------:R-:W-:Y:S01]  /*3e50*/  STL [R1+0x6a8], R180 ;  /* 0x0006a8b401007387 */ /* 0x000fe20000100800 */
[--C-:B------:R-:W-:Y:S01]  /*3e60*/  @!P4 IMAD.IADD R16, R16, 0x1, -R0.reuse ;  /* 0x000000011010c824 */ /* 0x100fe200078e0a00 */
[C---:B------:R-:W-:Y:S01]  /*3e70*/  ISETP.GT.U32.AND P4, PT, R0.reuse, R6, PT ;  /* 0x000000060000720c */ /* 0x040fe20003f84070 */
[--C-:B------:R-:W-:Y:S01]  /*3e80*/  @!P0 IMAD.IADD R13, R13, 0x1, -R0.reuse ;  /* 0x000000010d0d8824 */ /* 0x100fe200078e0a00 */
[C---:B------:R-:W-:Y:S01]  /*3e90*/  ISETP.GT.U32.AND P0, PT, R0.reuse, R5, PT ;  /* 0x000000050000720c */ /* 0x040fe20003f04070 */
[C---:B------:R-:W-:Y:S01]  /*3ea0*/  IMAD R15, R0.reuse, R15, R35 ;  /* 0x0000000f000f7224 */ /* 0x040fe200078e0223 */
[----:B------:R-:W-:Y:S01]  /*3eb0*/  STL [R1+0x6a4], R178 ;  /* 0x0006a4b201007387 */ /* 0x000fe20000100800 */
        /* <DEDUP_REMOVED lines=8> */
[----:B------:R-:W-:Y:S01]  /*3f40*/  IMAD.HI.U32 R11, R105, R31, RZ ;  /* 0x0000001f690b7227 */ /* 0x000fe200078e00ff */
[----:B------:R-:W-:Y:S03]  /*3f50*/  STL [R1+0x6a0], R177 ;  /* 0x0006a0b101007387 */ /* 0x000fe60000100800 */
[--C-:B------:R-:W-:Y:S01]  /*3f60*/  @!P1 IMAD.IADD R12, R12, 0x1, -R0.reuse ;  /* 0x000000010c0c9824 */ /* 0x100fe200078e0a00 */
[----:B------:R-:W-:Y:S01]  /*3f70*/  ISETP.GT.U32.AND P1, PT, R0, R7, PT ;  /* 0x000000070000720c */ /* 0x000fe20003f24070 */
[----:B------:R-:W-:Y:S01]  /*3f80*/  IMAD.MOV R11, RZ, RZ, -R11 ;  /* 0x000000ffff0b7224 */ /* 0x000fe200078e0a0b */
[----:B------:R-:W-:Y:S01]  /*3f90*/  STL [R1+0x69c], R176 ;  /* 0x00069cb001007387 */ /* 0x000fe20000100800 */
[--C-:B------:R-:W-:Y:S01]  /*3fa0*/  @!P4 IMAD.IADD R6, R6, 0x1, -R0.reuse ;  /* 0x000000010606c824 */ /* 0x100fe200078e0a00 */
[C---:B------:R-:W-:Y:S01]  /*3fb0*/  ISETP.GT.U32.AND P4, PT, R0.reuse, R14, PT ;  /* 0x0000000e0000720c */ /* 0x040fe20003f84070 */
[--C-:B------:R-:W-:Y:S01]  /*3fc0*/  @!P0 IMAD.IADD R5, R5, 0x1, -R0.reuse ;  /* 0x0000000105058824 */ /* 0x100fe200078e0a00 */
[C---:B------:R-:W-:Y:S01]  /*3fd0*/  ISETP.GT.U32.AND P0, PT, R0.reuse, R12, PT ;  /* 0x0000000c0000720c */ /* 0x040fe20003f04070 */
[----:B------:R-:W-:Y:S01]  /*3fe0*/  IMAD R11, R0, R11, R31 ;  /* 0x0000000b000b7224 */ /* 0x000fe200078e021f */
        /* <DEDUP_REMOVED lines=8> */
[C---:B------:R-:W-:Y:S01]  /*4070*/  ISETP.GT.U32.AND P2, PT, R0.reuse, R8, PT ;  /* 0x000000080000720c */ /* 0x040fe20003f44070 */
[----:B------:R-:W-:Y:S01]  /*4080*/  IMAD.HI.U32 R19, R105, R39, RZ ;  /* 0x0000002769137227 */ /* 0x000fe200078e00ff */
[----:B------:R-:W-:Y:S03]  /*4090*/  STL [R1+0x694], R172 ;  /* 0x000694ac01007387 */ /* 0x000fe60000100800 */
[--C-:B------:R-:W-:Y:S01]  /*40a0*/  @!P1 IMAD.IADD R7, R7, 0x1, -R0.reuse ;  /* 0x0000000107079824 */ /* 0x100fe200078e0a00 */
[----:B------:R-:W-:Y:S01]  /*40b0*/  ISETP.GT.U32.AND P1, PT, R0, R10, PT ;  /* 0x0000000a0000720c */ /* 0x000fe20003f24070 */
[----:B------:R-:W-:Y:S01]  /*40c0*/  IMAD.MOV R19, RZ, RZ, -R19 ;  /* 0x000000ffff137224 */ /* 0x000fe200078e0a13 */
[----:B------:R-:W-:Y:S01]  /*40d0*/  STL [R1+0x690], R169 ;  /* 0x000690a901007387 */ /* 0x000fe20000100800 */
[--C-:B------:R-:W-:Y:S01]  /*40e0*/  @!P4 IMAD.IADD R14, R14, 0x1, -R0.reuse ;  /* 0x000000010e0ec824 */ /* 0x100fe200078e0a00 */
[----:B------:R-:W-:Y:S01]  /*40f0*/  ISETP.GT.U32.AND P4, PT, R0, R6, PT ;  /* 0x000000060000720c */ /* 0x000fe20003f84070 */
[C---:B------:R-:W-:Y:S01]  /*4100*/  IMAD.HI.U32 R27, R105.reuse, R47, RZ ;  /* 0x0000002f691b7227 */ /* 0x040fe200078e00ff */
[----:B------:R-:W-:Y:S03]  /*4110*/  STL [R1+0x68c], R168 ;  /* 0x00068ca801007387 */ /* 0x000fe60000100800 */
[C---:B------:R-:W-:Y:S01]  /*4120*/  IMAD.HI.U32 R23, R105.reuse, R43, RZ ;  /* 0x0000002b69177227 */ /* 0x040fe200078e00ff */
[----:B------:R-:W-:Y:S03]  /*4130*/  STL [R1+0x688], R165 ;  /* 0x000688a501007387 */ /* 0x000fe60000100800 */
[----:B------:R-:W-:Y:S01]  /*4140*/  @!P0 IMAD.IADD R12, R12, 0x1, -R0 ;  /* 0x000000010c0c8824 */ /* 0x000fe200078e0a00 */
[C---:B------:R-:W-:Y:S01]  /*4150*/  ISETP.GT.U32.AND P0, PT, R0.reuse, R5, PT ;  /* 0x000000050000720c */ /* 0x040fe20003f04070 */
[----:B------:R-:W-:Y:S01]  /*4160*/  IMAD R19, R0, R19, R39 ;  /* 0x0000001300137224 */ /* 0x000fe200078e0227 */
[----:B------:R-:W-:Y:S01]  /*4170*/  STL [R1+0x684], R157 ;  /* 0x0006849d01007387 */ /* 0x000fe20000100800 */
[----:B------:R-:W-:-:S03]  /*4180*/  IMAD.HI.U32 R31, R105, R51, RZ ;  /* 0x00000033691f7227 */ /* 0x000fc600078e00ff */
[----:B------:R-:W-:Y:S01]  /*4190*/  STL [R1+0x680], R156 ;  /* 0x0006809c01007387 */ /* 0x000fe20000100800 */
[--C-:B------:R-:W-:Y:S01]  /*41a0*/  @!P3 IMAD.IADD R13, R13, 0x1, -R0.reuse ;  /* 0x000000010d0db824 */ /* 0x100fe200078e0a00 */
[C---:B------:R-:W-:Y:S01]  /*41b0*/  ISETP.GT.U32.AND P3, PT, R0.reuse, R4, PT ;  /* 0x000000040000720c */ /* 0x040fe20003f64070 */
[----:B------:R-:W-:Y:S01]  /*41c0*/  IMAD.MOV R27, RZ, RZ, -R27 ;  /* 0x000000ffff1b7224 */ /* 0x000fe200078e0a1b */
[----:B------:R-:W-:Y:S01]  /*41d0*/  STL [R1+0x67c], R153 ;  /* 0x00067c9901007387 */ /* 0x000fe20000100800 */
[----:B------:R-:W-:Y:S02]  /*41e0*/  IMAD.MOV R23, RZ, RZ, -R23 ;  /* 0x000000ffff177224 */ /* 0x000fe400078e0a17 */
[----:B------:R-:W-:Y:S01]  /*41f0*/  IMAD.MOV R31, RZ, RZ, -R31 ;  /* 0x000000ffff1f7224 */ /* 0x000fe200078e0a1f */
[----:B------:R2:W-:Y:S01]  /*4200*/  STL [R1+0x678], R136 ;  /* 0x0006788801007387 */ /* 0x0005e20000100800 */
[--C-:B------:R-:W-:Y:S01]  /*4210*/  @!P5 IMAD.IADD R11, R11, 0x1, -R0.reuse ;  /* 0x000000010b0bd824 */ /* 0x100fe200078e0a00 */
[----:B------:R-:W-:Y:S01]  /*4220*/  ISETP.GT.U32.AND P5, PT, R0, R9, PT ;  /* 0x000000090000720c */ /* 0x000fe20003fa4070 */
[----:B------:R-:W-:Y:S01]  /*4230*/  @!P2 IMAD.IADD R8, R8, 0x1, -R0 ;  /* 0x000000010808a824 */ /* 0x000fe200078e0a00 */
[C---:B------:R-:W-:Y:S01]  /*4240*/  ISETP.GT.U32.AND P2, PT, R0.reuse, R19, PT ;  /* 0x000000130000720c */ /* 0x040fe20003f44070 */
[----:B------:R-:W-:Y:S01]  /*4250*/  IMAD R27, R0, R27, R47 ;  /* 0x0000001b001b7224 */ /* 0x000fe200078e022f */
[----:B------:R3:W-:Y:S01]  /*4260*/  STL [R1+0x674], R122 ;  /* 0x0006747a01007387 */ /* 0x0007e20000100800 */
[----:B------:R-:W-:-:S03]  /*4270*/  IMAD.HI.U32 R39, R105, R59, RZ ;  /* 0x0000003b69277227 */ /* 0x000fc600078e00ff */
[----:B------:R4:W-:Y:S01]  /*4280*/  STL [R1+0x670], R121 ;  /* 0x0006707901007387 */ /* 0x0009e20000100800 */
[C---:B------:R-:W-:Y:S02]  /*4290*/  IMAD R23, R0.reuse, R23, R43 ;  /* 0x0000001700177224 */ /* 0x040fe400078e022b */
[C---:B------:R-:W-:Y:S01]  /*42a0*/  IMAD.HI.U32 R47, R105.reuse, R67, RZ ;  /* 0x00000043692f7227 */ /* 0x040fe200078e00ff */
[----:B------:R1:W-:Y:S03]  /*42b0*/  STL [R1+0x66c], R120 ;  /* 0x00066c7801007387 */ /* 0x0003e60000100800 */
[----:B------:R-:W-:Y:S01]  /*42c0*/  IMAD.HI.U32 R35, R105, R55, RZ ;  /* 0x0000003769237227 */ /* 0x000fe200078e00ff */
[----:B------:R1:W-:Y:S03]  /*42d0*/  STL [R1+0x668], R118 ;  /* 0x0006687601007387 */ /* 0x0003e60000100800 */
[----:B------:R-:W-:Y:S01]  /*42e0*/  IMAD R31, R0, R31, R51 ;  /* 0x0000001f001f7224 */ /* 0x000fe200078e0233 */
[----:B------:R-:W-:Y:S01]  /*42f0*/  STL [R1+0x644], R144 ;  /* 0x0006449001007387 */ /* 0x000fe20000100800 */
[----:B------:R-:W-:Y:S01]  /*4300*/  @!P1 IMAD.IADD R10, R10, 0x1, -R0 ;  /* 0x000000010a0a9824 */ /* 0x000fe200078e0a00 */
[----:B------:R-:W-:Y:S01]  /*4310*/  ISETP.GT.U32.AND P1, PT, R0, R7, PT ;  /* 0x000000070000720c */ /* 0x000fe20003f24070 */
[----:B------:R-:W-:-:S02]  /*4320*/  IMAD.MOV R39, RZ, RZ, -R39 ;  /* 0x000000ffff277224 */ /* 0x000fc400078e0a27 */
[----:B------:R-:W-:Y:S02]  /*4330*/  IMAD.MOV R47, RZ, RZ, -R47 ;  /* 0x000000ffff2f7224 */ /* 0x000fe400078e0a2f */
[----:B------:R-:W-:Y:S01]  /*4340*/  @!P4 IMAD.IADD R6, R6, 0x1, -R0 ;  /* 0x000000010606c824 */ /* 0x000fe200078e0a00 */
[----:B------:R-:W-:Y:S01]  /*4350*/  ISETP.GT.U32.AND P4, PT, R0, R23, PT ;  /* 0x000000170000720c */ /* 0x000fe20003f84070 */
[----:B------:R-:W-:Y:S02]  /*4360*/  IMAD.MOV R35, RZ, RZ, -R35 ;  /* 0x000000ffff237224 */ /* 0x000fe400078e0a23 */
[----:B------:R-:W-:-:S04]  /*4370*/  IMAD.HI.U32 R51, R105, R71, RZ ;  /* 0x0000004769337227 */ /* 0x000fc800078e00ff */
[----:B------:R-:W-:Y:S01]  /*4380*/  @!P0 IMAD.IADD R5, R5, 0x1, -R0 ;  /* 0x0000000105058824 */ /* 0x000fe200078e0a00 */
[C---:B------:R-:W-:Y:S01]  /*4390*/  ISETP.GT.U32.AND P0, PT, R0.reuse, R31, PT ;  /* 0x0000001f0000720c */ /* 0x040fe20003f04070 */
[C---:B------:R-:W-:Y:S02]  /*43a0*/  IMAD R39, R0.reuse, R39, R59 ;  /* 0x0000002700277224 */ /* 0x040fe400078e023b */
[----:B------:R-:W-:Y:S02]  /*43b0*/  IMAD R47, R0, R47, R67 ;  /* 0x0000002f002f7224 */ /* 0x000fe400078e0243 */
[----:B------:R-:W-:-:S04]  /*43c0*/  IMAD.HI.U32 R59, R105, R79, RZ ;  /* 0x0000004f693b7227 */ /* 0x000fc800078e00ff */
[----:B------:R-:W-:Y:S01]  /*43d0*/  @!P3 IMAD.IADD R4, R4, 0x1, -R0 ;  /* 0x000000010404b824 */ /* 0x000fe200078e0a00 */
[----:B------:R-:W-:Y:S01]  /*43e0*/  ISETP.GT.U32.AND P3, PT, R0, R27, PT ;  /* 0x0000001b0000720c */ /* 0x000fe20003f64070 */
[----:B------:R-:W-:-:S04]  /*43f0*/  IMAD.HI.U32 R43, R105, R63, RZ ;  /* 0x0000003f692b7227 */ /* 0x000fc800078e00ff */
[----:B------:R-:W-:Y:S02]  /*4400*/  IMAD R35, R0, R35, R55 ;  /* 0x0000002300237224 */ /* 0x000fe400078e0237 */
[----:B------:R-:W-:-:S04]  /*4410*/  IMAD.HI.U32 R55, R105, R75, RZ ;  /* 0x0000004b69377227 */ /* 0x000fc800078e00ff */
[----:B------:R-:W-:Y:S02]  /*4420*/  IMAD.MOV R51, RZ, RZ, -R51 ;  /* 0x000000ffff337224 */ /* 0x000fe400078e0a33 */
[----:B------:R-:W-:Y:S02]  /*4430*/  IMAD.MOV R59, RZ, RZ, -R59 ;  /* 0x000000ffff3b7224 */ /* 0x000fe400078e0a3b */
[--C-:B------:R-:W-:Y:S01]  /*4440*/  @!P5 IMAD.IADD R9, R9, 0x1, -R0.reuse ;  /* 0x000000010909d824 */ /* 0x100fe200078e0a00 */
[C---:B------:R-:W-:Y:S01]  /*4450*/  ISETP.GT.U32.AND P5, PT, R0.reuse, R11, PT ;  /* 0x0000000b0000720c */ /* 0x040fe20003fa4070 */
[----:B------:R-:W-:Y:S01]  /*4460*/  @!P2 IMAD.IADD R19, R19, 0x1, -R0 ;  /* 0x000000011313a824 */ /* 0x000fe200078e0a00 */
[----:B------:R-:W-:Y:S01]  /*4470*/  ISETP.GT.U32.AND P2, PT, R0, R47, PT ;  /* 0x0000002f0000720c */ /* 0x000fe20003f44070 */
[----:B------:R-:W-:Y:S02]  /*4480*/  IMAD.MOV R43, RZ, RZ, -R43 ;  /* 0x000000ffff2b7224 */ /* 0x000fe400078e0a2b */
[----:B------:R-:W-:-:S02]  /*4490*/  IMAD.MOV R55, RZ, RZ, -R55 ;  /* 0x000000ffff377224 */ /* 0x000fc400078e0a37 */
[C---:B------:R-:W-:Y:S02]  /*44a0*/  IMAD R51, R0.reuse, R51, R71 ;  /* 0x0000003300337224 */ /* 0x040fe400078e0247 */
[----:B------:R-:W-:Y:S02]  /*44b0*/  IMAD R59, R0, R59, R79 ;  /* 0x0000003b003b7224 */ /* 0x000fe400078e024f */
[--C-:B------:R-:W-:Y:S01]  /*44c0*/  @!P6 IMAD.IADD R16, R16, 0x1, -R0.reuse ;  /* 0x000000011010e824 */ /* 0x100fe200078e0a00 */
[C---:B------:R-:W-:Y:S01]  /*44d0*/  ISETP.GT.U32.AND P6, PT, R0.reuse, R15, PT ;  /* 0x0000000f0000720c */ /* 0x040fe20003fc4070 */
[----:B------:R-:W-:Y:S01]  /*44e0*/  @!P1 IMAD.IADD R7, R7, 0x1, -R0 ;  /* 0x0000000107079824 */ /* 0x000fe200078e0a00 */
[C---:B------:R-:W-:Y:S01]  /*44f0*/  ISETP.GT.U32.AND P1, PT, R0.reuse, R35, PT ;  /* 0x000000230000720c */ /* 0x040fe20003f24070 */
[----:B------:R-:W-:Y:S02]  /*4500*/  IMAD R43, R0, R43, R63 ;  /* 0x0000002b002b7224 */ /* 0x000fe400078e023f */
[----:B------:R-:W-:-:S04]  /*4510*/  IMAD.HI.U32 R63, R105, R83, RZ ;  /* 0x00000053693f7227 */ /* 0x000fc800078e00ff */
[C---:B------:R-:W-:Y:S02]  /*4520*/  IMAD R55, R0.reuse, R55, R75 ;  /* 0x0000003700377224 */ /* 0x040fe400078e024b */
[--C-:B------:R-:W-:Y:S01]  /*4530*/  @!P4 IMAD.IADD R23, R23, 0x1, -R0.reuse ;  /* 0x000000011717c824 */ /* 0x100fe200078e0a00 */
[C---:B------:R-:W-:Y:S01]  /*4540*/  ISETP.GT.U32.AND P4, PT, R0.reuse, R51, PT ;  /* 0x000000330000720c */ /* 0x040fe20003f84070 */
[--C-:B------:R-:W-:Y:S01]  /*4550*/  @!P0 IMAD.IADD R31, R31, 0x1, -R0.reuse ;  /* 0x000000011f1f8824 */ /* 0x100fe200078e0a00 */
[C---:B------:R-:W-:Y:S01]  /*4560*/  ISETP.GT.U32.AND P0, PT, R0.reuse, R59, PT ;  /* 0x0000003b0000720c */ /* 0x040fe20003f04070 */
[----:B------:R-:W-:Y:S02]  /*4570*/  IMAD.MOV R63, RZ, RZ, -R63 ;  /* 0x000000ffff3f7224 */ /* 0x000fe400078e0a3f */
[----:B------:R-:W-:Y:S01]  /*4580*/  @!P3 IMAD.IADD R27, R27, 0x1, -R0 ;  /* 0x000000011b1bb824 */ /* 0x000fe200078e0a00 */
[C---:B------:R-:W-:Y:S01]  /*4590*/  ISETP.GT.U32.AND P3, PT, R0.reuse, R55, PT ;  /* 0x000000370000720c */ /* 0x040fe20003f64070 */
[----:B------:R-:W-:-:S02]  /*45a0*/  IMAD R63, R0, R63, R83 ;  /* 0x0000003f003f7224 */ /* 0x000fc400078e0253 */
[--C-:B------:R-:W-:Y:S01]  /*45b0*/  @!P5 IMAD.IADD R11, R11, 0x1, -R0.reuse ;  /* 0x000000010b0bd824 */ /* 0x100fe200078e0a00 */
[C---:B------:R-:W-:Y:S01]  /*45c0*/  ISETP.GT.U32.AND P5, PT, R0.reuse, R39, PT ;  /* 0x000000270000720c */ /* 0x040fe20003fa4070 */
[----:B------:R-:W-:Y:S01]  /*45d0*/  @!P2 IMAD.IADD R47, R47, 0x1, -R0 ;  /* 0x000000012f2fa824 */ /* 0x000fe200078e0a00 */
[----:B------:R-:W-:Y:S01]  /*45e0*/  ISETP.GT.U32.AND P2, PT, R0, R23, PT ;  /* 0x000000170000720c */ /* 0x000fe20003f44070 */
[----:B------:R-:W-:-:S04]  /*45f0*/  IMAD.HI.U32 R67, R105, R87, RZ ;  /* 0x0000005769437227 */ /* 0x000fc800078e00ff */
[--C-:B------:R-:W-:Y:S01]  /*4600*/  @!P6 IMAD.IADD R15, R15, 0x1, -R0.reuse ;  /* 0x000000010f0fe824 */ /* 0x100fe200078e0a00 */
[C---:B------:R-:W-:Y:S01]  /*4610*/  ISETP.GT.U32.AND P6, PT, R0.reuse, R43, PT ;  /* 0x0000002b0000720c */ /* 0x040fe20003fc4070 */
[--C-:B------:R-:W-:Y:S01]  /*4620*/  @!P1 IMAD.IADD R35, R35, 0x1, -R0.reuse ;  /* 0x0000000123239824 */ /* 0x100fe200078e0a00 */
[C---:B------:R-:W-:Y:S01]  /*4630*/  ISETP.GT.U32.AND P1, PT, R0.reuse, R63, PT ;  /* 0x0000003f0000720c */ /* 0x040fe20003f24070 */
[----:B------:R-:W-:Y:S02]  /*4640*/  IMAD.MOV R67, RZ, RZ, -R67 ;  /* 0x000000ffff437224 */ /* 0x000fe400078e0a43 */
[--C-:B------:R-:W-:Y:S01]  /*4650*/  @!P4 IMAD.IADD R51, R51, 0x1, -R0.reuse ;  /* 0x000000013333c824 */ /* 0x100fe200078e0a00 */
[C---:B------:R-:W-:Y:S01]  /*4660*/  ISETP.GT.U32.AND P4, PT, R0.reuse, R27, PT ;  /* 0x0000001b0000720c */ /* 0x040fe20003f84070 */
[----:B------:R-:W-:Y:S01]  /*4670*/  @!P0 IMAD.IADD R59, R59, 0x1, -R0 ;  /* 0x000000013b3b8824 */ /* 0x000fe200078e0a00 */
[C---:B------:R-:W-:Y:S01]  /*4680*/  ISETP.GT.U32.AND P0, PT, R0.reuse, R35, PT ;  /* 0x000000230000720c */ /* 0x040fe20003f04070 */
[----:B------:R-:W-:-:S02]  /*4690*/  IMAD R67, R0, R67, R87 ;  /* 0x0000004300437224 */ /* 0x000fc400078e0257 */
[--C-:B------:R-:W-:Y:S01]  /*46a0*/  @!P3 IMAD.IADD R55, R55, 0x1, -R0.reuse ;  /* 0x000000013737b824 */ /* 0x100fe200078e0a00 */
[C---:B------:R-:W-:Y:S01]  /*46b0*/  ISETP.GT.U32.AND P3, PT, R0.reuse, R31, PT ;  /* 0x0000001f0000720c */ /* 0x040fe20003f64070 */
        /* <DEDUP_REMOVED lines=10> */
[----:B------:R-:W-:Y:S01]  /*4760*/  @!P4 IMAD.IADD R27, R27, 0x1, -R0 ;  /* 0x000000011b1bc824 */ /* 0x000fe200078e0a00 */
[----:B------:R-:W-:Y:S01]  /*4770*/  ISETP.GT.U32.AND P4, PT, R0, R51, PT ;  /* 0x000000330000720c */ /* 0x000fe20003f84070 */
[----:B------:R-:W-:-:S04]  /*4780*/  IMAD.HI.U32 R83, R105, R103, RZ ;  /* 0x0000006769537227 */ /* 0x000fc800078e00ff */
[----:B------:R-:W-:-:S04]  /*4790*/  IMAD.HI.U32 R71, R105, R91, RZ ;  /* 0x0000005b69477227 */ /* 0x000fc800078e00ff */
[----:B------:R-:W-:-:S04]  /*47a0*/  IMAD.HI.U32 R79, R105, R99, RZ ;  /* 0x00000063694f7227 */ /* 0x000fc800078e00ff */
[----:B------:R-:W-:Y:S01]  /*47b0*/  @!P0 IMAD.IADD R35, R35, 0x1, -R0 ;  /* 0x0000000123238824 */ /* 0x000fe200078e0a00 */
[----:B------:R-:W-:Y:S01]  /*47c0*/  ISETP.GT.U32.AND P0, PT, R0, R59, PT ;  /* 0x0000003b0000720c */ /* 0x000fe20003f04070 */
[----:B------:R-:W-:-:S04]  /*47d0*/  IMAD.HI.U32 R87, R105, R107, RZ ;  /* 0x0000006b69577227 */ /* 0x000fc800078e00ff */
[C---:B------:R-:W-:Y:S02]  /*47e0*/  IMAD R75, R0.reuse, R75, R95 ;  /* 0x0000004b004b7224 */ /* 0x040fe400078e025f */
[----:B------:R-:W-:Y:S01]  /*47f0*/  @!P3 IMAD.IADD R31, R31, 0x1, -R0 ;  /* 0x000000011f1fb824 */ /* 0x000fe200078e0a00 */
[----:B------:R-:W-:Y:S01]  /*4800*/  ISETP.GT.U32.AND P3, PT, R0, R55, PT ;  /* 0x000000370000720c */ /* 0x000fe20003f64070 */
[----:B------:R-:W-:Y:S02]  /*4810*/  IMAD.MOV R83, RZ, RZ, -R83 ;  /* 0x000000ffff537224 */ /* 0x000fe400078e0a53 */
[----:B------:R-:W-:Y:S02]  /*4820*/  IMAD.MOV R71, RZ, RZ, -R71 ;  /* 0x000000ffff477224 */ /* 0x000fe400078e0a47 */
[----:B------:R-:W-:Y:S02]  /*4830*/  IMAD.MOV R79, RZ, RZ, -R79 ;  /* 0x000000ffff4f7224 */ /* 0x000fe400078e0a4f */
[----:B------:R-:W-:-:S02]  /*4840*/  IMAD.MOV R87, RZ, RZ, -R87 ;  /* 0x000000ffff577224 */ /* 0x000fc400078e0a57 */
[--C-:B------:R-:W-:Y:S01]  /*4850*/  @!P5 IMAD.IADD R67, R67, 0x1, -R0.reuse ;  /* 0x000000014343d824 */ /* 0x100fe200078e0a00 */
[C---:B------:R-:W-:Y:S01]  /*4860*/  ISETP.GT.U32.AND P5, PT, R0.reuse, R43, PT ;  /* 0x0000002b0000720c */ /* 0x040fe20003fa4070 */
[----:B------:R-:W-:Y:S01]  /*4870*/  @!P2 IMAD.IADD R47, R47, 0x1, -R0 ;  /* 0x000000012f2fa824 */ /* 0x000fe200078e0a00 */
[C---:B------:R-:W-:Y:S01]  /*4880*/  ISETP.GT.U32.AND P2, PT, R0.reuse, R75, PT ;  /* 0x0000004b0000720c */ /* 0x040fe20003f44070 */
[----:B------:R-:W-:Y:S02]  /*4890*/  IMAD R83, R0, R83, R103 ;  /* 0x0000005300537224 */ /* 0x000fe400078e0267 */
[----:B------:R-:W-:-:S04]  /*48a0*/  IMAD.HI.U32 R95, R105, R110, RZ ;  /* 0x0000006e695f7227 */ /* 0x000fc800078e00ff */
[C---:B------:R-:W-:Y:S02]  /*48b0*/  IMAD R71, R0.reuse, R71, R91 ;  /* 0x0000004700477224 */ /* 0x040fe400078e025b */
[----:B------:R-:W-:Y:S02]  /*48c0*/  IMAD R79, R0, R79, R99 ;  /* 0x0000004f004f7224 */ /* 0x000fe400078e0263 */
[----:B------:R-:W-:-:S04]  /*48d0*/  IMAD.HI.U32 R103, R105, R112, RZ ;  /* 0x0000007069677227 */ /* 0x000fc800078e00ff */
[----:B------:R-:W-:-:S04]  /*48e0*/  IMAD.HI.U32 R91, R105, R109, RZ ;  /* 0x0000006d695b7227 */ /* 0x000fc800078e00ff */
[C---:B------:R-:W-:Y:S02]  /*48f0*/  IMAD R87, R0.reuse, R87, R107 ;  /* 0x0000005700577224 */ /* 0x040fe400078e026b */
[--C-:B------:R-:W-:Y:S01]  /*4900*/  @!P6 IMAD.IADD R19, R19, 0x1, -R0.reuse ;  /* 0x000000011313e824 */ /* 0x100fe200078e0a00 */
[C---:B------:R-:W-:Y:S01]  /*4910*/  ISETP.GT.U32.AND P6, PT, R0.reuse, R67, PT ;  /* 0x000000430000720c */ /* 0x040fe20003fc4070 */
[----:B------:R-:W-:Y:S01]  /*4920*/  @!P1 IMAD.IADD R39, R39, 0x1, -R0 ;  /* 0x0000000127279824 */ /* 0x000fe200078e0a00 */
[----:B------:R-:W-:Y:S01]  /*4930*/  ISETP.GT.U32.AND P1, PT, R0, R63, PT ;  /* 0x0000003f0000720c */ /* 0x000fe20003f24070 */
[----:B------:R-:W-:Y:S02]  /*4940*/  IMAD.MOV R95, RZ, RZ, -R95 ;  /* 0x000000ffff5f7224 */ /* 0x000fe400078e0a5f */
[----:B------:R-:W-:-:S04]  /*4950*/  IMAD.HI.U32 R99, R105, R111, RZ ;  /* 0x0000006f69637227 */ /* 0x000fc800078e00ff */
        /* <DEDUP_REMOVED lines=8> */
[----:B------:R-:W-:Y:S02]  /*49e0*/  IMAD.MOV R99, RZ, RZ, -R99 ;  /* 0x000000ffff637224 */ /* 0x000fe400078e0a63 */
[----:B------:R-:W-:Y:S02]  /*49f0*/  IMAD R103, R0, R103, R112 ;  /* 0x0000006700677224 */ /* 0x000fe400078e0270 */
[----:B------:R-:W-:-:S04]  /*4a00*/  IMAD.HI.U32 R110, R105, R115, RZ ;  /* 0x00000073696e7227 */ /* 0x000fc800078e00ff */
[----:B------:R-:W-:Y:S01]  /*4a10*/  @!P3 IMAD.IADD R55, R55, 0x1, -R0 ;  /* 0x000000013737b824 */ /* 0x000fe200078e0a00 */
[C---:B------:R-:W-:Y:S01]  /*4a20*/  ISETP.GT.U32.AND P3, PT, R0.reuse, R83, PT ;  /* 0x000000530000720c */ /* 0x040fe20003f64070 */
[----:B------:R-:W-:Y:S02]  /*4a30*/  IMAD R91, R0, R91, R109 ;  /* 0x0000005b005b7224 */ /* 0x000fe400078e026d */
[----:B------:R-:W-:Y:S02]  /*4a40*/  IMAD.MOV R107, RZ, RZ, -R107 ;  /* 0x000000ffff6b7224 */ /* 0x000fe400078e0a6b */
[----:B------:R-:W-:-:S04]  /*4a50*/  IMAD.HI.U32 R109, R105, R114, RZ ;  /* 0x00000072696d7227 */ /* 0x000fc800078e00ff */
[C---:B------:R-:W-:Y:S02]  /*4a60*/  IMAD R99, R0.reuse, R99, R111 ;  /* 0x0000006300637224 */ /* 0x040fe400078e026f */
[----:B------:R-:W-:Y:S02]  /*4a70*/  IMAD.MOV R110, RZ, RZ, -R110 ;  /* 0x000000ffff6e7224 */ /* 0x000fe400078e0a6e */
[--C-:B------:R-:W-:Y:S01]  /*4a80*/  @!P5 IMAD.IADD R43, R43, 0x1, -R0.reuse ;  /* 0x000000012b2bd824 */ /* 0x100fe200078e0a00 */
[C---:B------:R-:W-:Y:S01]  /*4a90*/  ISETP.GT.U32.AND P5, PT, R0.reuse, R71, PT ;  /* 0x000000470000720c */ /* 0x040fe20003fa4070 */
[----:B------:R-:W-:Y:S01]  /*4aa0*/  @!P2 IMAD.IADD R75, R75, 0x1, -R0 ;  /* 0x000000014b4ba824 */ /* 0x000fe200078e0a00 */
[----:B------:R-:W-:Y:S01]  /*4ab0*/  ISETP.GT.U32.AND P2, PT, R0, R103, PT ;  /* 0x000000670000720c */ /* 0x000fe20003f44070 */
[----:B------:R-:W-:-:S04]  /*4ac0*/  IMAD.HI.U32 R111, R105, R119, RZ ;  /* 0x00000077696f7227 */ /* 0x000fc800078e00ff */
[C---:B------:R-:W-:Y:S02]  /*4ad0*/  IMAD R107, R0.reuse, R107, R113 ;  /* 0x0000006b006b7224 */ /* 0x040fe400078e0271 */
[----:B------:R-:W-:Y:S02]  /*4ae0*/  IMAD.MOV R109, RZ, RZ, -R109 ;  /* 0x000000ffff6d7224 */ /* 0x000fe400078e0a6d */
[C---:B------:R-:W-:Y:S02]  /*4af0*/  IMAD R115, R0.reuse, R110, R115 ;  /* 0x0000006e00737224 */ /* 0x040fe400078e0273 */
[--C-:B------:R-:W-:Y:S01]  /*4b00*/  @!P1 IMAD.IADD R63, R63, 0x1, -R0.reuse ;  /* 0x000000013f3f9824 */ /* 0x100fe200078e0a00 */
[C---:B------:R-:W-:Y:S01]  /*4b10*/  ISETP.GT.U32.AND P1, PT, R0.reuse, R91, PT ;  /* 0x0000005b0000720c */ /* 0x040fe20003f24070 */
[----:B------:R-:W-:Y:S01]  /*4b20*/  @!P6 IMAD.IADD R67, R67, 0x1, -R0 ;  /* 0x000000014343e824 */ /* 0x000fe200078e0a00 */
[----:B------:R-:W-:Y:S01]  /*4b30*/  ISETP.GT.U32.AND P6, PT, R0, R95, PT ;  /* 0x0000005f0000720c */ /* 0x000fe20003fc4070 */
[----:B------:R-:W-:-:S02]  /*4b40*/  IMAD.MOV R116, RZ, RZ, -R111 ;  /* 0x000000ffff747224 */ /* 0x000fc400078e0a6f */
[C---:B------:R-:W-:Y:S02]  /*4b50*/  IMAD R111, R0.reuse, R109, R114 ;  /* 0x0000006d006f7224 */ /* 0x040fe400078e0272 */
[--C-:B------:R-:W-:Y:S01]  /*4b60*/  @!P4 IMAD.IADD R79, R79, 0x1, -R0.reuse ;  /* 0x000000014f4fc824 */ /* 0x100fe200078e0a00 */
[C---:B------:R-:W-:Y:S01]  /*4b70*/  ISETP.GT.U32.AND P4, PT, R0.reuse, R107, PT ;  /* 0x0000006b0000720c */ /* 0x040fe20003f84070 */
[--C-:B------:R-:W-:Y:S01]  /*4b80*/  @!P0 IMAD.IADD R87, R87, 0x1, -R0.reuse ;  /* 0x0000000157578824 */ /* 0x100fe200078e0a00 */
[C---:B------:R-:W-:Y:S01]  /*4b90*/  ISETP.GT.U32.AND P0, PT, R0.reuse, R115, PT ;  /* 0x000000730000720c */ /* 0x040fe20003f04070 */
[--C-:B------:R-:W-:Y:S01]  /*4ba0*/  @!P3 IMAD.IADD R83, R83, 0x1, -R0.reuse ;  /* 0x000000015353b824 */ /* 0x100fe200078e0a00 */
[C---:B------:R-:W-:Y:S01]  /*4bb0*/  ISETP.GT.U32.AND P3, PT, R0.reuse, R111, PT ;  /* 0x0000006f0000720c */ /* 0x040fe20003f64070 */
[C---:B------:R-:W-:Y:S02]  /*4bc0*/  IMAD R119, R0.reuse, R116, R119 ;  /* 0x0000007400777224 */ /* 0x040fe400078e0277 */
[--C-:B------:R-:W-:Y:S01]  /*4bd0*/  @!P5 IMAD.IADD R71, R71, 0x1, -R0.reuse ;  /* 0x000000014747d824 */ /* 0x100fe200078e0a00 */
[C---:B------:R-:W-:Y:S01]  /*4be0*/  ISETP.GT.U32.AND P5, PT, R0.reuse, R99, PT ;  /* 0x000000630000720c */ /* 0x040fe20003fa4070 */
        /* <DEDUP_REMOVED lines=15> */
[----:B------:R-:W-:Y:S01]  /*4ce0*/  @!P2 IMAD.IADD R79, R79, 0x1, -R0 ;  /* 0x000000014f4fa824 */ /* 0x000fe200078e0a00 */
[----:B------:R-:W-:Y:S01]  /*4cf0*/  ISETP.GT.U32.AND P2, PT, R0, R103, PT ;  /* 0x000000670000720c */ /* 0x000fe20003f44070 */
[----:B------:R-:W-:-:S04]  /*4d00*/  IMAD.HI.U32 R113, R105, R127, RZ ;  /* 0x0000007f69717227 */ /* 0x000fc800078e00ff */
[----:B------:R-:W-:Y:S02]  /*4d10*/  IMAD.MOV R112, RZ, RZ, -R112 ;  /* 0x000000ffff707224 */ /* 0x000fe400078e0a70 */
[----:B------:R-:W-:-:S04]  /*4d20*/  IMAD.HI.U32 R109, R105, R131, RZ ;  /* 0x00000083696d7227 */ /* 0x000fc800078e00ff */
[--C-:B------:R-:W-:Y:S01]  /*4d30*/  @!P1 IMAD.IADD R119, R119, 0x1, -R0.reuse ;  /* 0x0000000177779824 */ /* 0x100fe200078e0a00 */
[C---:B------:R-:W-:Y:S01]  /*4d40*/  ISETP.GT.U32.AND P1, PT, R0.reuse, R95, PT ;  /* 0x0000005f0000720c */ /* 0x040fe20003f24070 */
[--C-:B------:R-:W-:Y:S01]  /*4d50*/  @!P6 IMAD.IADD R71, R71, 0x1, -R0.reuse ;  /* 0x000000014747e824 */ /* 0x100fe200078e0a00 */
[C---:B------:R-:W-:Y:S01]  /*4d60*/  ISETP.GT.U32.AND P6, PT, R0.reuse, R99, PT ;  /* 0x000000630000720c */ /* 0x040fe20003fc4070 */
[----:B------:R-:W-:Y:S02]  /*4d70*/  IMAD.MOV R113, RZ, RZ, -R113 ;  /* 0x000000ffff717224 */ /* 0x000fe400078e0a71 */
[C---:B------:R-:W-:Y:S02]  /*4d80*/  IMAD R123, R0.reuse, R112, R123 ;  /* 0x00000070007b7224 */ /* 0x040fe400078e027b */
[----:B------:R-:W-:Y:S02]  /*4d90*/  IMAD.MOV R109, RZ, RZ, -R109 ;  /* 0x000000ffff6d7224 */ /* 0x000fe400078e0a6d */
[----:B------:R-:W-:Y:S01]  /*4da0*/  @!P4 IMAD.IADD R83, R83, 0x1, -R0 ;  /* 0x000000015353c824 */ /* 0x000fe200078e0a00 */
[----:B------:R-:W-:Y:S01]  /*4db0*/  ISETP.GT.U32.AND P4, PT, R0, R107, PT ;  /* 0x0000006b0000720c */ /* 0x000fe20003f84070 */
[----:B------:R-:W-:-:S04]  /*4dc0*/  IMAD.HI.U32 R112, R105, R139, RZ ;  /* 0x0000008b69707227 */ /* 0x000fc800078e00ff */
[----:B------:R-:W-:-:S04]  /*4dd0*/  IMAD.HI.U32 R110, R105, R135, RZ ;  /* 0x00000087696e7227 */ /* 0x000fc800078e00ff */
[----:B------:R-:W-:Y:S01]  /*4de0*/  @!P0 IMAD.IADD R91, R91, 0x1, -R0 ;  /* 0x000000015b5b8824 */ /* 0x000fe200078e0a00 */
[C---:B------:R-:W-:Y:S01]  /*4df0*/  ISETP.GT.U32.AND P0, PT, R0.reuse, R115, PT ;  /* 0x000000730000720c */ /* 0x040fe20003f04070 */
[----:B------:R-:W-:Y:S02]  /*4e00*/  IMAD R127, R0, R113, R127 ;  /* 0x00000071007f7224 */ /* 0x000fe400078e027f */
[----:B------:R-:W-:-:S04]  /*4e10*/  IMAD.HI.U32 R113, R105, R143, RZ ;  /* 0x0000008f69717227 */ /* 0x000fc800078e00ff */
[C---:B------:R-:W-:Y:S02]  /*4e20*/  IMAD R131, R0.reuse, R109, R131 ;  /* 0x0000006d00837224 */ /* 0x040fe400078e0283 */
[----:B------:R-:W-:Y:S01]  /*4e30*/  @!P3 IMAD.IADD R87, R87, 0x1, -R0 ;  /* 0x000000015757b824 */ /* 0x000fe200078e0a00 */
[----:B------:R-:W-:Y:S01]  /*4e40*/  ISETP.GT.U32.AND P3, PT, R0, R119, PT ;  /* 0x000000770000720c */ /* 0x000fe20003f64070 */
[----:B------:R-:W-:-:S04]  /*4e50*/  IMAD.HI.U32 R114, R105, R147, RZ ;  /* 0x0000009369727227 */ /* 0x000fc800078e00ff */
[----:B------:R-:W-:Y:S02]  /*4e60*/  IMAD.MOV R112, RZ, RZ, -R112 ;  /* 0x000000ffff707224 */ /* 0x000fe400078e0a70 */
[----:B------:R-:W-:Y:S02]  /*4e70*/  IMAD.MOV R110, RZ, RZ, -R110 ;  /* 0x000000ffff6e7224 */ /* 0x000fe400078e0a6e */
[----:B------:R-:W-:Y:S02]  /*4e80*/  IMAD.MOV R113, RZ, RZ, -R113 ;  /* 0x000000ffff717224 */ /* 0x000fe400078e0a71 */
[----:B------:R-:W-:Y:S01]  /*4e90*/  @!P2 IMAD.IADD R103, R103, 0x1, -R0 ;  /* 0x000000016767a824 */ /* 0x000fe200078e0a00 */
[C---:B------:R-:W-:Y:S01]  /*4ea0*/  ISETP.GT.U32.AND P2, PT, R0.reuse, R131, PT ;  /* 0x000000830000720c */ /* 0x040fe20003f44070 */
[----:B------:R-:W-:Y:S02]  /*4eb0*/  IMAD.MOV R114, RZ, RZ, -R114 ;  /* 0x000000ffff727224 */ /* 0x000fe400078e0a72 */
[----:B------:R-:W-:-:S02]  /*4ec0*/  IMAD R139, R0, R112, R139 ;  /* 0x00000070008b7224 */ /* 0x000fc400078e028b */
[----:B------:R-:W-:Y:S02]  /*4ed0*/  IMAD R135, R0, R110, R135 ;  /* 0x0000006e00877224 */ /* 0x000fe400078e0287 */
[----:B------:R-:W-:-:S04]  /*4ee0*/  IMAD.HI.U32 R112, R105, R159, RZ ;  /* 0x0000009f69707227 */ /* 0x000fc800078e00ff */
[C---:B------:R-:W-:Y:S02]  /*4ef0*/  IMAD R143, R0.reuse, R113, R143 ;  /* 0x00000071008f7224 */ /* 0x040fe400078e028f */
[--C-:B------:R-:W-:Y:S01]  /*4f00*/  @!P1 IMAD.IADD R95, R95, 0x1, -R0.reuse ;  /* 0x000000015f5f9824 */ /* 0x100fe200078e0a00 */
[C---:B------:R-:W-:Y:S01]  /*4f10*/  ISETP.GT.U32.AND P1, PT, R0.reuse, R123, PT ;  /* 0x0000007b0000720c */ /* 0x040fe20003f24070 */
[----:B------:R-:W-:Y:S01]  /*4f20*/  @!P6 IMAD.IADD R99, R99, 0x1, -R0 ;  /* 0x000000016363e824 */ /* 0x000fe200078e0a00 */
[C---:B------:R-:W-:Y:S01]  /*4f30*/  ISETP.GT.U32.AND P6, PT, R0.reuse, R127, PT ;  /* 0x0000007f0000720c */ /* 0x040fe20003fc4070 */
[----:B------:R-:W-:Y:S02]  /*4f40*/  IMAD R147, R0, R114, R147 ;  /* 0x0000007200937224 */ /* 0x000fe400078e0293 */
[----:B------:R-:W-:-:S04]  /*4f50*/  IMAD.HI.U32 R114, R105, R151, RZ ;  /* 0x0000009769727227 */ /* 0x000fc800078e00ff */
[----:B------:R-:W-:Y:S02]  /*4f60*/  IMAD.MOV R112, RZ, RZ, -R112 ;  /* 0x000000ffff707224 */ /* 0x000fe400078e0a70 */
[--C-:B------:R-:W-:Y:S01]  /*4f70*/  @!P5 IMAD.IADD R75, R75, 0x1, -R0.reuse ;  /* 0x000000014b4bd824 */ /* 0x100fe200078e0a00 */
[C---:B------:R-:W-:Y:S01]  /*4f80*/  ISETP.GT.U32.AND P5, PT, R0.reuse, R111, PT ;  /* 0x0000006f0000720c */ /* 0x040fe20003fa4070 */
[----:B------:R-:W-:Y:S01]  /*4f90*/  @!P4 IMAD.IADD R107, R107, 0x1, -R0 ;  /* 0x000000016b6bc824 */ /* 0x000fe200078e0a00 */
[----:B------:R-:W-:Y:S01]  /*4fa0*/  ISETP.GT.U32.AND P4, PT, R0, R135, PT ;  /* 0x000000870000720c */ /* 0x000fe20003f84070 */
[----:B------:R-:W-:-:S04]  /*4fb0*/  IMAD.HI.U32 R110, R105, R163, RZ ;  /* 0x000000a3696e7227 */ /* 0x000fc800078e00ff */
[----:B------:R-:W-:Y:S01]  /*4fc0*/  @!P0 IMAD.IADD R115, R115, 0x1, -R0 ;  /* 0x0000000173738824 */ /* 0x000fe200078e0a00 */
[----:B------:R-:W-:Y:S01]  /*4fd0*/  ISETP.GT.U32.AND P0, PT, R0, R143, PT ;  /* 0x0000008f0000720c */ /* 0x000fe20003f04070 */
[----:B------:R-:W-:-:S04]  /*4fe0*/  IMAD.HI.U32 R113, R105, R155, RZ ;  /* 0x0000009b69717227 */ /* 0x000fc800078e00ff */
[----:B------:R-:W-:Y:S02]  /*4ff0*/  IMAD.MOV R114, RZ, RZ, -R114 ;  /* 0x000000ffff727224 */ /* 0x000fe400078e0a72 */
[C---:B------:R-:W-:Y:S02]  /*5000*/  IMAD R159, R0.reuse, R112, R159 ;  /* 0x00000070009f7224 */ /* 0x040fe400078e029f */
[----:B------:R-:W-:Y:S01]  /*5010*/  @!P3 IMAD.IADD R119, R119, 0x1, -R0 ;  /* 0x000000017777b824 */ /* 0x000fe200078e0a00 */
[C---:B------:R-:W-:Y:S01]  /*5020*/  ISETP.GT.U32.AND P3, PT, R0.reuse, R147, PT ;  /* 0x000000930000720c */ /* 0x040fe20003f64070 */
[----:B------:R-:W-:Y:S02]  /*5030*/  IMAD.MOV R110, RZ, RZ, -R110 ;  /* 0x000000ffff6e7224 */ /* 0x000fe400078e0a6e */
[----:B------:R-:W-:Y:S02]  /*5040*/  IMAD.MOV R113, RZ, RZ, -R113 ;  /* 0x000000ffff717224 */ /* 0x000fe400078e0a71 */
[----:B------:R-:W-:-:S02]  /*5050*/  IMAD R151, R0, R114, R151 ;  /* 0x0000007200977224 */ /* 0x000fc400078e0297 */
[--C-:B------:R-:W-:Y:S01]  /*5060*/  @!P2 IMAD.IADD R131, R131, 0x1, -R0.reuse ;  /* 0x000000018383a824 */ /* 0x100fe200078e0a00 */
[C---:B------:R-:W-:Y:S01]  /*5070*/  ISETP.GT.U32.AND P2, PT, R0.reuse, R159, PT ;  /* 0x0000009f0000720c */ /* 0x040fe20003f44070 */
[C---:B------:R-:W-:Y:S02]  /*5080*/  IMAD R163, R0.reuse, R110, R163 ;  /* 0x0000006e00a37224 */ /* 0x040fe400078e02a3 */
        /* <DEDUP_REMOVED lines=17> */
[----:B------:R-:W-:Y:S01]  /*51a0*/  ISETP.GT.U32.AND P1, PT, R0, R135, PT ;  /* 0x000000870000720c */ /* 0x000fe20003f24070 */
[----:B------:R-:W-:Y:S02]  /*51b0*/  IMAD.MOV R109, RZ, RZ, -R109 ;  /* 0x000000ffff6d7224 */ /* 0x000fe400078e0a6d */
[----:B------:R-:W-:Y:S01]  /*51c0*/  IMAD.MOV.U32 R204, RZ, RZ, R117 ;  /* 0x000000ffffcc7224 */ /* 0x000fe200078e0075 */
[----:B------:R-:W-:Y:S01]  /*51d0*/  LOP3.LUT R117, R206, 0xf2, RZ, 0xfc, !PT ;  /* 0x000000f2ce757812 */ /* 0x000fe200078efcff */
[--C-:B------:R-:W-:Y:S01]  /*51e0*/  @!P5 IMAD.IADD R139, R139, 0x1, -R0.reuse ;  /* 0x000000018b8bd824 */ /* 0x100fe200078e0a00 */
[C---:B------:R-:W-:Y:S01]  /*51f0*/  ISETP.GT.U32.AND P5, PT, R0.reuse, R123, PT ;  /* 0x0000007b0000720c */ /* 0x040fe20003fa4070 */
[--C-:B------:R-:W-:Y:S01]  /*5200*/  @!P4 IMAD.IADD R163, R163, 0x1, -R0.reuse ;  /* 0x00000001a3a3c824 */ /* 0x100fe200078e0a00 */
[----:B------:R-:W-:Y:S01]  /*5210*/  IABS R187, R117 ;  /* 0x0000007500bb7213 */ /* 0x000fe20000000000 */
[--C-:B------:R-:W-:Y:S01]  /*5220*/  @!P6 IMAD.IADD R155, R155, 0x1, -R0.reuse ;  /* 0x000000019b9be824 */ /* 0x100fe200078e0a00 */
[----:B------:R-:W-:Y:S01]  /*5230*/  STL [R1+0x664], R117 ;  /* 0x0006647501007387 */ /* 0x000fe20000100800 */
[----:B------:R-:W-:Y:S01]  /*5240*/  @!P0 IMAD.IADD R127, R127, 0x1, -R0 ;  /* 0x000000017f7f8824 */ /* 0x000fe200078e0a00 */
[C---:B------:R-:W-:Y:S01]  /*5250*/  ISETP.GT.U32.AND P0, PT, R0.reuse, R151, PT ;  /* 0x000000970000720c */ /* 0x040fe20003f04070 */
[C---:B------:R-:W-:Y:S01]  /*5260*/  IMAD R167, R0.reuse, R109, R167 ;  /* 0x0000006d00a77224 */ /* 0x040fe200078e02a7 */
[C---:B------:R-:W-:Y:S01]  /*5270*/  ISETP.GT.U32.AND P4, PT, R0.reuse, R155, PT ;  /* 0x0000009b0000720c */ /* 0x040fe20003f84070 */
[----:B------:R-:W-:Y:S01]  /*5280*/  IMAD.HI.U32 R110, R105, R175, RZ ;  /* 0x000000af696e7227 */ /* 0x000fe200078e00ff */
[----:B------:R1:W-:Y:S01]  /*5290*/  STL [R1+0x660], R152 ;  /* 0x0006609801007387 */ /* 0x0003e20000100800 */
[----:B------:R-:W-:-:S02]  /*52a0*/  ISETP.GT.U32.AND P6, PT, R0, R139, PT ;  /* 0x0000008b0000720c */ /* 0x000fc40003fc4070 */
[----:B------:R-:W-:Y:S01]  /*52b0*/  @!P3 IMAD.IADD R131, R131, 0x1, -R0 ;  /* 0x000000018383b824 */ /* 0x000fe200078e0a00 */
[C---:B------:R-:W-:Y:S01]  /*52c0*/  ISETP.GT.U32.AND P3, PT, R0.reuse, R163, PT ;  /* 0x000000a30000720c */ /* 0x040fe20003f64070 */
[C---:B------:R-:W-:Y:S01]  /*52d0*/  IMAD.HI.U32 R108, R105.reuse, R183, RZ ;  /* 0x000000b7696c7227 */ /* 0x040fe200078e00ff */
[----:B------:R-:W-:Y:S03]  /*52e0*/  STL [R1+0x65c], R149 ;  /* 0x00065c9501007387 */ /* 0x000fe60000100800 */
[----:B------:R-:W-:Y:S01]  /*52f0*/  IMAD.HI.U32 R109, R105, R179, RZ ;  /* 0x000000b3696d7227 */ /* 0x000fe200078e00ff */
[----:B------:R1:W-:Y:S03]  /*5300*/  STL [R1+0x658], R148 ;  /* 0x0006589401007387 */ /* 0x0003e60000100800 */
[----:B------:R-:W-:Y:S01]  /*5310*/  IMAD.MOV R110, RZ, RZ, -R110 ;  /* 0x000000ffff6e7224 */ /* 0x000fe200078e0a6e */
[----:B------:R-:W-:Y:S01]  /*5320*/  STL [R1+0x654], R145 ;  /* 0x0006549101007387 */ /* 0x000fe20000100800 */
[----:B------:R-:W-:Y:S01]  /*5330*/  @!P2 IMAD.IADD R143, R143, 0x1, -R0 ;  /* 0x000000018f8fa824 */ /* 0x000fe200078e0a00 */
[----:B------:R-:W-:Y:S01]  /*5340*/  ISETP.GT.U32.AND P2, PT, R0, R167, PT ;  /* 0x000000a70000720c */ /* 0x000fe20003f44070 */
[----:B------:R-:W-:Y:S01]  /*5350*/  IMAD.MOV R108, RZ, RZ, -R108 ;  /* 0x000000ffff6c7224 */ /* 0x000fe200078e0a6c */
[----:B------:R-:W-:Y:S01]  /*5360*/  STL [R1+0x380], R160 ;  /* 0x000380a001007387 */ /* 0x000fe20000100800 */
[----:B------:R-:W-:-:S03]  /*5370*/  IMAD.HI.U32 R106, R105, R187, RZ ;  /* 0x000000bb696a7227 */ /* 0x000fc600078e00ff */
[----:B------:R-:W-:Y:S01]  /*5380*/  STL [R1+0x37c], R174 ;  /* 0x00037cae01007387 */ /* 0x000fe20000100800 */
[----:B------:R-:W-:Y:S02]  /*5390*/  IMAD.MOV R109, RZ, RZ, -R109 ;  /* 0x000000ffff6d7224 */ /* 0x000fe400078e0a6d */
[C---:B------:R-:W-:Y:S01]  /*53a0*/  IMAD R175, R0.reuse, R110, R175 ;  /* 0x0000006e00af7224 */ /* 0x040fe200078e02af */
[----:B------:R-:W-:Y:S01]  /*53b0*/  STL [R1+0x378], R170 ;  /* 0x000378aa01007387 */ /* 0x000fe20000100800 */
[C---:B------:R-:W-:Y:S02]  /*53c0*/  IMAD R183, R0.reuse, R108, R183 ;  /* 0x0000006c00b77224 */ /* 0x040fe400078e02b7 */
[----:B------:R-:W-:Y:S01]  /*53d0*/  IMAD.MOV R106, RZ, RZ, -R106 ;  /* 0x000000ffff6a7224 */ /* 0x000fe200078e0a6a */
[----:B------:R-:W-:Y:S01]  /*53e0*/  STL [R1+0x394], R166 ;  /* 0x000394a601007387 */ /* 0x000fe20000100800 */
[--C-:B------:R-:W-:Y:S01]  /*53f0*/  @!P5 IMAD.IADD R123, R123, 0x1, -R0.reuse ;  /* 0x000000017b7bd824 */ /* 0x100fe200078e0a00 */
[C---:B------:R-:W-:Y:S01]  /*5400*/  ISETP.GT.U32.AND P5, PT, R0.reuse, R147, PT ;  /* 0x000000930000720c */ /* 0x040fe20003fa4070 */
[----:B------:R-:W-:Y:S01]  /*5410*/  IMAD.HI.U32 R112, R105, R171, RZ ;  /* 0x000000ab69707227 */ /* 0x000fe200078e00ff */
[----:B------:R-:W-:Y:S03]  /*5420*/  STL [R1+0x16c], R162 ;  /* 0x00016ca201007387 */ /* 0x000fe60000100800 */
[C---:B------:R-:W-:Y:S01]  /*5430*/  IMAD R179, R0.reuse, R109, R179 ;  /* 0x0000006d00b37224 */ /* 0x040fe200078e02b3 */
[----:B------:R-:W-:Y:S01]  /*5440*/  STL [R1+0x168], R158 ;  /* 0x0001689e01007387 */ /* 0x000fe20000100800 */
[--C-:B------:R-:W-:Y:S01]  /*5450*/  @!P0 IMAD.IADD R151, R151, 0x1, -R0.reuse ;  /* 0x0000000197978824 */ /* 0x100fe200078e0a00 */
[C---:B------:R-:W-:Y:S01]  /*5460*/  ISETP.GT.U32.AND P0, PT, R0.reuse, R175, PT ;  /* 0x000000af0000720c */ /* 0x040fe20003f04070 */
[C---:B------:R-:W-:Y:S01]  /*5470*/  IMAD R187, R0.reuse, R106, R187 ;  /* 0x0000006a00bb7224 */ /* 0x040fe200078e02bb */
[----:B------:R-:W-:Y:S01]  /*5480*/  STL [R1+0x164], R154 ;  /* 0x0001649a01007387 */ /* 0x000fe20000100800 */
[----:B------:R-:W-:Y:S01]  /*5490*/  @!P3 IMAD.IADD R163, R163, 0x1, -R0 ;  /* 0x00000001a3a3b824 */ /* 0x000fe200078e0a00 */
[C---:B------:R-:W-:Y:S01]  /*54a0*/  ISETP.GT.U32.AND P3, PT, R0.reuse, R183, PT ;  /* 0x000000b70000720c */ /* 0x040fe20003f64070 */
        /* <DEDUP_REMOVED lines=8> */
[----:B------:R-:W-:-:S02]  /*5530*/  @!P5 IMAD.IADD R147, R147, 0x1, -R0 ;  /* 0x000000019393d824 */ /* 0x000fc400078e0a00 */
[--C-:B------:R-:W-:Y:S01]  /*5540*/  @!P0 IMAD.IADD R175, R175, 0x1, -R0.reuse ;  /* 0x00000001afaf8824 */ /* 0x100fe200078e0a00 */
[----:B------:R-:W-:Y:S01]  /*5550*/  ISETP.GT.U32.AND P5, PT, R0, R171, PT ;  /* 0x000000ab0000720c */ /* 0x000fe20003fa4070 */
[----:B------:R-:W-:Y:S01]  /*5560*/  @!P3 IMAD.IADD R183, R183, 0x1, -R0 ;  /* 0x00000001b7b7b824 */ /* 0x000fe200078e0a00 */
[----:B------:R-:W-:Y:S01]  /*5570*/  STL [R1+0x158], R142 ;  /* 0x0001588e01007387 */ /* 0x000fe20000100800 */
[----:B------:R-:W-:-:S04]  /*5580*/  IMAD.HI.U32 R109, R105, R195, RZ ;  /* 0x000000c3696d7227 */ /* 0x000fc800078e00ff */
[--C-:B------:R-:W-:Y:S01]  /*5590*/  @!P4 IMAD.IADD R179, R179, 0x1, -R0.reuse ;  /* 0x00000001b3b3c824 */ /* 0x100fe200078e0a00 */
[C---:B------:R-:W-:Y:S01]  /*55a0*/  ISETP.GT.U32.AND P4, PT, R0.reuse, R175, PT ;  /* 0x000000af0000720c */ /* 0x040fe20003f84070 */
[--C-:B------:R-:W-:Y:S01]  /*55b0*/  @!P2 IMAD.IADD R187, R187, 0x1, -R0.reuse ;  /* 0x00000001bbbba824 */ /* 0x100fe200078e0a00 */
[C---:B------:R-:W-:Y:S01]  /*55c0*/  ISETP.GT.U32.AND P2, PT, R0.reuse, R183, PT ;  /* 0x000000b70000720c */ /* 0x040fe20003f44070 */
[--C-:B------:R-:W-:Y:S01]  /*55d0*/  @!P1 IMAD.IADD R135, R135, 0x1, -R0.reuse ;  /* 0x0000000187879824 */ /* 0x100fe200078e0a00 */
[C---:B------:R-:W-:Y:S01]  /*55e0*/  ISETP.GT.U32.AND P1, PT, R0.reuse, R159, PT ;  /* 0x0000009f0000720c */ /* 0x040fe20003f24070 */
[----:B------:R-:W-:Y:S01]  /*55f0*/  IMAD.MOV R109, RZ, RZ, -R109 ;  /* 0x000000ffff6d7224 */ /* 0x000fe200078e0a6d */
[C---:B------:R-:W-:Y:S01]  /*5600*/  ISETP.GT.U32.AND P3, PT, R0.reuse, R179, PT ;  /* 0x000000b30000720c */ /* 0x040fe20003f64070 */
[----:B------:R-:W-:Y:S02]  /*5610*/  IMAD.MOV.U32 R3, RZ, RZ, 0x3f ;  /* 0x0000003fff037424 */ /* 0x000fe400078e00ff */
[----:B------:R-:W-:Y:S01]  /*5620*/  @!P5 IMAD.IADD R171, R171, 0x1, -R0 ;  /* 0x00000001ababd824 */ /* 0x000fe200078e0a00 */
[C---:B------:R-:W-:Y:S01]  /*5630*/  ISETP.GT.U32.AND P5, PT, R0.reuse, R167, PT ;  /* 0x000000a70000720c */ /* 0x040fe20003fa4070 */
[----:B------:R-:W-:Y:S01]  /*5640*/  IMAD.MOV.U32 R113, RZ, RZ, R125 ;  /* 0x000000ffff717224 */ /* 0x000fe200078e007d */
[----:B------:R-:W-:Y:S01]  /*5650*/  IADD3 R137, R3, c[0x0][0x180], RZ ;  /* 0x0000600003897a10 */ /* 0x000fe20007ffe0ff */
[----:B------:R-:W-:Y:S01]  /*5660*/  IMAD R195, R0, R109, R195 ;  /* 0x0000006d00c37224 */ /* 0x000fe200078e02c3 */
[----:B------:R-:W-:Y:S01]  /*5670*/  LOP3.LUT R109, R206, 0xfc, RZ, 0xfc, !PT ;  /* 0x000000fcce6d7812 */ /* 0x000fe200078efcff */
[----:B------:R-:W-:Y:S01]  /*5680*/  IMAD.MOV.U32 R116, RZ, RZ, R128 ;  /* 0x000000ffff747224 */ /* 0x000fe200078e0080 */
[----:B------:R-:W-:Y:S01]  /*5690*/  ISETP.GT.U32.AND P0, PT, R0, R171, PT ;  /* 0x000000ab0000720c */ /* 0x000fe20003f04070 */
[----:B------:R-:W-:-:S04]  /*56a0*/  IMAD.HI.U32 R108, R105, R199, RZ ;  /* 0x000000c7696c7227 */ /* 0x000fc800078e00ff */
[----:B------:R-:W-:-:S04]  /*56b0*/  IMAD.HI.U32 R110, R105, R191, RZ ;  /* 0x000000bf696e7227 */ /* 0x000fc800078e00ff */
[----:B------:R-:W-:Y:S01]  /*56c0*/  @!P4 IMAD.IADD R175, R175, 0x1, -R0 ;  /* 0x00000001afafc824 */ /* 0x000fe200078e0a00 */
[----:B------:R-:W-:Y:S01]  /*56d0*/  ISETP.GE.AND P4, PT, R113, RZ, PT ;  /* 0x000000ff7100720c */ /* 0x000fe20003f86270 */
[----:B------:R-:W-:Y:S01]  /*56e0*/  IMAD.HI.U32 R106, R105, R203, RZ ;  /* 0x000000cb696a7227 */ /* 0x000fe200078e00ff */
[----:B------:R-:W2:Y:S03]  /*56f0*/  LDL R113, [R1+0x620] ;  /* 0x0006200001717983 */ /* 0x000ea60000100800 */
[----:B------:R-:W-:Y:S01]  /*5700*/  IMAD.MOV R108, RZ, RZ, -R108 ;  /* 0x000000ffff6c7224 */ /* 0x000fe200078e0a6c */
[----:B------:R1:W-:Y:S01]  /*5710*/  STL [R1+0x650], R109 ;  /* 0x0006506d01007387 */ /* 0x0003e20000100800 */
[--C-:B------:R-:W-:Y:S01]  /*5720*/  @!P6 IMAD.IADD R139, R139, 0x1, -R0.reuse ;  /* 0x000000018b8be824 */ /* 0x100fe200078e0a00 */
[----:B------:R-:W-:Y:S01]  /*5730*/  ISETP.GT.AND P6, PT, R137, 0x3f, PT ;  /* 0x0000003f8900780c */ /* 0x000fe20003fc4270 */
[----:B------:R-:W-:Y:S01]  /*5740*/  @!P2 IMAD.IADD R183, R183, 0x1, -R0 ;  /* 0x00000001b7b7a824 */ /* 0x000fe200078e0a00 */
[----:B------:R-:W-:Y:S01]  /*5750*/  ISETP.GE.AND P2, PT, R116, RZ, PT ;  /* 0x000000ff7400720c */ /* 0x000fe20003f46270 */
[----:B------:R-:W-:Y:S01]  /*5760*/  IMAD.MOV R110, RZ, RZ, -R110 ;  /* 0x000000ffff6e7224 */ /* 0x000fe200078e0a6e */
[----:B------:R-:W3:Y:S01]  /*5770*/  LDL R116, [R1+0x618] ;  /* 0x0006180001747983 */ /* 0x000ee20000100800 */
[----:B------:R-:W-:-:S02]  /*5780*/  IMAD.MOV R106, RZ, RZ, -R106 ;  /* 0x000000ffff6a7224 */ /* 0x000fc400078e0a6a */
[C---:B------:R-:W-:Y:S01]  /*5790*/  IMAD R199, R0.reuse, R108, R199 ;  /* 0x0000006c00c77224 */ /* 0x040fe200078e02c7 */
[----:B------:R-:W-:Y:S01]  /*57a0*/  SEL R108, RZ, 0x4, !P6 ;  /* 0x00000004ff6c7807 */ /* 0x000fe20007000000 */
[----:B------:R-:W-:Y:S01]  /*57b0*/  @!P1 IMAD.IADD R159, R159, 0x1, -R0 ;  /* 0x000000019f9f9824 */ /* 0x000fe200078e0a00 */
[----:B------:R-:W-:Y:S01]  /*57c0*/  ISETP.GE.AND P1, PT, R207, c[0x0][0x180], PT ;  /* 0x00006000cf007a0c */ /* 0x000fe20003f26270 */
[C---:B------:R-:W-:Y:S01]  /*57d0*/  IMAD R191, R0.reuse, R110, R191 ;  /* 0x0000006e00bf7224 */ /* 0x040fe200078e02bf */
[----:B------:R-:W4:Y:S01]  /*57e0*/  LDL R3, [R1+0x78c] ;  /* 0x00078c0001037983 */ /* 0x000f220000100800 */
[----:B------:R-:W-:Y:S02]  /*57f0*/  IMAD.MOV.U32 R110, RZ, RZ, R124 ;  /* 0x000000ffff6e7224 */ /* 0x000fe400078e007c */
[----:B------:R-:W-:Y:S01]  /*5800*/  IMAD R203, R0, R106, R203 ;  /* 0x0000006a00cb7224 */ /* 0x000fe200078e02cb */
[----:B------:R-:W-:Y:S01]  /*5810*/  SEL R106, R108, RZ, !P1 ;  /* 0x000000ff6c6a7207 */ /* 0x000fe20004800000 */
[----:B------:R-:W-:Y:S01]  /*5820*/  @!P0 IMAD.IADD R171, R171, 0x1, -R0 ;  /* 0x00000001abab8824 */ /* 0x000fe200078e0a00 */
[----:B------:R-:W-:Y:S01]  /*5830*/  ISETP.GE.AND P1, PT, R206, RZ, PT ;  /* 0x000000ffce00720c */ /* 0x000fe20003f26270 */
[----:B------:R-:W-:Y:S01]  /*5840*/  IMAD.MOV.U32 R114, RZ, RZ, R126 ;  /* 0x000000ffff727224 */ /* 0x000fe200078e007e */
[----:B------:R-:W-:Y:S01]  /*5850*/  ISETP.GE.AND P0, PT, R110, RZ, PT ;  /* 0x000000ff6e00720c */ /* 0x000fe20003f06270 */
[----:B-1----:R-:W-:Y:S01]  /*5860*/  IMAD.MOV.U32 R252, RZ, RZ, R129 ;  /* 0x000000fffffc7224 */ /* 0x002fe200078e0081 */
[----:B------:R-:W4:Y:S01]  /*5870*/  LDL R110, [R1+0x60c] ;  /* 0x00060c00016e7983 */ /* 0x000f220000100800 */
[----:B------:R-:W-:-:S02]  /*5880*/  IMAD.MOV.U32 R138, RZ, RZ, R130 ;  /* 0x000000ffff8a7224 */ /* 0x000fc400078e0082 */
[----:B------:R-:W-:Y:S01]  /*5890*/  @!P3 IMAD.IADD R179, R179, 0x1, -R0 ;  /* 0x00000001b3b3b824 */ /* 0x000fe200078e0a00 */
[----:B------:R-:W-:Y:S01]  /*58a0*/  ISETP.GE.AND P3, PT, R114, RZ, PT ;  /* 0x000000ff7200720c */ /* 0x000fe20003f66270 */
[----:B------:R-:W-:Y:S01]  /*58b0*/  IMAD.MOV.U32 R112, RZ, RZ, R132 ;  /* 0x000000ffff707224 */ /* 0x000fe200078e0084 */
[----:B------:R-:W4:Y:S01]  /*58c0*/  LDL R114, [R1+0x61c] ;  /* 0x00061c0001727983 */ /* 0x000f220000100800 */
[----:B------:R-:W-:Y:S02]  /*58d0*/  @!P2 IMAD.MOV R100, RZ, RZ, -R100 ;  /* 0x000000ffff64a224 */ /* 0x000fe400078e0a64 */
[----:B------:R-:W-:Y:S01]  /*58e0*/  @!P1 IMAD.MOV R104, RZ, RZ, -R104 ;  /* 0x000000ffff689224 */ /* 0x000fe200078e0a68 */
[----:B------:R-:W-:Y:S01]  /*58f0*/  ISETP.GE.AND P1, PT, R252, RZ, PT ;  /* 0x000000fffc00720c */ /* 0x000fe20003f26270 */
[----:B------:R-:W-:Y:S01]  /*5900*/  @!P0 IMAD.MOV R2, RZ, RZ, -R2 ;  /* 0x000000ffff028224 */ /* 0x000fe200078e0a02 */
[----:B------:R-:W4:Y:S01]  /*5910*/  LDL R252, [R1+0x614] ;  /* 0x0006140001fc7983 */ /* 0x000f220000100800 */
[----:B------:R-:W-:Y:S01]  /*5920*/  ISETP.GE.AND P0, PT, R138, RZ, PT ;  /* 0x000000ff8a00720c */ /* 0x000fe20003f06270 */
[----:B------:R-:W-:-:S02]  /*5930*/  @!P4 IMAD.MOV R102, RZ, RZ, -R102 ;  /* 0x000000ffff66c224 */ /* 0x000fc400078e0a66 */
[----:B------:R-:W4:Y:S01]  /*5940*/  LDL R138, [R1+0x610] ;  /* 0x00061000018a7983 */ /* 0x000f220000100800 */
[----:B------:R-:W-:Y:S01]  /*5950*/  @!P3 IMAD.MOV R101, RZ, RZ, -R101 ;  /* 0x000000ffff65b224 */ /* 0x000fe200078e0a65 */
[----:B------:R-:W-:Y:S01]  /*5960*/  ISETP.GE.AND P3, PT, R208, RZ, PT ;  /* 0x000000ffd000720c */ /* 0x000fe20003f66270 */
[----:B------:R-:W-:Y:S01]  /*5970*/  @!P5 IMAD.IADD R167, R167, 0x1, -R0 ;  /* 0x00000001a7a7d824 */ /* 0x000fe200078e0a00 */
[----:B------:R-:W4:Y:S01]  /*5980*/  LDL R208, [R1+0x608] ;  /* 0x0006080001d07983 */ /* 0x000f220000100800 */
[----:B------:R-:W-:Y:S01]  /*5990*/  ISETP.GE.AND P2, PT, R204, RZ, PT ;  /* 0x000000ffcc00720c */ /* 0x000fe20003f46270 */
[----:B------:R-:W-:Y:S02]  /*59a0*/  IMAD R132, R140, 0x2, R133 ;  /* 0x000000028c847824 */ /* 0x000fe400078e0285 */
[----:B------:R-:W4:Y:S01]  /*59b0*/  LDL R204, [R1+0x604] ;  /* 0x0006040001cc7983 */ /* 0x000f220000100800 */
[----:B------:R-:W-:Y:S01]  /*59c0*/  ISETP.GE.AND P4, PT, R112, RZ, PT ;  /* 0x000000ff7000720c */ /* 0x000fe20003f86270 */
[----:B------:R-:W-:-:S02]  /*59d0*/  @!P1 IMAD.MOV R98, RZ, RZ, -R98 ;  /* 0x000000ffff629224 */ /* 0x000fc400078e0a62 */
[----:B------:R-:W4:Y:S01]  /*59e0*/  LDL R112, [R1+0x600] ;  /* 0x0006000001707983 */ /* 0x000f220000100800 */
[----:B------:R-:W-:Y:S02]  /*59f0*/  @!P0 IMAD.MOV R97, RZ, RZ, -R97 ;  /* 0x000000ffff618224 */ /* 0x000fe400078e0a61 */
[----:B------:R-:W-:Y:S01]  /*5a00*/  @!P3 IMAD.MOV R94, RZ, RZ, -R94 ;  /* 0x000000ffff5eb224 */ /* 0x000fe200078e0a5e */
[----:B------:R-:W4:Y:S01]  /*5a10*/  LDL R0, [R1+0x790] ;  /* 0x0007900001007983 */ /* 0x000f220000100800 */
[C---:B------:R-:W-:Y:S02]  /*5a20*/  IMAD R130, R140.reuse, 0x2, R132 ;  /* 0x000000028c827824 */ /* 0x040fe400078e0284 */
[----:B------:R-:W-:Y:S02]  /*5a30*/  @!P2 IMAD.MOV R93, RZ, RZ, -R93 ;  /* 0x000000ffff5da224 */ /* 0x000fe400078e0a5d */
[----:B------:R-:W-:Y:S02]  /*5a40*/  IMAD R129, R140, 0x2, R130 ;  /* 0x000000028c817824 */ /* 0x000fe400078e0282 */
[----:B------:R-:W-:-:S02]  /*5a50*/  @!P4 IMAD.MOV R96, RZ, RZ, -R96 ;  /* 0x000000ffff60c224 */ /* 0x000fc400078e0a60 */
[----:B------:R-:W-:-:S04]  /*5a60*/  IMAD R128, R140, 0x2, R129 ;  /* 0x000000028c807824 */ /* 0x000fc800078e0281 */
[----:B------:R-:W-:-:S04]  /*5a70*/  IMAD R126, R140, 0x2, R128 ;  /* 0x000000028c7e7824 */ /* 0x000fc800078e0280 */
[----:B------:R-:W-:-:S04]  /*5a80*/  IMAD R125, R140, 0x2, R126 ;  /* 0x000000028c7d7824 */ /* 0x000fc800078e027e */
[----:B------:R-:W-:Y:S01]  /*5a90*/  IMAD R124, R140, 0x2, R125 ;  /* 0x000000028c7c7824 */ /* 0x000fe200078e027d */
[----:B--2---:R-:W-:Y:S02]  /*5aa0*/  ISETP.GE.AND P1, PT, R113, RZ, PT ;  /* 0x000000ff7100720c */ /* 0x004fe40003f26270 */
[----:B------:R-:W2:Y:S01]  /*5ab0*/  LDL R113, [R1+0x5fc] ;  /* 0x0005fc0001717983 */ /* 0x000ea20000100800 */
[----:B---3--:R-:W-:-:S03]  /*5ac0*/  ISETP.GE.AND P4, PT, R116, RZ, PT ;  /* 0x000000ff7400720c */ /* 0x008fc60003f86270 */
[----:B------:R-:W3:Y:S01]  /*5ad0*/  LDL R116, [R1+0x5f4] ;  /* 0x0005f40001747983 */ /* 0x000ee20000100800 */
[----:B----4-:R-:W-:-:S03]  /*5ae0*/  ISETP.GE.AND P0, PT, R114, RZ, PT ;  /* 0x000000ff7200720c */ /* 0x010fc60003f06270 */
[----:B------:R-:W4:Y:S01]  /*5af0*/  LDL R114, [R1+0x5f8] ;  /* 0x0005f80001727983 */ /* 0x000f220000100800 */
[----:B------:R-:W-:-:S03]  /*5b00*/  ISETP.GE.AND P3, PT, R252, RZ, PT ;  /* 0x000000fffc00720c */ /* 0x000fc60003f66270 */
[----:B------:R-:W4:Y:S01]  /*5b10*/  LDL R252, [R1+0x5f0] ;  /* 0x0005f00001fc7983 */ /* 0x000f220000100800 */
[----:B------:R-:W-:-:S03]  /*5b20*/  ISETP.GE.AND P2, PT, R138, RZ, PT ;  /* 0x000000ff8a00720c */ /* 0x000fc60003f46270 */
[----:B------:R-:W4:Y:S02]  /*5b30*/  LDL R138, [R1+0x5ec] ;  /* 0x0005ec00018a7983 */ /* 0x000f240000100800 */
[----:B------:R-:W-:Y:S01]  /*5b40*/  @!P0 IMAD.MOV R90, RZ, RZ, -R90 ;  /* 0x000000ffff5a8224 */ /* 0x000fe200078e0a5a */
[----:B------:R-:W-:Y:S02]  /*5b50*/  ISETP.GE.AND P0, PT, R208, RZ, PT ;  /* 0x000000ffd000720c */ /* 0x000fe40003f06270 */
[----:B------:R-:W4:Y:S01]  /*5b60*/  LDL R208, [R1+0x5e8] ;  /* 0x0005e80001d07983 */ /* 0x000f220000100800 */
[----:B------:R-:W-:Y:S01]  /*5b70*/  @!P4 IMAD.MOV R89, RZ, RZ, -R89 ;  /* 0x000000ffff59c224 */ /* 0x000fe200078e0a59 */
[----:B------:R-:W-:Y:S02]  /*5b80*/  ISETP.GE.AND P4, PT, R204, RZ, PT ;  /* 0x000000ffcc00720c */ /* 0x000fe40003f86270 */
[----:B------:R-:W4:Y:S07]  /*5b90*/  LDL R204, [R1+0x5e4] ;  /* 0x0005e40001cc7983 */ /* 0x000f2e0000100800 */
[----:B------:R-:W-:-:S02]  /*5ba0*/  @!P0 IMAD.MOV R84, RZ, RZ, -R84 ;  /* 0x000000ffff548224 */ /* 0x000fc400078e0a54 */
[----:B------:R-:W-:Y:S01]  /*5bb0*/  @!P1 IMAD.MOV R92, RZ, RZ, -R92 ;  /* 0x000000ffff5c9224 */ /* 0x000fe200078e0a5c */
[----:B------:R-:W-:Y:S01]  /*5bc0*/  ISETP.GE.AND P1, PT, R110, RZ, PT ;  /* 0x000000ff6e00720c */ /* 0x000fe20003f26270 */
[----:B------:R-:W-:Y:S01]  /*5bd0*/  @!P3 IMAD.MOV R88, RZ, RZ, -R88 ;  /* 0x000000ffff58b224 */ /* 0x000fe200078e0a58 */
[----:B------:R-:W-:Y:S01]  /*5be0*/  ISETP.GE.AND P3, PT, R112, RZ, PT ;  /* 0x000000ff7000720c */ /* 0x000fe20003f66270 */
[----:B------:R-:W-:Y:S01]  /*5bf0*/  @!P2 IMAD.MOV R86, RZ, RZ, -R86 ;  /* 0x000000ffff56a224 */ /* 0x000fe200078e0a56 */
[----:B------:R-:W4:Y:S01]  /*5c00*/  LDL R112, [R1+0x5e0] ;  /* 0x0005e00001707983 */ /* 0x000f220000100800 */
[----:B------:R-:W-:-:S03]  /*5c10*/  @!P4 IMAD.MOV R82, RZ, RZ, -R82 ;  /* 0x000000ffff52c224 */ /* 0x000fc600078e0a52 */
[----:B------:R-:W4:Y:S05]  /*5c20*/  LDL R110, [R1+0x788] ;  /* 0x00078800016e7983 */ /* 0x000f2a0000100800 */
[----:B------:R-:W-:Y:S02]  /*5c30*/  @!P1 IMAD.MOV R85, RZ, RZ, -R85 ;  /* 0x000000ffff559224 */ /* 0x000fe400078e0a55 */
[----:B------:R-:W-:Y:S01]  /*5c40*/  @!P3 IMAD.MOV R81, RZ, RZ, -R81 ;  /* 0x000000ffff51b224 */ /* 0x000fe200078e0a51 */
[----:B--2---:R-:W-:Y:S02]  /*5c50*/  ISETP.GE.AND P2, PT, R113, RZ, PT ;  /* 0x000000ff7100720c */ /* 0x004fe40003f46270 */
[----:B------:R-:W2:Y:S01]  /*5c60*/  LDL R113, [R1+0x5dc] ;  /* 0x0005dc0001717983 */ /* 0x000ea20000100800 */
[----:B---3--:R-:W-:-:S03]  /*5c70*/  ISETP.GE.AND P0, PT, R116, RZ, PT ;  /* 0x000000ff7400720c */ /* 0x008fc60003f06270 */
[----:B------:R-:W3:Y:S07]  /*5c80*/  LDL R116, [R1+0x5d4] ;  /* 0x0005d40001747983 */ /* 0x000eee0000100800 */
[----:B------:R-:W-:Y:S01]  /*5c90*/  @!P2 IMAD.MOV R80, RZ, RZ, -R80 ;  /* 0x000000ffff50a224 */ /* 0x000fe200078e0a50 */
[----:B----4-:R-:W-:Y:S02]  /*5ca0*/  ISETP.GE.AND P1, PT, R114, RZ, PT ;  /* 0x000000ff7200720c */ /* 0x010fe40003f26270 */
[----:B------:R-:W4:Y:S01]  /*5cb0*/  LDL R114, [R1+0x5d8] ;  /* 0x0005d80001727983 */ /* 0x000f220000100800 */
[----:B------:R-:W-:-:S03]  /*5cc0*/  ISETP.GE.AND P4, PT, R252, RZ, PT ;  /* 0x000000fffc00720c */ /* 0x000fc60003f86270 */
[----:B------:R-:W4:Y:S01]  /*5cd0*/  LDL R252, [R1+0x5d0] ;  /* 0x0005d00001fc7983 */ /* 0x000f220000100800 */
[----:B------:R-:W-:-:S03]  /*5ce0*/  ISETP.GE.AND P3, PT, R138, RZ, PT ;  /* 0x000000ff8a00720c */ /* 0x000fc60003f66270 */
[----:B------:R-:W4:Y:S01]  /*5cf0*/  LDL R138, [R1+0x5cc] ;  /* 0x0005cc00018a7983 */ /* 0x000f220000100800 */
[----:B------:R-:W-:-:S03]  /*5d00*/  ISETP.GE.AND P2, PT, R208, RZ, PT ;  /* 0x000000ffd000720c */ /* 0x000fc60003f46270 */
[----:B------:R-:W4:Y:S01]  /*5d10*/  LDL R208, [R1+0x5c8] ;  /* 0x0005c80001d07983 */ /* 0x000f220000100800 */
[----:B------:R-:W-:Y:S01]  /*5d20*/  @!P1 IMAD.MOV R78, RZ, RZ, -R78 ;  /* 0x000000ffff4e9224 */ /* 0x000fe200078e0a4e */
[----:B------:R-:W-:Y:S02]  /*5d30*/  ISETP.GE.AND P1, PT, R204, RZ, PT ;  /* 0x000000ffcc00720c */ /* 0x000fe40003f26270 */
[----:B------:R-:W4:Y:S06]  /*5d40*/  LDL R204, [R1+0x5c4] ;  /* 0x0005c40001cc7983 */ /* 0x000f2c0000100800 */
[----:B------:R-:W-:-:S02]  /*5d50*/  @!P2 IMAD.MOV R73, RZ, RZ, -R73 ;  /* 0x000000ffff49a224 */ /* 0x000fc400078e0a49 */
[----:B------:R-:W-:Y:S02]  /*5d60*/  @!P0 IMAD.MOV R77, RZ, RZ, -R77 ;  /* 0x000000ffff4d8224 */ /* 0x000fe400078e0a4d */
[----:B------:R-:W-:Y:S01]  /*5d70*/  @!P4 IMAD.MOV R76, RZ, RZ, -R76 ;  /* 0x000000ffff4cc224 */ /* 0x000fe200078e0a4c */
[----:B------:R-:W-:Y:S01]  /*5d80*/  ISETP.GE.AND P0, PT, R112, RZ, PT ;  /* 0x000000ff7000720c */ /* 0x000fe20003f06270 */
[----:B------:R-:W-:Y:S01]  /*5d90*/  @!P3 IMAD.MOV R74, RZ, RZ, -R74 ;  /* 0x000000ffff4ab224 */ /* 0x000fe200078e0a4a */
[----:B------:R-:W4:Y:S01]  /*5da0*/  LDL R112, [R1+0x784] ;  /* 0x0007840001707983 */ /* 0x000f220000100800 */
[----:B------:R-:W-:-:S10]  /*5db0*/  @!P1 IMAD.MOV R72, RZ, RZ, -R72 ;  /* 0x000000ffff489224 */ /* 0x000fd400078e0a48 */
        /* <DEDUP_REMOVED lines=9> */
[----:B------:R-:W4:Y:S01]  /*5e50*/  LDL.LU R252, [R1+0x924] ;  /* 0x0009240001fc7983 */ /* 0x000f220000300800 */
[----:B------:R-:W-:-:S03]  /*5e60*/  ISETP.GE.AND P0, PT, R138, RZ, PT ;  /* 0x000000ff8a00720c */ /* 0x000fc60003f06270 */
[----:B------:R-:W4:Y:S01]  /*5e70*/  LDL.LU R138, [R1+0x920] ;  /* 0x00092000018a7983 */ /* 0x000f220000300800 */
[----:B------:R-:W-:-:S03]  /*5e80*/  ISETP.GE.AND P4, PT, R208, RZ, PT ;  /* 0x000000ffd000720c */ /* 0x000fc60003f86270 */
[----:B------:R-:W4:Y:S01]  /*5e90*/  LDL.LU R208, [R1+0x91c] ;  /* 0x00091c0001d07983 */ /* 0x000f220000300800 */
[----:B------:R-:W-:Y:S01]  /*5ea0*/  @!P3 IMAD.MOV R68, RZ, RZ, -R68 ;  /* 0x000000ffff44b224 */ /* 0x000fe200078e0a44 */
[----:B------:R-:W-:Y:S02]  /*5eb0*/  ISETP.GE.AND P3, PT, R204, RZ, PT ;  /* 0x000000ffcc00720c */ /* 0x000fe40003f66270 */
[----:B------:R-:W4:Y:S01]  /*5ec0*/  LDL.LU R204, [R1+0x918] ;  /* 0x0009180001cc7983 */ /* 0x000f220000300800 */
[----:B------:R-:W-:Y:S01]  /*5ed0*/  @!P1 IMAD.MOV R65, RZ, RZ, -R65 ;  /* 0x000000ffff419224 */ /* 0x000fe200078e0a41 */
[----:B------:R-:W-:-:S13]  /*5ee0*/  ISETP.GE.AND P1, PT, R3, RZ, PT ;  /* 0x000000ff0300720c */ /* 0x000fda0003f26270 */
[----:B------:R-:W-:Y:S02]  /*5ef0*/  @!P1 IMAD.MOV R58, RZ, RZ, -R58 ;  /* 0x000000ffff3a9224 */ /* 0x000fe400078e0a3a */
[----:B------:R-:W-:Y:S02]  /*5f00*/  @!P3 IMAD.MOV R61, RZ, RZ, -R61 ;  /* 0x000000ffff3db224 */ /* 0x000fe400078e0a3d */
[----:B------:R-:W-:Y:S01]  /*5f10*/  @!P4 IMAD.MOV R62, RZ, RZ, -R62 ;  /* 0x000000ffff3ec224 */ /* 0x000fe200078e0a3e */
[----:B------:R-:W-:Y:S01]  /*5f20*/  ISETP.GE.AND P4, PT, R112, RZ, PT ;  /* 0x000000ff7000720c */ /* 0x000fe20003f86270 */
[----:B------:R-:W-:Y:S01]  /*5f30*/  @!P0 IMAD.MOV R64, RZ, RZ, -R64 ;  /* 0x000000ffff408224 */ /* 0x000fe200078e0a40 */
[----:B------:R-:W-:-:S11]  /*5f40*/  ISETP.GE.AND P0, PT, R110, RZ, PT ;  /* 0x000000ff6e00720c */ /* 0x000fd60003f06270 */
[----:B------:R-:W-:Y:S02]  /*5f50*/  @!P4 IMAD.MOV R56, RZ, RZ, -R56 ;  /* 0x000000ffff38c224 */ /* 0x000fe400078e0a38 */
[----:B------:R-:W-:Y:S02]  /*5f60*/  @!P0 IMAD.MOV R57, RZ, RZ, -R57 ;  /* 0x000000ffff398224 */ /* 0x000fe400078e0a39 */
[----:B------:R-:W-:Y:S01]  /*5f70*/  @!P2 IMAD.MOV R66, RZ, RZ, -R66 ;  /* 0x000000ffff42a224 */ /* 0x000fe200078e0a42 */
[----:B------:R-:W-:-:S13]  /*5f80*/  ISETP.GE.AND P2, PT, R0, RZ, PT ;  /* 0x000000ff0000720c */ /* 0x000fda0003f46270 */
[----:B------:R-:W-:Y:S01]  /*5f90*/  @!P2 IMAD.MOV R60, RZ, RZ, -R60 ;  /* 0x000000ffff3ca224 */ /* 0x000fe200078e0a3c */
[----:B--2---:R-:W-:Y:S02]  /*5fa0*/  ISETP.GE.AND P3, PT, R113, RZ, PT ;  /* 0x000000ff7100720c */ /* 0x004fe40003f66270 */
[----:B---3--:R-:W-:-:S11]  /*5fb0*/  ISETP.GE.AND P1, PT, R116, RZ, PT ;  /* 0x000000ff7400720c */ /* 0x008fd60003f26270 */
[----:B------:R-:W-:Y:S02]  /*5fc0*/  @!P3 IMAD.MOV R54, RZ, RZ, -R54 ;  /* 0x000000ffff36b224 */ /* 0x000fe400078e0a36 */
[----:B------:R-:W-:Y:S01]  /*5fd0*/  @!P1 IMAD.MOV R52, RZ, RZ, -R52 ;  /* 0x000000ffff349224 */ /* 0x000fe200078e0a34 */
[----:B------:R-:W-:-:S13]  /*5fe0*/  ISETP.GE.AND P1, PT, R251, RZ, PT ;  /* 0x000000fffb00720c */ /* 0x000fda0003f26270 */
[----:B------:R-:W-:Y:S01]  /*5ff0*/  @!P1 IMAD.MOV R45, RZ, RZ, -R45 ;  /* 0x000000ffff2d9224 */ /* 0x000fe200078e0a2d */
[----:B------:R-:W-:Y:S02]  /*6000*/  ISETP.GE.AND P1, PT, R246, RZ, PT ;  /* 0x000000fff600720c */ /* 0x000fe40003f26270 */
[----:B----4-:R-:W-:Y:S02]  /*6010*/  ISETP.GE.AND P3, PT, R138, RZ, PT ;  /* 0x000000ff8a00720c */ /* 0x010fe40003f66270 */
[----:B------:R-:W-:-:S09]  /*6020*/  ISETP.GE.AND P4, PT, R208, RZ, PT ;  /* 0x000000ffd000720c */ /* 0x000fd20003f86270 */
[----:B------:R-:W-:Y:S01]  /*6030*/  @!P1 IMAD.MOV R38, RZ, RZ, -R38 ;  /* 0x000000ffff269224 */ /* 0x000fe200078e0a26 */
[----:B------:R-:W-:Y:S01]  /*6040*/  ISETP.GE.AND P1, PT, R241, RZ, PT ;  /* 0x000000fff100720c */ /* 0x000fe20003f26270 */
[----:B------:R-:W-:Y:S01]  /*6050*/  @!P3 IMAD.MOV R48, RZ, RZ, -R48 ;  /* 0x000000ffff30b224 */ /* 0x000fe200078e0a30 */
[----:B------:R-:W-:Y:S01]  /*6060*/  ISETP.GE.AND P3, PT, R248, RZ, PT ;  /* 0x000000fff800720c */ /* 0x000fe20003f66270 */
[----:B------:R-:W-:Y:S01]  /*6070*/  @!P4 IMAD.MOV R49, RZ, RZ, -R49 ;  /* 0x000000ffff31c224 */ /* 0x000fe200078e0a31 */
[----:B------:R-:W-:-:S09]  /*6080*/  ISETP.GE.AND P4, PT, R249, RZ, PT ;  /* 0x000000fff900720c */ /* 0x000fd20003f86270 */
[----:B------:R-:W-:Y:S01]  /*6090*/  @!P1 IMAD.MOV R32, RZ, RZ, -R32 ;  /* 0x000000ffff209224 */ /* 0x000fe200078e0a20 */
[----:B------:R-:W-:Y:S01]  /*60a0*/  ISETP.GE.AND P1, PT, R236, RZ, PT ;  /* 0x000000ffec00720c */ /* 0x000fe20003f26270 */
[----:B------:R-:W-:Y:S01]  /*60b0*/  @!P3 IMAD.MOV R41, RZ, RZ, -R41 ;  /* 0x000000ffff29b224 */ /* 0x000fe200078e0a29 */
[----:B------:R-:W-:Y:S02]  /*60c0*/  ISETP.GE.AND P3, PT, R243, RZ, PT ;  /* 0x000000fff300720c */ /* 0x000fe40003f66270 */
[----:B------:R-:W-:Y:S01]  /*60d0*/  ISETP.GE.AND P0, PT, R204, RZ, PT ;  /* 0x000000ffcc00720c */ /* 0x000fe20003f06270 */
[----:B------:R-:W-:Y:S01]  /*60e0*/  @!P4 IMAD.MOV R42, RZ, RZ, -R42 ;  /* 0x000000ffff2ac224 */ /* 0x000fe200078e0a2a */
[----:B------:R-:W-:Y:S01]  /*60f0*/  ISETP.GE.AND P4, PT, R244, RZ, PT ;  /* 0x000000fff400720c */ /* 0x000fe20003f86270 */
[----:B------:R-:W2:Y:S06]  /*6100*/  LDL.LU R204, [R1+0x914] ;  /* 0x0009140001cc7983 */ /* 0x000eac0000300800 */
[----:B------:R-:W-:Y:S01]  /*6110*/  @!P1 IMAD.MOV R25, RZ, RZ, -R25 ;  /* 0x000000ffff199224 */ /* 0x000fe200078e0a19 */
[----:B------:R-:W-:Y:S01]  /*6120*/  ISETP.GE.AND P1, PT, R231, RZ, PT ;  /* 0x000000ffe700720c */ /* 0x000fe20003f26270 */
[----:B------:R-:W3:Y:S01]  /*6130*/  LDL.LU R208, [R1+0x910] ;  /* 0x0009100001d07983 */ /* 0x000ee20000300800 */
[----:B------:R-:W-:Y:S01]  /*6140*/  @!P3 IMAD.MOV R34, RZ, RZ, -R34 ;  /* 0x000000ffff22b224 */ /* 0x000fe200078e0a22 */
[----:B------:R-:W-:Y:S01]  /*6150*/  ISETP.GE.AND P3, PT, R238, RZ, PT ;  /* 0x000000ffee00720c */ /* 0x000fe20003f66270 */
[----:B------:R-:W-:Y:S01]  /*6160*/  @!P0 IMAD.MOV R50, RZ, RZ, -R50 ;  /* 0x000000ffff328224 */ /* 0x000fe200078e0a32 */
[----:B------:R-:W-:Y:S01]  /*6170*/  ISETP.GE.AND P0, PT, R250, RZ, PT ;  /* 0x000000fffa00720c */ /* 0x000fe20003f06270 */
[----:B------:R-:W-:Y:S01]  /*6180*/  @!P4 IMAD.MOV R36, RZ, RZ, -R36 ;  /* 0x000000ffff24c224 */ /* 0x000fe200078e0a24 */
[----:B------:R-:W-:Y:S01]  /*6190*/  ISETP.GE.AND P4, PT, R239, RZ, PT ;  /* 0x000000ffef00720c */ /* 0x000fe20003f86270 */
[----:B------:R-:W4:Y:S05]  /*61a0*/  LDL.LU R138, [R1+0x90c] ;  /* 0x00090c00018a7983 */ /* 0x000f2a0000300800 */
[----:B------:R-:W-:Y:S01]  /*61b0*/  @!P1 IMAD.MOV R18, RZ, RZ, -R18 ;  /* 0x000000ffff129224 */ /* 0x000fe200078e0a12 */
[----:B------:R-:W-:-:S02]  /*61c0*/  ISETP.GE.AND P1, PT, R226, RZ, PT ;  /* 0x000000ffe200720c */ /* 0x000fc40003f26270 */
[----:B------:R-:W-:Y:S01]  /*61d0*/  @!P3 IMAD.MOV R28, RZ, RZ, -R28 ;  /* 0x000000ffff1cb224 */ /* 0x000fe200078e0a1c */
[----:B------:R-:W-:Y:S01]  /*61e0*/  ISETP.GE.AND P3, PT, R233, RZ, PT ;  /* 0x000000ffe900720c */ /* 0x000fe20003f66270 */
[----:B------:R-:W-:Y:S01]  /*61f0*/  @!P0 IMAD.MOV R44, RZ, RZ, -R44 ;  /* 0x000000ffff2c8224 */ /* 0x000fe200078e0a2c */
[----:B------:R-:W-:Y:S01]  /*6200*/  ISETP.GE.AND P0, PT, R245, RZ, PT ;  /* 0x000000fff500720c */ /* 0x000fe20003f06270 */
[----:B------:R-:W-:Y:S01]  /*6210*/  @!P4 IMAD.MOV R29, RZ, RZ, -R29 ;  /* 0x000000ffff1dc224 */ /* 0x000fe200078e0a1d */
[----:B------:R-:W-:-:S06]  /*6220*/  ISETP.GE.AND P4, PT, R234, RZ, PT ;  /* 0x000000ffea00720c */ /* 0x000fcc0003f86270 */
[----:B------:R-:W-:Y:S01]  /*6230*/  @!P1 IMAD.MOV R12, RZ, RZ, -R12 ;  /* 0x000000ffff0c9224 */ /* 0x000fe200078e0a0c */
[----:B------:R-:W-:Y:S02]  /*6240*/  ISETP.GE.AND P1, PT, R221, RZ, PT ;  /* 0x000000ffdd00720c */ /* 0x000fe40003f26270 */
[----:B------:R-:W-:Y:S01]  /*6250*/  @!P3 IMAD.MOV R21, RZ, RZ, -R21 ;  /* 0x000000ffff15b224 */ /* 0x000fe200078e0a15 */
[----:B------:R-:W-:Y:S01]  /*6260*/  ISETP.GE.AND P3, PT, R228, RZ, PT ;  /* 0x000000ffe400720c */ /* 0x000fe20003f66270 */
[----:B------:R-:W-:Y:S01]  /*6270*/  @!P0 IMAD.MOV R37, RZ, RZ, -R37 ;  /* 0x000000ffff258224 */ /* 0x000fe200078e0a25 */
[----:B------:R-:W-:Y:S01]  /*6280*/  ISETP.GE.AND P0, PT, R240, RZ, PT ;  /* 0x000000fff000720c */ /* 0x000fe20003f06270 */
[----:B------:R-:W-:Y:S01]  /*6290*/  @!P4 IMAD.MOV R22, RZ, RZ, -R22 ;  /* 0x000000ffff16c224 */ /* 0x000fe200078e0a16 */
[----:B------:R-:W-:Y:S02]  /*62a0*/  ISETP.GE.AND P2, PT, R114, RZ, PT ;  /* 0x000000ff7200720c */ /* 0x000fe40003f46270 */
[----:B------:R-:W-:-:S04]  /*62b0*/  ISETP.GE.AND P4, PT, R229, RZ, PT ;  /* 0x000000ffe500720c */ /* 0x000fc80003f86270 */
[----:B------:R-:W-:Y:S01]  /*62c0*/  @!P1 IMAD.MOV R4, RZ, RZ, -R4 ;  /* 0x000000ffff049224 */ /* 0x000fe200078e0a04 */
[----:B------:R-:W-:Y:S02]  /*62d0*/  ISETP.GE.AND P1, PT, R216, RZ, PT ;  /* 0x000000ffd800720c */ /* 0x000fe40003f26270 */
[----:B------:R-:W-:Y:S01]  /*62e0*/  @!P3 IMAD.MOV R14, RZ, RZ, -R14 ;  /* 0x000000ffff0eb224 */ /* 0x000fe200078e0a0e */
[----:B------:R-:W-:Y:S01]  /*62f0*/  ISETP.GE.AND P3, PT, R223, RZ, PT ;  /* 0x000000ffdf00720c */ /* 0x000fe20003f66270 */
[----:B------:R-:W-:Y:S01]  /*6300*/  @!P0 IMAD.MOV R30, RZ, RZ, -R30 ;  /* 0x000000ffff1e8224 */ /* 0x000fe200078e0a1e */
[----:B------:R-:W-:Y:S01]  /*6310*/  ISETP.GE.AND P0, PT, R235, RZ, PT ;  /* 0x000000ffeb00720c */ /* 0x000fe20003f06270 */
[----:B------:R-:W-:Y:S01]  /*6320*/  @!P2 IMAD.MOV R53, RZ, RZ, -R53 ;  /* 0x000000ffff35a224 */ /* 0x000fe200078e0a35 */
[----:B------:R-:W-:Y:S01]  /*6330*/  ISETP.GE.AND P2, PT, R252, RZ, PT ;  /* 0x000000fffc00720c */ /* 0x000fe20003f46270 */
[----:B------:R-:W-:Y:S01]  /*6340*/  @!P4 IMAD.MOV R16, RZ, RZ, -R16 ;  /* 0x000000ffff10c224 */ /* 0x000fe200078e0a10 */
        /* <DEDUP_REMOVED lines=78> */
[----:B------:R-:W-:Y:S01]  /*6830*/  IABS R0, c[0x0][0x17c] ;  /* 0x00005f0000007a13 */ /* 0x000fe20000000000 */
[----:B------:R-:W-:Y:S01]  /*6840*/  @!P4 IMAD.MOV R127, RZ, RZ, -R127 ;  /* 0x000000ffff7fc224 */ /* 0x000fe200078e0a7f */
[----:B------:R-:W-:-:S02]  /*6850*/  ISETP.GE.AND P2, PT, R212, RZ, PT ;  /* 0x000000ffd400720c */ /* 0x000fc40003f46270 */
[----:B------:R-:W-:Y:S02]  /*6860*/  ISETP.GE.AND P4, PT, R168, RZ, PT ;  /* 0x000000ffa800720c */ /* 0x000fe40003f86270 */
[----:B------:R-:W-:-:S03]  /*6870*/  @!P1 IMAD.MOV R179, RZ, RZ, -R179 ;  /* 0x000000ffffb39224 */ /* 0x000fc600078e0ab3 */
[----:B------:R-:W-:Y:S01]  /*6880*/  @!P3 IMAD.MOV R151, RZ, RZ, -R151 ;  /* 0x000000ffff97b224 */ /* 0x000fe200078e0a97 */
[----:B------:R-:W-:Y:S02]  /*6890*/  ISETP.GE.AND P3, PT, R122, RZ, PT ;  /* 0x000000ff7a00720c */ /* 0x000fe40003f66270 */
[----:B------:R-:W-:Y:S01]  /*68a0*/  ISETP.GT.U32.AND P1, PT, R0, R203, PT ;  /* 0x000000cb0000720c */ /* 0x000fe20003f24070 */
[----:B------:R-:W-:Y:S01]  /*68b0*/  @!P0 IMAD.MOV R103, RZ, RZ, -R103 ;  /* 0x000000ffff678224 */ /* 0x000fe200078e0a67 */
[----:B------:R-:W-:Y:S01]  /*68c0*/  ISETP.GE.AND P0, PT, R178, RZ, PT ;  /* 0x000000ffb200720c */ /* 0x000fe20003f06270 */
[----:B------:R-:W-:Y:S01]  /*68d0*/  @!P2 IMAD.MOV R35, RZ, RZ, -R35 ;  /* 0x000000ffff23a224 */ /* 0x000fe200078e0a23 */
[----:B------:R-:W-:Y:S01]  /*68e0*/  ISETP.GE.AND P2, PT, R201, RZ, PT ;  /* 0x000000ffc900720c */ /* 0x000fe20003f46270 */
[----:B------:R-:W-:Y:S01]  /*68f0*/  @!P4 IMAD.MOV R147, RZ, RZ, -R147 ;  /* 0x000000ffff93c224 */ /* 0x000fe200078e0a93 */
[----:B------:R-:W-:-:S05]  /*6900*/  ISETP.GE.AND P4, PT, R136, RZ, PT ;  /* 0x000000ff8800720c */ /* 0x000fca0003f86270 */
[----:B------:R-:W-:Y:S01]  /*6910*/  @!P3 IMAD.MOV R171, RZ, RZ, -R171 ;  /* 0x000000ffffabb224 */ /* 0x000fe200078e0aab */
[C---:B------:R-:W-:Y:S01]  /*6920*/  ISETP.GT.U32.AND P3, PT, R0.reuse, R195, PT ;  /* 0x000000c30000720c */ /* 0x040fe20003f64070 */
[----:B------:R-:W-:Y:S01]  /*6930*/  @!P1 IMAD.IADD R203, R203, 0x1, -R0 ;  /* 0x00000001cbcb9824 */ /* 0x000fe200078e0a00 */
[----:B------:R-:W-:Y:S01]  /*6940*/  ISETP.GT.U32.AND P5, PT, R0, R199, PT ;  /* 0x000000c70000720c */ /* 0x000fe20003fa4070 */
[----:B------:R-:W-:-:S03]  /*6950*/  @!P0 IMAD.MOV R123, RZ, RZ, -R123 ;  /* 0x000000ffff7b8224 */ /* 0x000fc600078e0a7b */
[----:B------:R-:W-:Y:S02]  /*6960*/  ISETP.GT.U32.AND P1, PT, R0, R203, PT ;  /* 0x000000cb0000720c */ /* 0x000fe40003f24070 */
[----:B------:R-:W-:Y:S01]  /*6970*/  ISETP.GE.AND P0, PT, R169, RZ, PT ;  /* 0x000000ffa900720c */ /* 0x000fe20003f06270 */
[----:B------:R-:W-:Y:S01]  /*6980*/  @!P2 IMAD.MOV R55, RZ, RZ, -R55 ;  /* 0x000000ffff37a224 */ /* 0x000fe200078e0a37 */
[----:B------:R-:W-:Y:S01]  /*6990*/  ISETP.GE.AND P2, PT, R194, RZ, PT ;  /* 0x000000ffc200720c */ /* 0x000fe20003f46270 */
[----:B------:R-:W-:Y:S02]  /*69a0*/  @!P4 IMAD.MOV R167, RZ, RZ, -R167 ;  /* 0x000000ffffa7c224 */ /* 0x000fe400078e0aa7 */
[--C-:B------:R-:W-:Y:S01]  /*69b0*/  @!P3 IMAD.IADD R195, R195, 0x1, -R0.reuse ;  /* 0x00000001c3c3b824 */ /* 0x100fe200078e0a00 */
[----:B------:R-:W-:Y:S01]  /*69c0*/  ISETP.GT.U32.AND P4, PT, R0, R191, PT ;  /* 0x000000bf0000720c */ /* 0x000fe20003f84070 */
[----:B------:R-:W-:-:S03]  /*69d0*/  @!P5 IMAD.IADD R199, R199, 0x1, -R0 ;  /* 0x00000001c7c7d824 */ /* 0x000fc600078e0a00 */
[----:B------:R-:W-:Y:S01]  /*69e0*/  ISETP.GT.U32.AND P5, PT, R0, R195, PT ;  /* 0x000000c30000720c */ /* 0x000fe20003fa4070 */
[--C-:B------:R-:W-:Y:S01]  /*69f0*/  @!P1 IMAD.IADD R203, R203, 0x1, -R0.reuse ;  /* 0x00000001cbcb9824 */ /* 0x100fe200078e0a00 */
[----:B------:R-:W-:Y:S01]  /*6a00*/  ISETP.GE.AND P1, PT, R149, RZ, PT ;  /* 0x000000ff9500720c */ /* 0x000fe20003f26270 */
[----:B------:R-:W-:Y:S01]  /*6a10*/  @!P0 IMAD.MOV R143, RZ, RZ, -R143 ;  /* 0x000000ffff8f8224 */ /* 0x000fe200078e0a8f */
[----:B------:R-:W-:Y:S02]  /*6a20*/  ISETP.GE.AND P0, PT, R153, RZ, PT ;  /* 0x000000ff9900720c */ /* 0x000fe40003f06270 */
[----:B------:R-:W-:Y:S01]  /*6a30*/  IABS R3, R109 ;  /* 0x0000006d00037213 */ /* 0x000fe20000000000 */
[----:B------:R-:W-:Y:S01]  /*6a40*/  @!P2 IMAD.MOV R75, RZ, RZ, -R75 ;  /* 0x000000ffff4ba224 */ /* 0x000fe200078e0a4b */
[----:B------:R-:W-:Y:S01]  /*6a50*/  ISETP.GE.AND P2, PT, R188, RZ, PT ;  /* 0x000000ffbc00720c */ /* 0x000fe20003f46270 */
[----:B------:R-:W-:Y:S01]  /*6a60*/  @!P4 IMAD.IADD R191, R191, 0x1, -R0 ;  /* 0x00000001bfbfc824 */ /* 0x000fe200078e0a00 */
[----:B------:R-:W-:Y:S01]  /*6a70*/  ISETP.GT.U32.AND P4, PT, R0, R187, PT ;  /* 0x000000bb0000720c */ /* 0x000fe20003f84070 */
[----:B------:R-:W-:-:S04]  /*6a80*/  IMAD.HI.U32 R105, R105, R3, RZ ;  /* 0x0000000369697227 */ /* 0x000fc800078e00ff */
[--C-:B------:R-:W-:Y:S01]  /*6a90*/  @!P5 IMAD.IADD R195, R195, 0x1, -R0.reuse ;  /* 0x00000001c3c3d824 */ /* 0x100fe200078e0a00 */
[----:B------:R-:W-:Y:S01]  /*6aa0*/  ISETP.GT.U32.AND P3, PT, R0, R191, PT ;  /* 0x000000bf0000720c */ /* 0x000fe20003f64070 */
[----:B------:R-:W-:Y:S02]  /*6ab0*/  IMAD.MOV R105, RZ, RZ, -R105 ;  /* 0x000000ffff697224 */ /* 0x000fe400078e0a69 */
[----:B------:R-:W-:Y:S01]  /*6ac0*/  @!P1 IMAD.MOV R195, RZ, RZ, -R195 ;  /* 0x000000ffffc39224 */ /* 0x000fe200078e0ac3 */
[----:B------:R-:W-:Y:S01]  /*6ad0*/  ISETP.GE.AND P1, PT, R144, RZ, PT ;  /* 0x000000ff9000720c */ /* 0x000fe20003f26270 */
[----:B------:R-:W-:Y:S01]  /*6ae0*/  @!P0 IMAD.MOV R163, RZ, RZ, -R163 ;  /* 0x000000ffffa38224 */ /* 0x000fe200078e0aa3 */
[----:B------:R-:W-:Y:S01]  /*6af0*/  ISETP.GE.AND P0, PT, R118, RZ, PT ;  /* 0x000000ff7600720c */ /* 0x000fe20003f06270 */
[C---:B------:R-:W-:Y:S02]  /*6b00*/  IMAD R3, R0.reuse, R105, R3 ;  /* 0x0000006900037224 */ /* 0x040fe400078e0203 */
[----:B------:R-:W-:Y:S01]  /*6b10*/  @!P2 IMAD.MOV R95, RZ, RZ, -R95 ;  /* 0x000000ffff5fa224 */ /* 0x000fe200078e0a5f */
[----:B------:R-:W-:Y:S01]  /*6b20*/  ISETP.GE.AND P2, PT, R181, RZ, PT ;  /* 0x000000ffb500720c */ /* 0x000fe20003f46270 */
[--C-:B------:R-:W-:Y:S01]  /*6b30*/  @!P4 IMAD.IADD R187, R187, 0x1, -R0.reuse ;  /* 0x00000001bbbbc824 */ /* 0x100fe200078e0a00 */
[----:B------:R-:W-:Y:S01]  /*6b40*/  ISETP.GT.U32.AND P4, PT, R0, R3, PT ;  /* 0x000000030000720c */ /* 0x000fe20003f84070 */
[----:B------:R-:W-:Y:S01]  /*6b50*/  @!P3 IMAD.IADD R191, R191, 0x1, -R0 ;  /* 0x00000001bfbfb824 */ /* 0x000fe200078e0a00 */
[----:B------:R-:W-:-:S03]  /*6b60*/  ISETP.GE.AND P3, PT, R117, RZ, PT ;  /* 0x000000ff7500720c */ /* 0x000fc60003f66270 */
[----:B------:R-:W-:Y:S01]  /*6b70*/  @!P1 IMAD.MOV R205, RZ, RZ, -R205 ;  /* 0x000000ffffcd9224 */ /* 0x000fe200078e0acd */
[----:B------:R-:W-:Y:S01]  /*6b80*/  ISETP.NE.AND P1, PT, RZ, c[0x0][0x178], PT ;  /* 0x00005e00ff007a0c */ /* 0x000fe20003f25270 */
[----:B------:R-:W-:Y:S01]  /*6b90*/  @!P0 IMAD.MOV R183, RZ, RZ, -R183 ;  /* 0x000000ffffb78224 */ /* 0x000fe200078e0ab7 */
[----:B------:R-:W-:-:S03]  /*6ba0*/  ISETP.GT.U32.AND P0, PT, R0, R199, PT ;  /* 0x000000c70000720c */ /* 0x000fc60003f04070 */
[----:B------:R-:W-:Y:S01]  /*6bb0*/  @!P2 IMAD.MOV R115, RZ, RZ, -R115 ;  /* 0x000000ffff73a224 */ /* 0x000fe200078e0a73 */
[----:B------:R-:W-:Y:S01]  /*6bc0*/  ISETP.GE.AND P2, PT, R173, RZ, PT ;  /* 0x000000ffad00720c */ /* 0x000fe20003f46270 */
[----:B------:R-:W-:Y:S01]  /*6bd0*/  @!P4 IMAD.IADD R3, R3, 0x1, -R0 ;  /* 0x000000010303c824 */ /* 0x000fe200078e0a00 */
[----:B------:R-:W-:Y:S02]  /*6be0*/  ISETP.GE.AND P4, PT, R148, RZ, PT ;  /* 0x000000ff9400720c */ /* 0x000fe40003f86270 */
[----:B------:R-:W-:Y:S01]  /*6bf0*/  LOP3.LUT R136, R207, 0x4, RZ, 0xfc, !PT ;  /* 0x00000004cf887812 */ /* 0x000fe200078efcff */
[----:B------:R-:W-:Y:S01]  /*6c00*/  @!P3 IMAD.MOV R187, RZ, RZ, -R187 ;  /* 0x000000ffffbbb224 */ /* 0x000fe200078e0abb */
[----:B------:R-:W-:Y:S02]  /*6c10*/  ISETP.GE.AND P3, PT, R145, RZ, PT ;  /* 0x000000ff9100720c */ /* 0x000fe40003f66270 */
[----:B------:R-:W-:Y:S02]  /*6c20*/  ISETP.GE.AND P5, PT, R136, c[0x0][0x180], PT ;  /* 0x0000600088007a0c */ /* 0x000fe40003fa6270 */
[----:B------:R-:W-:-:S02]  /*6c30*/  @!P1 LOP3.LUT R205, RZ, c[0x0][0x178], RZ, 0x33, !PT ;  /* 0x00005e00ffcd9a12 */ /* 0x000fc400078e33ff */
[----:B------:R-:W-:Y:S01]  /*6c40*/  LOP3.LUT R110, R207, 0x8, RZ, 0xfc, !PT ;  /* 0x00000008cf6e7812 */ /* 0x000fe200078efcff */
[----:B------:R-:W-:Y:S01]  /*6c50*/  @!P0 IMAD.IADD R199, R199, 0x1, -R0 ;  /* 0x00000001c7c78824 */ /* 0x000fe200078e0a00 */
[----:B------:R-:W-:Y:S01]  /*6c60*/  SEL R105, R108, RZ, !P5 ;  /* 0x000000ff6c697207 */ /* 0x000fe20006800000 */
[----:B------:R-:W-:Y:S01]  /*6c70*/  IMAD R205, R205, c[0x0][0x184], RZ ;  /* 0x00006100cdcd7a24 */ /* 0x000fe200078e02ff */
[----:B------:R-:W-:Y:S01]  /*6c80*/  ISETP.GE.AND P5, PT, R110, c[0x0][0x180], PT ;  /* 0x000060006e007a0c */ /* 0x000fe20003fa6270 */
[----:B------:R-:W-:Y:S01]  /*6c90*/  @!P2 IMAD.MOV R135, RZ, RZ, -R135 ;  /* 0x000000ffff87a224 */ /* 0x000fe200078e0a87 */
[----:B------:R-:W-:Y:S01]  /*6ca0*/  ISETP.GE.AND P2, PT, R157, RZ, PT ;  /* 0x000000ff9d00720c */ /* 0x000fe20003f46270 */
[----:B------:R-:W-:Y:S01]  /*6cb0*/  @!P4 IMAD.MOV R199, RZ, RZ, -R199 ;  /* 0x000000ffffc7c224 */ /* 0x000fe200078e0ac7 */
[----:B------:R-:W-:Y:S02]  /*6cc0*/  ISETP.NE.U32.AND P4, PT, R105, RZ, PT ;  /* 0x000000ff6900720c */ /* 0x000fe40003f85070 */
[----:B------:R-:W-:-:S02]  /*6cd0*/  SEL R105, R108, RZ, !P5 ;  /* 0x000000ff6c697207 */ /* 0x000fc40006800000 */
[----:B------:R-:W-:Y:S01]  /*6ce0*/  LEA R110, P1, R205, c[0x0][0x160], 0x2 ;  /* 0x00005800cd6e7a11 */ /* 0x000fe200078210ff */
[----:B------:R-:W-:Y:S01]  /*6cf0*/  @!P3 IMAD.MOV R203, RZ, RZ, -R203 ;  /* 0x000000ffffcbb224 */ /* 0x000fe200078e0acb */
[----:B------:R-:W-:Y:S02]  /*6d00*/  ISETP.NE.U32.AND P3, PT, R105, RZ, PT ;  /* 0x000000ff6900720c */ /* 0x000fe40003f65070 */
[----:B------:R-:W-:Y:S02]  /*6d10*/  LEA.HI.X.SX32 R105, R205, c[0x0][0x164], 0x2, P1 ;  /* 0x00005900cd697a11 */ /* 0x000fe400008f16ff */
[----:B------:R-:W-:Y:S01]  /*6d20*/  LEA R216, P1, R134, R110, 0x2 ;  /* 0x0000006e86d87211 */ /* 0x000fe200078210ff */
[----:B------:R-:W-:-:S03]  /*6d30*/  IMAD R122, R140, 0x2, R124 ;  /* 0x000000028c7a7824 */ /* 0x000fc600078e027c */
[-C--:B------:R-:W-:Y:S01]  /*6d40*/  LEA.HI.X.SX32 R217, R134, R105.reuse, 0x2, P1 ;  /* 0x0000006986d97211 */ /* 0x080fe200008f16ff */
[----:B------:R-:W-:Y:S01]  /*6d50*/  @!P2 IMAD.MOV R155, RZ, RZ, -R155 ;  /* 0x000000ffff9ba224 */ /* 0x000fe200078e0a9b */
[-C--:B------:R-:W-:Y:S02]  /*6d60*/  LEA R156, P1, R133, R110.reuse, 0x2 ;  /* 0x0000006e859c7211 */ /* 0x080fe400078210ff */
[----:B------:R-:W-:Y:S01]  /*6d70*/  ISETP.GE.AND P2, PT, R121, RZ, PT ;  /* 0x000000ff7900720c */ /* 0x000fe20003f46270 */
[----:B------:R-:W-:Y:S01]  /*6d80*/  IMAD R121, R140, 0x2, R122 ;  /* 0x000000028c797824 */ /* 0x000fe200078e027a */
[----:B------:R-:W-:Y:S02]  /*6d90*/  LEA.HI.X.SX32 R157, R133, R105, 0x2, P1 ;  /* 0x00000069859d7211 */ /* 0x000fe400008f16ff */
[----:B------:R-:W-:Y:S01]  /*6da0*/  LEA R214, P1, R132, R110, 0x2 ;  /* 0x0000006e84d67211 */ /* 0x000fe200078210ff */
[----:B------:R-:W-:Y:S01]  /*6db0*/  IMAD R120, R140, 0x2, R121 ;  /* 0x000000028c787824 */ /* 0x000fe200078e0279 */
[----:B------:R-:W-:-:S02]  /*6dc0*/  ISETP.GE.AND P0, PT, R152, RZ, PT ;  /* 0x000000ff9800720c */ /* 0x000fc40003f06270 */
[----:B------:R-:W-:Y:S01]  /*6dd0*/  LEA.HI.X.SX32 R215, R132, R105, 0x2, P1 ;  /* 0x0000006984d77211 */ /* 0x000fe200008f16ff */
[----:B------:R-:W-:Y:S01]  /*6de0*/  IMAD R118, R140, 0x2, R120 ;  /* 0x000000028c767824 */ /* 0x000fe200078e0278 */
[----:B------:R-:W-:-:S03]  /*6df0*/  LEA R152, P1, R130, R110, 0x2 ;  /* 0x0000006e82987211 */ /* 0x000fc600078210ff */
[----:B------:R-:W-:Y:S01]  /*6e00*/  IMAD R117, R140, 0x2, R118 ;  /* 0x000000028c757824 */ /* 0x000fe200078e0276 */
[----:B------:R-:W-:Y:S02]  /*6e10*/  LEA.HI.X.SX32 R153, R130, R105, 0x2, P1 ;  /* 0x0000006982997211 */ /* 0x000fe400008f16ff */
[----:B------:R-:W-:Y:S01]  /*6e20*/  LEA R210, P1, R129, R110, 0x2 ;  /* 0x0000006e81d27211 */ /* 0x000fe200078210ff */
[----:B------:R-:W-:-:S03]  /*6e30*/  IMAD R116, R140, 0x2, R117 ;  /* 0x000000028c747824 */ /* 0x000fc600078e0275 */
[----:B------:R-:W-:Y:S02]  /*6e40*/  LEA.HI.X.SX32 R211, R129, R105, 0x2, P1 ;  /* 0x0000006981d37211 */ /* 0x000fe400008f16ff */
[----:B------:R-:W-:Y:S01]  /*6e50*/  LEA R148, P1, R128, R110, 0x2 ;  /* 0x0000006e80947211 */ /* 0x000fe200078210ff */
[----:B------:R-:W-:-:S03]  /*6e60*/  IMAD R114, R140, 0x2, R116 ;  /* 0x000000028c727824 */ /* 0x000fc600078e0274 */
[----:B------:R-:W-:Y:S02]  /*6e70*/  LEA.HI.X.SX32 R149, R128, R105, 0x2, P1 ;  /* 0x0000006980957211 */ /* 0x000fe400008f16ff */
[-C--:B------:R-:W-:Y:S01]  /*6e80*/  LEA R200, P1, R126, R110.reuse, 0x2 ;  /* 0x0000006e7ec87211 */ /* 0x080fe200078210ff */
[----:B------:R-:W-:Y:S02]  /*6e90*/  IMAD R113, R140, 0x2, R114 ;  /* 0x000000028c717824 */ /* 0x000fe400078e0272 */
[----:B------:R-:W-:Y:S01]  /*6ea0*/  @!P0 IMAD.MOV R191, RZ, RZ, -R191 ;  /* 0x000000ffffbf8224 */ /* 0x000fe200078e0abf */
[----:B------:R-:W-:Y:S02]  /*6eb0*/  ISETP.GT.U32.AND P0, PT, R0, R3, PT ;  /* 0x000000030000720c */ /* 0x000fe40003f04070 */
[----:B------:R-:W-:Y:S01]  /*6ec0*/  LEA.HI.X.SX32 R201, R126, R105, 0x2, P1 ;  /* 0x000000697ec97211 */ /* 0x000fe200008f16ff */
[----:B------:R-:W-:Y:S01]  /*6ed0*/  IMAD R112, R140, 0x2, R113 ;  /* 0x000000028c707824 */ /* 0x000fe200078e0271 */
[----:B------:R-:W-:-:S02]  /*6ee0*/  LEA R144, P1, R125, R110, 0x2 ;  /* 0x0000006e7d907211 */ /* 0x000fc400078210ff */
[----:B------:R-:W-:Y:S01]  /*6ef0*/  ISETP.GE.AND P5, PT, R109, RZ, PT ;  /* 0x000000ff6d00720c */ /* 0x000fe20003fa6270 */
[----:B------:R-:W-:Y:S01]  /*6f00*/  IMAD R109, R140, 0x2, R112 ;  /* 0x000000028c6d7824 */ /* 0x000fe200078e0270 */
[-C--:B------:R-:W-:Y:S02]  /*6f10*/  LEA.HI.X.SX32 R145, R125, R105.reuse, 0x2, P1 ;  /* 0x000000697d917211 */ /* 0x080fe400008f16ff */
[-C--:B------:R-:W-:Y:S01]  /*6f20*/  LEA R196, P1, R124, R110.reuse, 0x2 ;  /* 0x0000006e7cc47211 */ /* 0x080fe200078210ff */
[----:B------:R-:W-:Y:S01]  /*6f30*/  @!P2 IMAD.MOV R175, RZ, RZ, -R175 ;  /* 0x000000ffffafa224 */ /* 0x000fe200078e0aaf */
[----:B------:R-:W-:Y:S01]  /*6f40*/  ISETP.NE.U32.AND P2, PT, R106, RZ, PT ;  /* 0x000000ff6a00720c */ /* 0x000fe20003f45070 */
[----:B------:R-:W-:Y:S01]  /*6f50*/  IMAD R106, R140, 0x2, R109 ;  /* 0x000000028c6a7824 */ /* 0x000fe200078e026d */
[----:B------:R-:W-:Y:S02]  /*6f60*/  LEA.HI.X.SX32 R197, R124, R105, 0x2, P1 ;  /* 0x000000697cc57211 */ /* 0x000fe400008f16ff */
[----:B------:R-:W-:Y:S01]  /*6f70*/  LEA R140, P1, R122, R110, 0x2 ;  /* 0x0000006e7a8c7211 */ /* 0x000fe200078210ff */
[----:B------:R-:W-:-:S02]  /*6f80*/  @!P0 IMAD.IADD R3, R3, 0x1, -R0 ;  /* 0x0000000103038824 */ /* 0x000fc400078e0a00 */
[----:B------:R-:W-:Y:S01]  /*6f90*/  IMAD R0, R141, c[0x0][0x18c], RZ ;  /* 0x000063008d007a24 */ /* 0x000fe200078e02ff */
[----:B------:R-:W-:Y:S02]  /*6fa0*/  LEA.HI.X.SX32 R141, R122, R105, 0x2, P1 ;  /* 0x000000697a8d7211 */ /* 0x000fe400008f16ff */
[----:B------:R-:W-:-:S04]  /*6fb0*/  LEA R192, P1, R121, R110, 0x2 ;  /* 0x0000006e79c07211 */ /* 0x000fc800078210ff */
[----:B------:R-:W-:Y:S02]  /*6fc0*/  LEA.HI.X.SX32 R193, R121, R105, 0x2, P1 ;  /* 0x0000006979c17211 */ /* 0x000fe400008f16ff */
[----:B------:R-:W-:-:S04]  /*6fd0*/  LEA R168, P1, R120, R110, 0x2 ;  /* 0x0000006e78a87211 */ /* 0x000fc800078210ff */
[----:B------:R-:W-:Y:S02]  /*6fe0*/  LEA.HI.X.SX32 R169, R120, R105, 0x2, P1 ;  /* 0x0000006978a97211 */ /* 0x000fe400008f16ff */
[----:B------:R-:W-:-:S04]  /*6ff0*/  LEA R180, P1, R118, R110, 0x2 ;  /* 0x0000006e76b47211 */ /* 0x000fc800078210ff */
[----:B------:R-:W-:Y:S02]  /*7000*/  LEA.HI.X.SX32 R181, R118, R105, 0x2, P1 ;  /* 0x0000006976b57211 */ /* 0x000fe400008f16ff */
[----:B------:R-:W-:-:S04]  /*7010*/  LEA R128, P1, R117, R110, 0x2 ;  /* 0x0000006e75807211 */ /* 0x000fc800078210ff */
[-C--:B------:R-:W-:Y:S02]  /*7020*/  LEA.HI.X.SX32 R129, R117, R105.reuse, 0x2, P1 ;  /* 0x0000006975817211 */ /* 0x080fe400008f16ff */
[CC--:B------:R-:W-:Y:S01]  /*7030*/  LEA R176, P1, R116.reuse, R110.reuse, 0x2 ;  /* 0x0000006e74b07211 */ /* 0x0c0fe200078210ff */
[----:B------:R-:W-:Y:S03]  /*7040*/  STL [R1+0x848], R205 ;  /* 0x000848cd01007387 */ /* 0x000fe60000100800 */
[-C--:B------:R-:W-:Y:S02]  /*7050*/  LEA.HI.X.SX32 R177, R116, R105.reuse, 0x2, P1 ;  /* 0x0000006974b17211 */ /* 0x080fe400008f16ff */
[CC--:B------:R-:W-:Y:S01]  /*7060*/  LEA R124, P1, R114.reuse, R110.reuse, 0x2 ;  /* 0x0000006e727c7211 */ /* 0x0c0fe200078210ff */
[----:B------:R-:W-:Y:S03]  /*7070*/  STL.64 [R1+0xc8], R216 ;  /* 0x0000c8d801007387 */ /* 0x000fe60000100a00 */
[----:B------:R-:W-:Y:S01]  /*7080*/  LEA.HI.X.SX32 R125, R114, R105, 0x2, P1 ;  /* 0x00000069727d7211 */ /* 0x000fe200008f16ff */
[----:B------:R-:W-:Y:S01]  /*7090*/  STL.64 [R1+0xc0], R156 ;  /* 0x0000c09c01007387 */ /* 0x000fe20000100a00 */
[----:B------:R-:W-:-:S03]  /*70a0*/  LEA R172, P1, R113, R110, 0x2 ;  /* 0x0000006e71ac7211 */ /* 0x000fc600078210ff */
[----:B------:R-:W-:Y:S01]  /*70b0*/  STL.64 [R1+0xb8], R214 ;  /* 0x0000b8d601007387 */ /* 0x000fe20000100a00 */
[----:B------:R-:W-:-:S03]  /*70c0*/  LEA.HI.X.SX32 R173, R113, R105, 0x2, P1 ;  /* 0x0000006971ad7211 */ /* 0x000fc600008f16ff */
[----:B------:R-:W-:Y:S01]  /*70d0*/  STL.64 [R1+0xb0], R152 ;  /* 0x0000b09801007387 */ /* 0x000fe20000100a00 */
[----:B------:R-:W-:-:S03]  /*70e0*/  LEA R188, P1, R112, R110, 0x2 ;  /* 0x0000006e70bc7211 */ /* 0x000fc600078210ff */
[----:B------:R-:W-:Y:S04]  /*70f0*/  STL.64 [R1+0xa8], R210 ;  /* 0x0000a8d201007387 */ /* 0x000fe80000100a00 */
[----:B------:R-:W-:Y:S04]  /*7100*/  STL.64 [R1+0xa0], R148 ;  /* 0x0000a09401007387 */ /* 0x000fe80000100a00 */
[----:B------:R-:W-:Y:S04]  /*7110*/  STL.64 [R1+0x98], R200 ;  /* 0x000098c801007387 */ /* 0x000fe80000100a00 */
[----:B------:R-:W-:Y:S01]  /*7120*/  STL.64 [R1+0x90], R144 ;  /* 0x0000909001007387 */ /* 0x000fe20000100a00 */
[----:B------:R-:W-:-:S03]  /*7130*/  LEA.HI.X.SX32 R189, R112, R105, 0x2, P1 ;  /* 0x0000006970bd7211 */ /* 0x000fc600008f16ff */
[----:B------:R-:W-:Y:S04]  /*7140*/  STL.64 [R1+0x88], R196 ;  /* 0x000088c401007387 */ /* 0x000fe80000100a00 */
[----:B------:R-:W-:Y:S04]  /*7150*/  STL.64 [R1+0x80], R140 ;  /* 0x0000808c01007387 */ /* 0x000fe80000100a00 */
[----:B------:R-:W-:Y:S04]  /*7160*/  STL.64 [R1+0x78], R192 ;  /* 0x000078c001007387 */ /* 0x000fe80000100a00 */
[----:B------:R1:W-:Y:S02]  /*7170*/  STL.64 [R1+0x70], R168 ;  /* 0x000070a801007387 */ /* 0x0003e40000100a00 */
[----:B-1----:R-:W-:-:S04]  /*7180*/  LEA R168, P1, R109, R110, 0x2 ;  /* 0x0000006e6da87211 */ /* 0x002fc800078210ff */
        /* <DEDUP_REMOVED lines=11> */
[CC--:B------:R-:W-:Y:S02]  /*7240*/  LEA R224, P1, R170.reuse, R110.reuse, 0x2 ;  /* 0x0000006eaae07211 */ /* 0x0c0fe400078210ff */
[----:B------:R-:W-:Y:S02]  /*7250*/  ISETP.NE.AND P0, PT, RZ, c[0x0][0x17c], PT ;  /* 0x00005f00ff007a0c */ /* 0x000fe40003f05270 */
[----:B------:R-:W-:Y:S01]  /*7260*/  LOP3.LUT R213, RZ, c[0x0][0x17c], RZ, 0x33, !PT ;  /* 0x00005f00ffd57a12 */ /* 0x000fe200078e33ff */
[----:B------:R-:W-:Y:S01]  /*7270*/  @!P5 IMAD.MOV R3, RZ, RZ, -R3 ;  /* 0x000000ffff03d224 */ /* 0x000fe200078e0a03 */
[----:B------:R-:W-:Y:S01]  /*7280*/  LEA.HI.X.SX32 R225, R170, R105, 0x2, P1 ;  /* 0x00000069aae17211 */ /* 0x000fe200008f16ff */
[----:B------:R-:W-:Y:S01]  /*7290*/  STL.64 [R1+0x68], R180 ;  /* 0x000068b401007387 */ /* 0x000fe20000100a00 */
[----:B------:R-:W-:-:S02]  /*72a0*/  LEA R222, P1, R162, R110, 0x2 ;  /* 0x0000006ea2de7211 */ /* 0x000fc400078210ff */
[C---:B------:R-:W-:Y:S01]  /*72b0*/  SEL R2, R213.reuse, R2, !P0 ;  /* 0x00000002d5027207 */ /* 0x040fe20004000000 */
[----:B------:R-:W-:Y:S01]  /*72c0*/  STL.64 [R1+0x60], R128 ;  /* 0x0000608001007387 */ /* 0x000fe20000100a00 */
[C---:B------:R-:W-:Y:S02]  /*72d0*/  SEL R104, R213.reuse, R104, !P0 ;  /* 0x00000068d5687207 */ /* 0x040fe40004000000 */
[C---:B------:R-:W-:Y:S01]  /*72e0*/  SEL R102, R213.reuse, R102, !P0 ;  /* 0x00000066d5667207 */ /* 0x040fe20004000000 */
[----:B------:R-:W-:Y:S01]  /*72f0*/  STL.64 [R1+0x58], R176 ;  /* 0x000058b001007387 */ /* 0x000fe20000100a00 */
[C---:B------:R-:W-:Y:S02]  /*7300*/  SEL R101, R213.reuse, R101, !P0 ;  /* 0x00000065d5657207 */ /* 0x040fe40004000000 */
[C---:B------:R-:W-:Y:S01]  /*7310*/  SEL R100, R213.reuse, R100, !P0 ;  /* 0x00000064d5647207 */ /* 0x040fe20004000000 */
[----:B------:R-:W-:Y:S01]  /*7320*/  STL.64 [R1+0x50], R124 ;  /* 0x0000507c01007387 */ /* 0x000fe20000100a00 */
[----:B------:R-:W-:-:S02]  /*7330*/  SEL R98, R213, R98, !P0 ;  /* 0x00000062d5627207 */ /* 0x000fc40004000000 */
[C---:B------:R-:W-:Y:S01]  /*7340*/  SEL R97, R213.reuse, R97, !P0 ;  /* 0x00000061d5617207 */ /* 0x040fe20004000000 */
[----:B------:R-:W-:Y:S01]  /*7350*/  STL.64 [R1+0x48], R172 ;  /* 0x000048ac01007387 */ /* 0x000fe20000100a00 */
[C---:B------:R-:W-:Y:S02]  /*7360*/  SEL R96, R213.reuse, R96, !P0 ;  /* 0x00000060d5607207 */ /* 0x040fe40004000000 */
[C---:B------:R-:W-:Y:S02]  /*7370*/  SEL R94, R213.reuse, R94, !P0 ;  /* 0x0000005ed55e7207 */ /* 0x040fe40004000000 */
[C---:B------:R-:W-:Y:S02]  /*7380*/  SEL R93, R213.reuse, R93, !P0 ;  /* 0x0000005dd55d7207 */ /* 0x040fe40004000000 */
[C---:B------:R-:W-:Y:S02]  /*7390*/  SEL R92, R213.reuse, R92, !P0 ;  /* 0x0000005cd55c7207 */ /* 0x040fe40004000000 */
[----:B------:R-:W-:-:S02]  /*73a0*/  SEL R90, R213, R90, !P0 ;  /* 0x0000005ad55a7207 */ /* 0x000fc40004000000 */
[C---:B------:R-:W-:Y:S02]  /*73b0*/  SEL R89, R213.reuse, R89, !P0 ;  /* 0x00000059d5597207 */ /* 0x040fe40004000000 */
        /* <DEDUP_REMOVED lines=113> */
[-C--:B------:R-:W-:Y:S02]  /*7ad0*/  LEA R132, P5, R166, R110.reuse, 0x2 ;  /* 0x0000006ea6847211 */ /* 0x080fe400078a10ff */
[C---:B------:R-:W-:Y:S02]  /*7ae0*/  SEL R203, R213.reuse, R203, !P0 ;  /* 0x000000cbd5cb7207 */ /* 0x040fe40004000000 */
[----:B------:R-:W-:Y:S01]  /*7af0*/  LEA.HI.X.SX32 R223, R162, R105, 0x2, P1 ;  /* 0x00000069a2df7211 */ /* 0x000fe200008f16ff */
[----:B------:R-:W-:Y:S01]  /*7b00*/  STL.64 [R1+0x40], R188 ;  /* 0x000040bc01007387 */ /* 0x000fe20000100a00 */
[----:B------:R-:W-:Y:S01]  /*7b10*/  SEL R213, R213, R3, !P0 ;  /* 0x00000003d5d57207 */ /* 0x000fe20004000000 */
[----:B------:R-:W-:Y:S01]  /*7b20*/  IMAD R109, R2, c[0x0][0x190], RZ ;  /* 0x00006400026d7a24 */ /* 0x000fe200078e02ff */
[----:B------:R-:W-:Y:S01]  /*7b30*/  LEA R120, P1, R158, R110, 0x2 ;  /* 0x0000006e9e787211 */ /* 0x000fe200078210ff */
[----:B------:R-:W-:Y:S01]  /*7b40*/  STL.64 [R1+0x38], R168 ;  /* 0x000038a801007387 */ /* 0x000fe20000100a00 */
[----:B------:R-:W-:-:S02]  /*7b50*/  LEA R248, P0, R0, c[0x0][0x168], 0x2 ;  /* 0x00005a0000f87a11 */ /* 0x000fc400078010ff */
[-C--:B------:R-:W-:Y:S01]  /*7b60*/  LEA.HI.X.SX32 R133, R166, R105.reuse, 0x2, P5 ;  /* 0x00000069a6857211 */ /* 0x080fe200028f16ff */
[----:B------:R-:W-:Y:S01]  /*7b70*/  STL.64 [R1+0x30], R184 ;  /* 0x000030b801007387 */ /* 0x000fe20000100a00 */
[----:B------:R-:W-:Y:S02]  /*7b80*/  LEA.HI.X.SX32 R121, R158, R105, 0x2, P1 ;  /* 0x000000699e797211 */ /* 0x000fe400008f16ff */
[-C--:B------:R-:W-:Y:S01]  /*7b90*/  LEA R220, P5, R154, R110.reuse, 0x2 ;  /* 0x0000006e9adc7211 */ /* 0x080fe200078a10ff */
[----:B------:R-:W-:Y:S01]  /*7ba0*/  STL.64 [R1+0x128], R228 ;  /* 0x000128e401007387 */ /* 0x000fe20000100a00 */
[----:B------:R-:W-:Y:S02]  /*7bb0*/  LEA R116, P1, R150, R110, 0x2 ;  /* 0x0000006e96747211 */ /* 0x000fe400078210ff */
[----:B------:R-:W-:Y:S01]  /*7bc0*/  LEA.HI.X.SX32 R209, R0, c[0x0][0x16c], 0x2, P0 ;  /* 0x00005b0000d17a11 */ /* 0x000fe200000f16ff */
[----:B------:R-:W-:Y:S01]  /*7bd0*/  STL.64 [R1+0x120], R164 ;  /* 0x000120a401007387 */ /* 0x000fe20000100a00 */
[----:B------:R-:W-:-:S02]  /*7be0*/  LOP3.LUT R112, R207, 0x10, RZ, 0xfc, !PT ;  /* 0x00000010cf707812 */ /* 0x000fc400078efcff */
[----:B------:R-:W-:Y:S01]  /*7bf0*/  LEA R2, P0, R109, R248, 0x2 ;  /* 0x000000f86d027211 */ /* 0x000fe200078010ff */
[----:B------:R-:W-:Y:S01]  /*7c00*/  STL.64 [R1+0x118], R226 ;  /* 0x000118e201007387 */ /* 0x000fe20000100a00 */
[----:B------:R-:W-:Y:S02]  /*7c10*/  LOP3.LUT R113, R207, 0xc, RZ, 0xfc, !PT ;  /* 0x0000000ccf717812 */ /* 0x000fe400078efcff */
[-C--:B------:R-:W-:Y:S01]  /*7c20*/  LEA.HI.X.SX32 R221, R154, R105.reuse, 0x2, P5 ;  /* 0x000000699add7211 */ /* 0x080fe200028f16ff */
[----:B------:R-:W-:Y:S01]  /*7c30*/  STL.64 [R1+0x110], R160 ;  /* 0x000110a001007387 */ /* 0x000fe20000100a00 */
[----:B------:R-:W-:-:S03]  /*7c40*/  LEA.HI.X.SX32 R117, R150, R105, 0x2, P1 ;  /* 0x0000006996757211 */ /* 0x000fc600008f16ff */
[----:B------:R-:W-:Y:S01]  /*7c50*/  STL.64 [R1+0x108], R224 ;  /* 0x000108e001007387 */ /* 0x000fe20000100a00 */
[----:B------:R-:W-:Y:S02]  /*7c60*/  LOP3.LUT R106, R207, 0x14, RZ, 0xfc, !PT ;  /* 0x00000014cf6a7812 */ /* 0x000fe400078efcff */
[----:B------:R-:W-:Y:S01]  /*7c70*/  ISETP.GE.AND P1, PT, R112, c[0x0][0x180], PT ;  /* 0x0000600070007a0c */ /* 0x000fe20003f26270 */
[----:B------:R-:W-:Y:S01]  /*7c80*/  STL.64 [R1+0x100], R132 ;  /* 0x0001008401007387 */ /* 0x000fe20000100a00 */
[----:B------:R-:W-:Y:S02]  /*7c90*/  LEA.HI.X.SX32 R3, R109, R209, 0x2, P0 ;  /* 0x000000d16d037211 */ /* 0x000fe400000f16ff */
[----:B------:R-:W-:Y:S01]  /*7ca0*/  ISETP.GE.AND P5, PT, R113, c[0x0][0x180], PT ;  /* 0x0000600071007a0c */ /* 0x000fe20003fa6270 */
[----:B------:R-:W-:Y:S01]  /*7cb0*/  STL.64 [R1+0xf8], R222 ;  /* 0x0000f8de01007387 */ /* 0x000fe20000100a00 */
[----:B------:R-:W-:-:S03]  /*7cc0*/  ISETP.GE.AND P0, PT, R106, c[0x0][0x180], PT ;  /* 0x000060006a007a0c */ /* 0x000fc60003f06270 */
[----:B------:R1:W-:Y:S01]  /*7cd0*/  STL [R1+0x18c], R109 ;  /* 0x00018c6d01007387 */ /* 0x0003e20000100800 */
[----:B------:R-:W-:-:S03]  /*7ce0*/  SEL R106, R108, RZ, !P5 ;  /* 0x000000ff6c6a7207 */ /* 0x000fc60006800000 */
[----:B------:R-:W-:Y:S04]  /*7cf0*/  STL.64 [R1+0xf0], R120 ;  /* 0x0000f07801007387 */ /* 0x000fe80000100a00 */
[----:B------:R-:W-:Y:S01]  /*7d00*/  STL.64 [R1+0xe8], R220 ;  /* 0x0000e8dc01007387 */ /* 0x000fe20000100a00 */
[----:B-1----:R-:W-:-:S03]  /*7d10*/  SEL R109, R108, RZ, !P1 ;  /* 0x000000ff6c6d7207 */ /* 0x002fc60004800000 */
[----:B------:R-:W-:Y:S01]  /*7d20*/  STL.64 [R1+0xe0], R116 ;  /* 0x0000e07401007387 */ /* 0x000fe20000100a00 */
[-C--:B------:R-:W-:Y:S01]  /*7d30*/  LEA R112, P1, R142, R110.reuse, 0x2 ;  /* 0x0000006e8e707211 */ /* 0x080fe200078210ff */
[----:B------:R-:W-:Y:S02]  /*7d40*/  ULDC.64 UR8, c[0x0][0x118] ;  /* 0x0000460000087ab9 */ /* 0x000fe40000000a00 */
[----:B------:R1:W-:Y:S01]  /*7d50*/  STL.64 [R1+0x900], R2 ;  /* 0x0009000201007387 */ /* 0x0003e20000100a00 */
[----:B------:R-:W-:Y:S02]  /*7d60*/  LEA R218, P5, R146, R110, 0x2 ;  /* 0x0000006e92da7211 */ /* 0x000fe400078a10ff */
[----:B------:R-:W-:Y:S01]  /*7d70*/  SEL R110, R108, RZ, !P0 ;  /* 0x000000ff6c6e7207 */ /* 0x000fe20004000000 */
[----:B---3--:R3:W-:Y:S01]  /*7d80*/  LDGSTS.E [R208+0x30000], [R228.64], P2 ;  /* 0x30000000e4d07fae */ /* 0x0087e20009121848 */
[----:B------:R-:W-:Y:S02]  /*7d90*/  ISETP.NE.U32.AND P0, PT, R106, RZ, PT ;  /* 0x000000ff6a00720c */ /* 0x000fe40003f05070 */
[----:B------:R-:W-:Y:S01]  /*7da0*/  LEA.HI.X.SX32 R113, R142, R105, 0x2, P1 ;  /* 0x000000698e717211 */ /* 0x000fe200008f16ff */
[----:B------:R3:W-:Y:S01]  /*7db0*/  LDGSTS.E [R208+0x30400], [R226.64], P4 ;  /* 0x30400000e2d07fae */ /* 0x0007e2000a121848 */
[----:B-1----:R-:W-:-:S03]  /*7dc0*/  LOP3.LUT R3, R207, 0x18, RZ, 0xfc, !PT ;  /* 0x00000018cf037812 */ /* 0x002fc600078efcff */
[----:B------:R3:W-:Y:S01]  /*7dd0*/  LDGSTS.E [R208+0x30800], [R224.64], P3 ;  /* 0x30800000e0d07fae */ /* 0x0007e20009921848 */
[----:B------:R-:W-:Y:S02]  /*7de0*/  ISETP.NE.U32.AND P1, PT, R109, RZ, PT ;  /* 0x000000ff6d00720c */ /* 0x000fe40003f25070 */
[----:B------:R-:W-:Y:S02]  /*7df0*/  ISETP.GE.AND P2, PT, R3, c[0x0][0x180], PT ;  /* 0x0000600003007a0c */ /* 0x000fe40003f46270 */
[C---:B------:R-:W-:Y:S01]  /*7e00*/  LOP3.LUT R0, R207.reuse, 0x1c, RZ, 0xfc, !PT ;  /* 0x0000001ccf007812 */ /* 0x040fe200078efcff */
[----:B------:R3:W-:Y:S01]  /*7e10*/  LDGSTS.E [R208+0x30c00], [R222.64], P0 ;  /* 0x30c00000ded07fae */ /* 0x0007e20008121848 */
[----:B------:R-:W-:Y:S02]  /*7e20*/  LOP3.LUT R2, R207, 0x20, RZ, 0xfc, !PT ;  /* 0x00000020cf027812 */ /* 0x000fe400078efcff */
[----:B------:R-:W-:Y:S02]  /*7e30*/  LEA.HI.X.SX32 R219, R146, R105, 0x2, P5 ;  /* 0x0000006992db7211 */ /* 0x000fe400028f16ff */
[----:B------:R-:W-:-:S02]  /*7e40*/  ISETP.NE.U32.AND P5, PT, R110, RZ, PT ;  /* 0x000000ff6e00720c */ /* 0x000fc40003fa5070 */
[----:B------:R-:W-:Y:S01]  /*7e50*/  SEL R106, R108, RZ, !P2 ;  /* 0x000000ff6c6a7207 */ /* 0x000fe20005000000 */
[----:B------:R3:W-:Y:S01]  /*7e60*/  LDGSTS.E [R208+0x31000], [R220.64], P1 ;  /* 0x31000000dcd07fae */ /* 0x0007e20008921848 */
[----:B------:R-:W-:Y:S02]  /*7e70*/  ISETP.GE.AND P4, PT, R0, c[0x0][0x180], PT ;  /* 0x0000600000007a0c */ /* 0x000fe40003f86270 */
[----:B------:R-:W-:Y:S02]  /*7e80*/  ISETP.GE.AND P2, PT, R2, c[0x0][0x180], PT ;  /* 0x0000600002007a0c */ /* 0x000fe40003f46270 */
[----:B------:R-:W-:Y:S02]  /*7e90*/  LOP3.LUT R0, R207, 0x24, RZ, 0xfc, !PT ;  /* 0x00000024cf007812 */ /* 0x000fe400078efcff */
[----:B------:R-:W-:Y:S02]  /*7ea0*/  ISETP.NE.U32.AND P3, PT, R106, RZ, PT ;  /* 0x000000ff6a00720c */ /* 0x000fe40003f65070 */
[C---:B------:R-:W-:Y:S01]  /*7eb0*/  SEL R105, R108.reuse, RZ, !P4 ;  /* 0x000000ff6c697207 */ /* 0x040fe20006000000 */
[----:B------:R3:W-:Y:S01]  /*7ec0*/  LDGSTS.E [R208+0x31400], [R218.64], P5 ;  /* 0x31400000dad07fae */ /* 0x0007e2000a921848 */
[----:B------:R-:W-:-:S02]  /*7ed0*/  SEL R106, R108, RZ, !P2 ;  /* 0x000000ff6c6a7207 */ /* 0x000fc40005000000 */
[----:B------:R-:W-:Y:S02]  /*7ee0*/  LOP3.LUT R3, R207, 0x28, RZ, 0xfc, !PT ;  /* 0x00000028cf037812 */ /* 0x000fe400078efcff */
[----:B------:R-:W-:Y:S02]  /*7ef0*/  ISETP.GE.AND P4, PT, R0, c[0x0][0x180], PT ;  /* 0x0000600000007a0c */ /* 0x000fe40003f86270 */
[----:B------:R-:W-:Y:S02]  /*7f00*/  ISETP.NE.U32.AND P2, PT, R105, RZ, PT ;  /* 0x000000ff6900720c */ /* 0x000fe40003f45070 */
[----:B------:R-:W-:Y:S01]  /*7f10*/  ISETP.NE.U32.AND P0, PT, R106, RZ, PT ;  /* 0x000000ff6a00720c */ /* 0x000fe20003f05070 */
[----:B------:R3:W-:Y:S01]  /*7f20*/  LDGSTS.E [R208+0x31800], [R216.64], P3 ;  /* 0x31800000d8d07fae */ /* 0x0007e20009921848 */
[----:B------:R-:W-:Y:S02]  /*7f30*/  LOP3.LUT R0, R207, 0x2c, RZ, 0xfc, !PT ;  /* 0x0000002ccf007812 */ /* 0x000fe400078efcff */
[----:B------:R-:W-:-:S02]  /*7f40*/  ISETP.GE.AND P1, PT, R3, c[0x0][0x180], PT ;  /* 0x0000600003007a0c */ /* 0x000fc40003f26270 */
[----:B------:R-:W-:Y:S02]  /*7f50*/  SEL R105, R108, RZ, !P4 ;  /* 0x000000ff6c697207 */ /* 0x000fe40006000000 */
[----:B------:R-:W-:Y:S02]  /*7f60*/  LOP3.LUT R2, R207, 0x30, RZ, 0xfc, !PT ;  /* 0x00000030cf027812 */ /* 0x000fe400078efcff */
[----:B------:R-:W-:Y:S01]  /*7f70*/  ISETP.GE.AND P5, PT, R0, c[0x0][0x180], PT ;  /* 0x0000600000007a0c */ /* 0x000fe20003fa6270 */
[----:B------:R3:W-:Y:S01]  /*7f80*/  LDGSTS.E [R208+0x31c00], [R214.64], P2 ;  /* 0x31c00000d6d07fae */ /* 0x0007e20009121848 */
[----:B------:R-:W-:Y:S02]  /*7f90*/  SEL R106, R108, RZ, !P1 ;  /* 0x000000ff6c6a7207 */ /* 0x000fe40004800000 */
[----:B------:R-:W-:Y:S01]  /*7fa0*/  ISETP.NE.U32.AND P4, PT, R105, RZ, PT ;  /* 0x000000ff6900720c */ /* 0x000fe20003f85070 */
[----:B------:R1:W-:Y:S01]  /*7fb0*/  LDGSTS.E [R208+0x32000], [R210.64], P0 ;  /* 0x32000000d2d07fae */ /* 0x0003e20008121848 */
[----:B------:R-:W-:-:S02]  /*7fc0*/  LOP3.LUT R0, R207, 0x34, RZ, 0xfc, !PT ;  /* 0x00000034cf007812 */ /* 0x000fc400078efcff */
[----:B------:R-:W-:Y:S02]  /*7fd0*/  ISETP.GE.AND P1, PT, R2, c[0x0][0x180], PT ;  /* 0x0000600002007a0c */ /* 0x000fe40003f26270 */
[----:B------:R-:W-:Y:S02]  /*7fe0*/  SEL R105, R108, RZ, !P5 ;  /* 0x000000ff6c697207 */ /* 0x000fe40006800000 */
[----:B------:R-:W-:Y:S02]  /*7ff0*/  ISETP.NE.U32.AND P3, PT, R106, RZ, PT ;  /* 0x000000ff6a00720c */ /* 0x000fe40003f65070 */
[----:B------:R-:W-:Y:S02]  /*8000*/  ISETP.GE.AND P5, PT, R0, c[0x0][0x180], PT ;  /* 0x0000600000007a0c */ /* 0x000fe40003fa6270 */
[----:B------:R-:W-:Y:S01]  /*8010*/  SEL R106, R108, RZ, !P1 ;  /* 0x000000ff6c6a7207 */ /* 0x000fe20004800000 */
[----:B------:R1:W-:Y:S01]  /*8020*/  LDGSTS.E [R208+0x32400], [R200.64], P4 ;  /* 0x32400000c8d07fae */ /* 0x0003e2000a121848 */
[----:B------:R-:W-:-:S02]  /*8030*/  LOP3.LUT R3, R207, 0x38, RZ, 0xfc, !PT ;  /* 0x00000038cf037812 */ /* 0x000fc400078efcff */
[----:B------:R-:W-:Y:S02]  /*8040*/  ISETP.NE.U32.AND P1, PT, R105, RZ, PT ;  /* 0x000000ff6900720c */ /* 0x000fe40003f25070 */
[----:B------:R-:W-:Y:S02]  /*8050*/  SEL R105, R108, RZ, !P5 ;  /* 0x000000ff6c697207 */ /* 0x000fe40006800000 */
[----:B------:R-:W-:Y:S01]  /*8060*/  ISETP.NE.U32.AND P2, PT, R106, RZ, PT ;  /* 0x000000ff6a00720c */ /* 0x000fe20003f45070 */
[----:B------:R1:W-:Y:S01]  /*8070*/  LDGSTS.E [R208+0x32800], [R196.64], P3 ;  /* 0x32800000c4d07fae */ /* 0x0003e20009921848 */
[----:B------:R-:W-:Y:S02]  /*8080*/  ISETP.GE.AND P0, PT, R3, c[0x0][0x180], PT ;  /* 0x0000600003007a0c */ /* 0x000fe40003f06270 */
[----:B------:R-:W-:Y:S02]  /*8090*/  LOP3.LUT R0, R207, 0x3c, RZ, 0xfc, !PT ;  /* 0x0000003ccf007812 */ /* 0x000fe400078efcff */
[----:B------:R-:W-:-:S02]  /*80a0*/  ISETP.NE.U32.AND P5, PT, R105, RZ, PT ;  /* 0x000000ff6900720c */ /* 0x000fc40003fa5070 */
[C---:B------:R-:W-:Y:S01]  /*80b0*/  LOP3.LUT R2, R207.reuse, 0x2, RZ, 0xfc, !PT ;  /* 0x00000002cf027812 */ /* 0x040fe200078efcff */
[----:B------:R1:W-:Y:S01]  /*80c0*/  LDGSTS.E [R208+0x32c00], [R192.64], P1 ;  /* 0x32c00000c0d07fae */ /* 0x0003e20008921848 */
[----:B------:R-:W-:Y:S02]  /*80d0*/  SEL R106, R108, RZ, !P0 ;  /* 0x000000ff6c6a7207 */ /* 0x000fe40004000000 */
[----:B------:R-:W-:Y:S01]  /*80e0*/  ISETP.GE.AND P4, PT, R0, c[0x0][0x180], PT ;  /* 0x0000600000007a0c */ /* 0x000fe20003f86270 */
[----:B------:R1:W-:Y:S01]  /*80f0*/  LDGSTS.E [R208+0x33000], [R180.64], P2 ;  /* 0x33000000b4d07fae */ /* 0x0003e20009121848 */
[----:B------:R-:W-:Y:S02]  /*8100*/  LOP3.LUT R0, R207, 0x6, RZ, 0xfc, !PT ;  /* 0x00000006cf007812 */ /* 0x000fe400078efcff */
[----:B------:R-:W-:Y:S02]  /*8110*/  ISETP.GE.AND P0, PT, R2, c[0x0][0x180], PT ;  /* 0x0000600002007a0c */ /* 0x000fe40003f06270 */
[----:B------:R-:W-:Y:S01]  /*8120*/  ISETP.NE.U32.AND P3, PT, R106, RZ, PT ;  /* 0x000000ff6a00720c */ /* 0x000fe20003f65070 */
[----:B------:R1:W-:Y:S01]  /*8130*/  LDGSTS.E [R208+0x33400], [R176.64], P5 ;  /* 0x33400000b0d07fae */ /* 0x0003e2000a921848 */
[----:B------:R-:W-:-:S02]  /*8140*/  SEL R105, R108, RZ, !P4 ;  /* 0x000000ff6c697207 */ /* 0x000fc40006000000 */
[----:B------:R-:W-:Y:S02]  /*8150*/  LOP3.LUT R3, R207, 0xa, RZ, 0xfc, !PT ;  /* 0x0000000acf037812 */ /* 0x000fe400078efcff */
[----:B------:R-:W-:Y:S02]  /*8160*/  ISETP.GE.AND P4, PT, R0, c[0x0][0x180], PT ;  /* 0x0000600000007a0c */ /* 0x000fe40003f86270 */
[----:B------:R-:W-:Y:S02]  /*8170*/  SEL R106, R108, RZ, !P0 ;  /* 0x000000ff6c6a7207 */ /* 0x000fe40004000000 */
[----:B------:R-:W-:Y:S02]  /*8180*/  ISETP.NE.U32.AND P0, PT, R105, RZ, PT ;  /* 0x000000ff6900720c */ /* 0x000fe40003f05070 */
[----:B------:R-:W-:Y:S01]  /*8190*/  LOP3.LUT R0, R207, 0xe, RZ, 0xfc, !PT ;  /* 0x0000000ecf007812 */ /* 0x000fe200078efcff */
[----:B------:R1:W-:Y:S01]  /*81a0*/  LDGSTS.E [R208+0x33800], [R172.64], P3 ;  /* 0x33800000acd07fae */ /* 0x0003e20009921848 */
[----:B------:R-:W-:-:S02]  /*81b0*/  ISETP.GE.AND P2, PT, R3, c[0x0][0x180], PT ;  /* 0x0000600003007a0c */ /* 0x000fc40003f46270 */
[C---:B------:R-:W-:Y:S02]  /*81c0*/  LOP3.LUT R2, R207.reuse, 0x12, RZ, 0xfc, !PT ;  /* 0x00000012cf027812 */ /* 0x040fe400078efcff */
[----:B------:R-:W-:Y:S02]  /*81d0*/  SEL R105, R108, RZ, !P4 ;  /* 0x000000ff6c697207 */ /* 0x000fe40006000000 */
[----:B------:R-:W-:Y:S02]  /*81e0*/  ISETP.NE.U32.AND P1, PT, R106, RZ, PT ;  /* 0x000000ff6a00720c */ /* 0x000fe40003f25070 */
[----:B------:R-:W-:Y:S01]  /*81f0*/  ISETP.GE.AND P5, PT, R0, c[0x0][0x180], PT ;  /* 0x0000600000007a0c */ /* 0x000fe20003fa6270 */
[----:B------:R1:W-:Y:S01]  /*8200*/  LDGSTS.E [R208+0x33c00], [R168.64], P0 ;  /* 0x33c00000a8d07fae */ /* 0x0003e20008121848 */
[----:B------:R-:W-:Y:S02]  /*8210*/  LOP3.LUT R0, R207, 0x16, RZ, 0xfc, !PT ;  /* 0x00000016cf007812 */ /* 0x000fe400078efcff */
[----:B------:R-:W-:-:S02]  /*8220*/  SEL R106, R108, RZ, !P2 ;  /* 0x000000ff6c6a7207 */ /* 0x000fc40005000000 */
[----:B------:R-:W-:Y:S02]  /*8230*/  ISETP.GE.AND P2, PT, R2, c[0x0][0x180], PT ;  /* 0x0000600002007a0c */ /* 0x000fe40003f46270 */
[----:B------:R-:W-:Y:S02]  /*8240*/  ISETP.NE.U32.AND P4, PT, R105, RZ, PT ;  /* 0x000000ff6900720c */ /* 0x000fe40003f85070 */
[----:B------:R-:W-:Y:S02]  /*8250*/  SEL R105, R108, RZ, !P5 ;  /* 0x000000ff6c697207 */ /* 0x000fe40006800000 */
[----:B------:R-:W-:Y:S02]  /*8260*/  ISETP.GE.AND P5, PT, R0, c[0x0][0x180], PT ;  /* 0x0000600000007a0c */ /* 0x000fe40003fa6270 */
[----:B------:R-:W-:Y:S02]  /*8270*/  ISETP.NE.U32.AND P3, PT, R106, RZ, PT ;  /* 0x000000ff6a00720c */ /* 0x000fe40003f65070 */
[----:B------:R-:W-:-:S02]  /*8280*/  SEL R106, R108, RZ, !P2 ;  /* 0x000000ff6c6a7207 */ /* 0x000fc40005000000 */
[----:B------:R-:W-:Y:S02]  /*8290*/  ISETP.NE.U32.AND P2, PT, R105, RZ, PT ;  /* 0x000000ff6900720c */ /* 0x000fe40003f45070 */
[----:B------:R-:W-:Y:S02]  /*82a0*/  LOP3.LUT R0, R208, 0x40, RZ, 0x3c, !PT ;  /* 0x00000040d0007812 */ /* 0x000fe400078e3cff */
[----:B------:R-:W-:Y:S02]  /*82b0*/  SEL R105, R108, RZ, !P5 ;  /* 0x000000ff6c697207 */ /* 0x000fe40006800000 */
[----:B------:R-:W-:Y:S01]  /*82c0*/  ISETP.NE.U32.AND P0, PT, R106, RZ, PT ;  /* 0x000000ff6a00720c */ /* 0x000fe20003f05070 */
[----:B------:R1:W-:Y:S01]  /*82d0*/  LDGSTS.E [R0+0x30200], [R164.64], P1 ;  /* 0x30200000a4007fae */ /* 0x0003e20008921848 */
[----:B------:R-:W-:Y:S02]  /*82e0*/  LOP3.LUT R109, R207, 0x1a, RZ, 0xfc, !PT ;  /* 0x0000001acf6d7812 */ /* 0x000fe400078efcff */
[----:B------:R-:W-:Y:S01]  /*82f0*/  ISETP.NE.U32.AND P5, PT, R105, RZ, PT ;  /* 0x000000ff6900720c */ /* 0x000fe20003fa5070 */
[----:B------:R1:W-:Y:S01]  /*8300*/  LDGSTS.E [R0+0x30600], [R160.64], P4 ;  /* 0x30600000a0007fae */ /* 0x0003e2000a121848 */
[----:B------:R-:W-:-:S02]  /*8310*/  LOP3.LUT R2, R207, 0x1e, RZ, 0xfc, !PT ;  /* 0x0000001ecf027812 */ /* 0x000fc400078efcff */
[----:B------:R-:W-:Y:S01]  /*8320*/  ISETP.GE.AND P1, PT, R109, c[0x0][0x180], PT ;  /* 0x000060006d007a0c */ /* 0x000fe20003f26270 */
[----:B------:R1:W-:Y:S01]  /*8330*/  LDGSTS.E [R0+0x30a00], [R132.64], P3 ;  /* 0x30a0000084007fae */ /* 0x0003e20009921848 */
[C---:B------:R-:W-:Y:S02]  /*8340*/  LOP3.LUT R3, R207.reuse, 0x22, RZ, 0xfc, !PT ;  /* 0x00000022cf037812 */ /* 0x040fe400078efcff */
[----:B------:R-:W-:Y:S01]  /*8350*/  ISETP.GE.AND P4, PT, R2, c[0x0][0x180], PT ;  /* 0x0000600002007a0c */ /* 0x000fe20003f86270 */
[----:B------:R1:W-:Y:S01]  /*8360*/  LDGSTS.E [R0+0x30e00], [R120.64], P2 ;  /* 0x30e0000078007fae */ /* 0x0003e20009121848 */
[----:B------:R-:W-:Y:S02]  /*8370*/  LOP3.LUT R2, R207, 0x26, RZ, 0xfc, !PT ;  /* 0x00000026cf027812 */ /* 0x000fe400078efcff */
[----:B------:R-:W-:Y:S01]  /*8380*/  SEL R106, R108, RZ, !P1 ;  /* 0x000000ff6c6a7207 */ /* 0x000fe20004800000 */
[----:B------:R1:W-:Y:S01]  /*8390*/  LDGSTS.E [R0+0x31200], [R116.64], P0 ;  /* 0x3120000074007fae */ /* 0x0003e20008121848 */
[----:B------:R-:W-:-:S02]  /*83a0*/  ISETP.GE.AND P1, PT, R3, c[0x0][0x180], PT ;  /* 0x0000600003007a0c */ /* 0x000fc40003f26270 */
[C---:B------:R-:W-:Y:S01]  /*83b0*/  LOP3.LUT R109, R207.reuse, 0x2a, RZ, 0xfc, !PT ;  /* 0x0000002acf6d7812 */ /* 0x040fe200078efcff */
[----:B------:R1:W-:Y:S01]  /*83c0*/  LDGSTS.E [R0+0x31600], [R112.64], P5 ;  /* 0x3160000070007fae */ /* 0x0003e2000a921848 */
[----:B------:R-:W-:Y:S02]  /*83d0*/  SEL R105, R108, RZ, !P4 ;  /* 0x000000ff6c697207 */ /* 0x000fe40006000000 */
[----:B------:R-:W-:Y:S02]  /*83e0*/  ISETP.GE.AND P4, PT, R2, c[0x0][0x180], PT ;  /* 0x0000600002007a0c */ /* 0x000fe40003f86270 */
[----:B------:R-:W-:Y:S02]  /*83f0*/  ISETP.NE.U32.AND P3, PT, R106, RZ, PT ;  /* 0x000000ff6a00720c */ /* 0x000fe40003f65070 */
[----:B------:R-:W-:Y:S02]  /*8400*/  SEL R106, R108, RZ, !P1 ;  /* 0x000000ff6c6a7207 */ /* 0x000fe40004800000 */
[----:B------:R-:W-:-:S02]  /*8410*/  LOP3.LUT R2, R207, 0x2e, RZ, 0xfc, !PT ;  /* 0x0000002ecf027812 */ /* 0x000fc400078efcff */
[----:B------:R-:W-:Y:S02]  /*8420*/  ISETP.GE.AND P0, PT, R109, c[0x0][0x180], PT ;  /* 0x000060006d007a0c */ /* 0x000fe40003f06270 */
[----:B------:R-:W-:Y:S02]  /*8430*/  ISETP.NE.U32.AND P1, PT, R105, RZ, PT ;  /* 0x000000ff6900720c */ /* 0x000fe40003f25070 */
[----:B------:R-:W-:Y:S02]  /*8440*/  SEL R105, R108, RZ, !P4 ;  /* 0x000000ff6c697207 */ /* 0x000fe40006000000 */
[----:B------:R-:W-:Y:S01]  /*8450*/  ISETP.NE.U32.AND P4, PT, R106, RZ, PT ;  /* 0x000000ff6a00720c */ /* 0x000fe20003f85070 */
[----:B------:R1:W-:Y:S01]  /*8460*/  LDGSTS.E [R0+0x31a00], [R156.64], P3 ;  /* 0x31a000009c007fae */ /* 0x0003e20009921848 */
[----:B------:R-:W-:Y:S02]  /*8470*/  ISETP.GE.AND P5, PT, R2, c[0x0][0x180], PT ;  /* 0x0000600002007a0c */ /* 0x000fe40003fa6270 */
[----:B------:R-:W-:-:S02]  /*8480*/  SEL R106, R108, RZ, !P0 ;  /* 0x000000ff6c6a7207 */ /* 0x000fc40004000000 */
[----:B------:R-:W-:Y:S02]  /*8490*/  ISETP.NE.U32.AND P2, PT, R105, RZ, PT ;  /* 0x000000ff6900720c */ /* 0x000fe40003f45070 */
[----:B------:R-:W-:Y:S01]  /*84a0*/  SEL R105, R108, RZ, !P5 ;  /* 0x000000ff6c697207 */ /* 0x000fe20006800000 */
[----:B------:R1:W-:Y:S01]  /*84b0*/  LDGSTS.E [R0+0x31e00], [R152.64], P1 ;  /* 0x31e0000098007fae */ /* 0x0003e20008921848 */
[----:B------:R-:W-:Y:S02]  /*84c0*/  ISETP.NE.U32.AND P5, PT, R106, RZ, PT ;  /* 0x000000ff6a00720c */ /* 0x000fe40003fa5070 */
[C---:B------:R-:W-:Y:S01]  /*84d0*/  LOP3.LUT R3, R207.reuse, 0x32, RZ, 0xfc, !PT ;  /* 0x00000032cf037812 */ /* 0x040fe200078efcff */
[----:B------:R-:W-:Y:S01]  /*84e0*/  ULDC UR5, c[0x0][0x180] ;  /* 0x0000600000057ab9 */ /* 0x000fe20000000800 */
[----:B------:R-:W-:Y:S01]  /*84f0*/  LOP3.LUT R2, R207, 0x36, RZ, 0xfc, !PT ;  /* 0x00000036cf027812 */ /* 0x000fe200078efcff */
[----:B------:R1:W-:Y:S01]  /*8500*/  LDGSTS.E [R0+0x32200], [R148.64], P4 ;  /* 0x3220000094007fae */ /* 0x0003e2000a121848 */
[----:B------:R-:W-:-:S02]  /*8510*/  ISETP.GE.AND P0, PT, R3, c[0x0][0x180], PT ;  /* 0x0000600003007a0c */ /* 0x000fc40003f06270 */
[----:B------:R-:W-:Y:S01]  /*8520*/  ISETP.GE.AND P3, PT, R2, c[0x0][0x180], PT ;  /* 0x0000600002007a0c */ /* 0x000fe20003f66270 */
[----:B------:R1:W-:Y:S01]  /*8530*/  LDGSTS.E [R0+0x32600], [R144.64], P2 ;  /* 0x3260000090007fae */ /* 0x0003e20009121848 */
[C---:B------:R-:W-:Y:S02]  /*8540*/  LOP3.LUT R3, R207.reuse, 0x3a, RZ, 0xfc, !PT ;  /* 0x0000003acf037812 */ /* 0x040fe400078efcff */
[----:B------:R-:W-:Y:S02]  /*8550*/  LOP3.LUT R2, R207, 0x3e, RZ, 0xfc, !PT ;  /* 0x0000003ecf027812 */ /* 0x000fe400078efcff */
[----:B----4-:R-:W-:Y:S01]  /*8560*/  LOP3.LUT R205, R138, 0x3f, RZ, 0xc0, !PT ;  /* 0x0000003f8acd7812 */ /* 0x010fe200078ec0ff */
[----:B------:R-:W-:Y:S01]  /*8570*/  UIADD3 UR4, UR5, -0x40, URZ ;  /* 0xffffffc005047890 */ /* 0x000fe2000fffe03f */
[----:B------:R-:W-:Y:S01]  /*8580*/  SEL R106, R108, RZ, !P0 ;  /* 0x000000ff6c6a7207 */ /* 0x000fe20004000000 */
[----:B------:R4:W-:Y:S01]  /*8590*/  LDGSTS.E [R0+0x32a00], [R140.64], P5 ;  /* 0x32a000008c007fae */ /* 0x0009e2000a921848 */
[----:B------:R-:W-:-:S02]  /*85a0*/  ISETP.NE.U32.AND P0, PT, R105, RZ, PT ;  /* 0x000000ff6900720c */ /* 0x000fc40003f05070 */
[----:B------:R-:W-:Y:S02]  /*85b0*/  SEL R105, R108, RZ, !P3 ;  /* 0x000000ff6c697207 */ /* 0x000fe40005800000 */
[----:B------:R-:W-:Y:S02]  /*85c0*/  ISETP.GE.AND P4, PT, R3, c[0x0][0x180], PT ;  /* 0x0000600003007a0c */ /* 0x000fe40003f86270 */
[----:B------:R-:W-:Y:S02]  /*85d0*/  ISETP.GE.AND P2, PT, R2, c[0x0][0x180], PT ;  /* 0x0000600002007a0c */ /* 0x000fe40003f46270 */
[----:B------:R-:W-:Y:S01]  /*85e0*/  ISETP.GE.AND P5, PT, R205, c[0x0][0x180], PT ;  /* 0x00006000cd007a0c */ /* 0x000fe20003fa6270 */
[----:B------:R-:W-:Y:S01]  /*85f0*/  STL.64 [R1+0xd8], R218 ;  /* 0x0000d8da01007387 */ /* 0x000fe20000100a00 */
[----:B------:R-:W-:Y:S02]  /*8600*/  ISETP.NE.U32.AND P3, PT, R106, RZ, PT ;  /* 0x000000ff6a00720c */ /* 0x000fe40003f65070 */
[----:B------:R-:W-:Y:S01]  /*8610*/  ISETP.NE.U32.AND P1, PT, R105, RZ, PT ;  /* 0x000000ff6900720c */ /* 0x000fe20003f25070 */
[----:B------:R-:W-:Y:S01]  /*8620*/  STL.64 [R1+0xd0], R112 ;  /* 0x0000d07001007387 */ /* 0x000fe20000100a00 */
[----:B------:R-:W-:-:S02]  /*8630*/  SEL R106, R108, RZ, !P4 ;  /* 0x000000ff6c6a7207 */ /* 0x000fc40006000000 */
[C---:B------:R-:W-:Y:S01]  /*8640*/  SEL R105, R108.reuse, RZ, !P2 ;  /* 0x000000ff6c697207 */ /* 0x040fe20005000000 */
[----:B------:R-:W-:Y:S01]  /*8650*/  STL [R1+0x908], R208 ;  /* 0x000908d001007387 */ /* 0x000fe20000100800 */
[----:B------:R-:W-:Y:S02]  /*8660*/  SEL R108, R108, RZ, !P5 ;  /* 0x000000ff6c6c7207 */ /* 0x000fe40006800000 */
[----:B------:R-:W-:Y:S01]  /*8670*/  ISETP.GE.AND P5, PT, R207, UR4, PT ;  /* 0x00000004cf007c0c */ /* 0x000fe2000bfa6270 */
[----:B------:R1:W-:Y:S04]  /*8680*/  STL.64 [R1+0x8e0], R206 ;  /* 0x0008e0ce01007387 */ /* 0x0003e80000100a00 */
[----:B-1----:R-:W2:Y:S01]  /*8690*/  LDL.LU.64 R206, [R1+0x70] ;  /* 0x0000700001ce7983 */ /* 0x002ea20000300a00 */
[----:B------:R-:W-:-:S02]  /*86a0*/  IMAD R104, R104, c[0x0][0x190], RZ ;  /* 0x0000640068687a24 */ /* 0x000fc400078e02ff */
[----:B------:R-:W-:Y:S02]  /*86b0*/  IMAD R102, R102, c[0x0][0x190], RZ ;  /* 0x0000640066667a24 */ /* 0x000fe400078e02ff */
[----:B------:R-:W-:Y:S02]  /*86c0*/  IMAD R101, R101, c[0x0][0x190], RZ ;  /* 0x0000640065657a24 */ /* 0x000fe400078e02ff */
[----:B------:R-:W-:Y:S02]  /*86d0*/  IMAD R100, R100, c[0x0][0x190], RZ ;  /* 0x0000640064647a24 */ /* 0x000fe400078e02ff */
[----:B------:R-:W-:Y:S02]  /*86e0*/  IMAD R98, R98, c[0x0][0x190], RZ ;  /* 0x0000640062627a24 */ /* 0x000fe400078e02ff */
[----:B------:R-:W-:Y:S02]  /*86f0*/  IMAD R97, R97, c[0x0][0x190], RZ ;  /* 0x0000640061617a24 */ /* 0x000fe400078e02ff */
        /* <DEDUP_REMOVED lines=36> */
[----:B------:R-:W-:Y:S01]  /*8940*/  IMAD R165, R48, c[0x0][0x190], RZ ;  /* 0x0000640030a57a24 */ /* 0x000fe200078e02ff */
[----:B------:R-:W-:Y:S01]  /*8950*/  ISETP.GE.AND P4, PT, R205, UR4, PT ;  /* 0x00000004cd007c0c */ /* 0x000fe2000bf86270 */
[----:B------:R-:W-:-:S02]  /*8960*/  IMAD R161, R46, c[0x0][0x190], RZ ;  /* 0x000064002ea17a24 */ /* 0x000fc400078e02ff */
[----:B------:R-:W-:Y:S02]  /*8970*/  IMAD R157, R45, c[0x0][0x190], RZ ;  /* 0x000064002d9d7a24 */ /* 0x000fe400078e02ff */
[----:B------:R-:W-:Y:S02]  /*8980*/  IMAD R153, R44, c[0x0][0x190], RZ ;  /* 0x000064002c997a24 */ /* 0x000fe400078e02ff */
[----:B------:R-:W-:Y:S01]  /*8990*/  IMAD R149, R42, c[0x0][0x190], RZ ;  /* 0x000064002a957a24 */ /* 0x000fe200078e02ff */
[----:B------:R-:W-:Y:S01]  /*89a0*/  ISETP.GT.AND P2, PT, R137, 0x7f, PT ;  /* 0x0000007f8900780c */ /* 0x000fe20003f44270 */
[----:B------:R-:W-:Y:S01]  /*89b0*/  IMAD R145, R41, c[0x0][0x190], RZ ;  /* 0x0000640029917a24 */ /* 0x000fe200078e02ff */
[----:B------:R-:W-:Y:S01]  /*89c0*/  SEL R109, RZ, 0x4, P4 ;  /* 0x00000004ff6d7807 */ /* 0x000fe20002000000 */
[----:B----4-:R-:W-:Y:S01]  /*89d0*/  IMAD R141, R40, c[0x0][0x190], RZ ;  /* 0x00006400288d7a24 */ /* 0x010fe200078e02ff */
[----:B------:R-:W-:Y:S01]  /*89e0*/  ISETP.GE.AND P4, PT, R136, UR4, PT ;  /* 0x0000000488007c0c */ /* 0x000fe2000bf86270 */
[----:B------:R-:W-:-:S02]  /*89f0*/  IMAD R137, R38, c[0x0][0x190], RZ ;  /* 0x0000640026897a24 */ /* 0x000fc400078e02ff */
[----:B------:R-:W-:Y:S01]  /*8a00*/  IMAD R133, R37, c[0x0][0x190], RZ ;  /* 0x0000640025857a24 */ /* 0x000fe200078e02ff */
[----:B------:R-:W-:Y:S01]  /*8a10*/  SEL R109, R109, RZ, P2 ;  /* 0x000000ff6d6d7207 */ /* 0x000fe20001000000 */
[----:B------:R-:W-:Y:S01]  /*8a20*/  IMAD R121, R33, c[0x0][0x190], RZ ;  /* 0x0000640021797a24 */ /* 0x000fe200078e02ff */
[----:B------:R-:W-:Y:S01]  /*8a30*/  SEL R252, RZ, 0x4, P4 ;  /* 0x00000004fffc7807 */ /* 0x000fe20002000000 */
[----:B------:R-:W-:Y:S01]  /*8a40*/  IMAD R117, R32, c[0x0][0x190], RZ ;  /* 0x0000640020757a24 */ /* 0x000fe200078e02ff */
[----:B------:R-:W-:Y:S01]  /*8a50*/  ISETP.NE.U32.AND P4, PT, R105, RZ, PT ;  /* 0x000000ff6900720c */ /* 0x000fe20003f85070 */
        /* <DEDUP_REMOVED lines=27> */
[----:B------:R-:W-:Y:S01]  /*8c10*/  IMAD R166, R47, c[0x0][0x190], RZ ;  /* 0x000064002fa67a24 */ /* 0x000fe200078e02ff */
[----:B--2---:R1:W-:Y:S04]  /*8c20*/  STL.64 [R1+0x8e8], R206 ;  /* 0x0008e8ce01007387 */ /* 0x0043e80000100a00 */
[----:B------:R-:W-:Y:S04]  /*8c30*/  STL [R1+0x184], R104 ;  /* 0x0001846801007387 */ /* 0x000fe80000100800 */
        /* <DEDUP_REMOVED lines=43> */
[----:B------:R1:W-:Y:S01]  /*8ef0*/  LDGSTS.E [R0+0x32e00], [R206.64], P0 ;  /* 0x32e00000ce007fae */ /* 0x0003e20008121848 */
[----:B------:R-:W-:-:S03]  /*8f00*/  ISETP.NE.U32.AND P0, PT, R108, RZ, PT ;  /* 0x000000ff6c00720c */ /* 0x000fc60003f05070 */
[----:B------:R-:W-:Y:S01]  /*8f10*/  STL [R1+0x2c8], R157 ;  /* 0x0002c89d01007387 */ /* 0x000fe20000100800 */
[----:B------:R-:W-:-:S03]  /*8f20*/  SEL R108, RZ, 0x4, P5 ;  /* 0x00000004ff6c7807 */ /* 0x000fc60002800000 */
[----:B------:R2:W-:Y:S01]  /*8f30*/  LDGSTS.E [R0+0x33200], [R128.64], P3 ;  /* 0x3320000080007fae */ /* 0x0005e20009921848 */
[----:B------:R-:W-:-:S03]  /*8f40*/  ISETP.NE.U32.AND P5, PT, R106, RZ, PT ;  /* 0x000000ff6a00720c */ /* 0x000fc60003fa5070 */
[----:B------:R-:W-:Y:S04]  /*8f50*/  STL [R1+0x2c4], R153 ;  /* 0x0002c49901007387 */ /* 0x000fe80000100800 */
[----:B------:R4:W-:Y:S04]  /*8f60*/  LDGSTS.E [R0+0x33600], [R124.64], P1 ;  /* 0x336000007c007fae */ /* 0x0009e80008921848 */
[----:B------:R-:W-:Y:S01]  /*8f70*/  STL [R1+0x2c0], R149 ;  /* 0x0002c09501007387 */ /* 0x000fe20000100800 */
[----:B--2---:R-:W-:-:S03]  /*8f80*/  IMAD R129, R36, c[0x0][0x190], RZ ;  /* 0x0000640024817a24 */ /* 0x004fc600078e02ff */
[----:B------:R-:W-:Y:S01]  /*8f90*/  STL [R1+0x2bc], R145 ;  /* 0x0002bc9101007387 */ /* 0x000fe20000100800 */
[----:B----4-:R-:W-:-:S03]  /*8fa0*/  IMAD R125, R34, c[0x0][0x190], RZ ;  /* 0x00006400227d7a24 */ /* 0x010fc600078e02ff */
[----:B------:R-:W-:Y:S01]  /*8fb0*/  STL [R1+0x2b8], R141 ;  /* 0x0002b88d01007387 */ /* 0x000fe20000100800 */
[----:B------:R-:W-:Y:S01]  /*8fc0*/  ISETP.NE.U32.AND P3, PT, R109, RZ, PT ;  /* 0x000000ff6d00720c */ /* 0x000fe20003f65070 */
[----:B------:R-:W-:Y:S02]  /*8fd0*/  IMAD R106, R29, c[0x0][0x190], RZ ;  /* 0x000064001d6a7a24 */ /* 0x000fe400078e02ff */
[----:B------:R-:W-:Y:S01]  /*8fe0*/  STL [R1+0x2b4], R137 ;  /* 0x0002b48901007387 */ /* 0x000fe20000100800 */
[----:B------:R-:W-:-:S03]  /*8ff0*/  IMAD R109, R28, c[0x0][0x190], RZ ;  /* 0x000064001c6d7a24 */ /* 0x000fc600078e02ff */
[----:B------:R-:W-:Y:S04]  /*9000*/  STL [R1+0x2b0], R133 ;  /* 0x0002b08501007387 */ /* 0x000fe80000100800 */
[----:B------:R-:W-:Y:S04]  /*9010*/  STL [R1+0x2ac], R129 ;  /* 0x0002ac8101007387 */ /* 0x000fe80000100800 */
[----:B------:R-:W-:Y:S04]  /*9020*/  STL [R1+0x2a8], R125 ;  /* 0x0002a87d01007387 */ /* 0x000fe80000100800 */
[----:B------:R-:W-:Y:S04]  /*9030*/  STL [R1+0x2a4], R121 ;  /* 0x0002a47901007387 */ /* 0x000fe80000100800 */
[----:B------:R-:W-:Y:S04]  /*9040*/  STL [R1+0x2a0], R117 ;  /* 0x0002a07501007387 */ /* 0x000fe80000100800 */
[----:B------:R-:W-:Y:S04]  /*9050*/  STL [R1+0x29c], R113 ;  /* 0x00029c7101007387 */ /* 0x000fe80000100800 */
[----:B------:R-:W-:Y:S01]  /*9060*/  STL [R1+0x298], R106 ;  /* 0x0002986a01007387 */ /* 0x000fe20000100800 */
[----:B------:R-:W-:-:S03]  /*9070*/  IMAD R124, R17, c[0x0][0x190], RZ ;  /* 0x00006400117c7a24 */ /* 0x000fc600078e02ff */
[----:B------:R-:W-:Y:S04]  /*9080*/  STL [R1+0x294], R109 ;  /* 0x0002946d01007387 */ /* 0x000fe80000100800 */
[----:B------:R-:W-:Y:S01]  /*9090*/  STL [R1+0x290], R110 ;  /* 0x0002906e01007387 */ /* 0x000fe20000100800 */
[----:B------:R-:W-:-:S03]  /*90a0*/  IMAD R128, R14, c[0x0][0x190], RZ ;  /* 0x000064000e807a24 */ /* 0x000fc600078e02ff */
[----:B------:R-:W-:Y:S04]  /*90b0*/  STL [R1+0x28c], R112 ;  /* 0x00028c7001007387 */ /* 0x000fe80000100800 */
[----:B------:R-:W-:Y:S04]  /*90c0*/  STL [R1+0x288], R114 ;  /* 0x0002887201007387 */ /* 0x000fe80000100800 */
[----:B------:R-:W-:Y:S04]  /*90d0*/  STL [R1+0x284], R116 ;  /* 0x0002847401007387 */ /* 0x000fe80000100800 */
[----:B------:R2:W-:Y:S01]  /*90e0*/  LDGSTS.E [R0+0x33a00], [R188.64], P5 ;  /* 0x33a00000bc007fae */ /* 0x0005e2000a921848 */
[----:B------:R-:W-:-:S03]  /*90f0*/  LEA R2, P5, R104, R248, 0x2 ;  /* 0x000000f868027211 */ /* 0x000fc600078a10ff */
[----:B------:R-:W-:Y:S04]  /*9100*/  STL [R1+0x280], R118 ;  /* 0x0002807601007387 */ /* 0x000fe80000100800 */
[----:B------:R4:W-:Y:S01]  /*9110*/  LDGSTS.E [R0+0x33e00], [R184.64], P4 ;  /* 0x33e00000b8007fae */ /* 0x0009e2000a121848 */
[----:B------:R-:W-:-:S03]  /*9120*/  LEA R16, P4, R102, R248, 0x2 ;  /* 0x000000f866107211 */ /* 0x000fc600078810ff */
[----:B------:R-:W-:Y:S01]  /*9130*/  STL [R1+0x27c], R120 ;  /* 0x00027c7801007387 */ /* 0x000fe20000100800 */
[----:B------:R-:W-:-:S03]  /*9140*/  LEA.HI.X.SX32 R3, R104, R209, 0x2, P5 ;  /* 0x000000d168037211 */ /* 0x000fc600028f16ff */
[----:B------:R-:W-:Y:S01]  /*9150*/  STL [R1+0x278], R122 ;  /* 0x0002787a01007387 */ /* 0x000fe20000100800 */
        /* <DEDUP_REMOVED lines=8> */
[----:B------:R-:W-:-:S03]  /*91e0*/  LEA.HI.X.SX32 R9, R100, R209, 0x2, P4 ;  /* 0x000000d164097211 */ /* 0x000fc600020f16ff */
[----:B------:R-:W-:Y:S04]  /*91f0*/  STL [R1+0x264], R132 ;  /* 0x0002648401007387 */ /* 0x000fe80000100800 */
[----:B------:R-:W-:Y:S04]  /*9200*/  STL [R1+0x260], R134 ;  /* 0x0002608601007387 */ /* 0x000fe80000100800 */
[----:B------:R-:W-:Y:S01]  /*9210*/  STL [R1+0x25c], R136 ;  /* 0x00025c8801007387 */ /* 0x000fe20000100800 */
[----:B-1----:R-:W-:-:S03]  /*9220*/  LEA R206, P5, R98, R248, 0x2 ;  /* 0x000000f862ce7211 */ /* 0x002fc600078a10ff */
[----:B------:R-:W-:Y:S04]  /*9230*/  STL [R1+0x258], R138 ;  /* 0x0002588a01007387 */ /* 0x000fe80000100800 */
[----:B------:R-:W-:Y:S04]  /*9240*/  STL.64 [R1+0x28], R2 ;  /* 0x0000280201007387 */ /* 0x000fe80000100a00 */
[----:B------:R-:W-:Y:S04]  /*9250*/  STL.64 [R1+0x20], R16 ;  /* 0x0000201001007387 */ /* 0x000fe80000100a00 */
[----:B------:R-:W-:Y:S01]  /*9260*/  STL [R1+0x254], R140 ;  /* 0x0002548c01007387 */ /* 0x000fe20000100800 */
[----:B------:R-:W-:-:S03]  /*9270*/  LEA.HI.X.SX32 R207, R98, R209, 0x2, P5 ;  /* 0x000000d162cf7211 */ /* 0x000fc600028f16ff */
[----:B------:R-:W-:Y:S01]  /*9280*/  STL.64 [R1+0x18], R12 ;  /* 0x0000180c01007387 */ /* 0x000fe20000100a00 */
[----:B------:R-:W-:-:S03]  /*9290*/  LEA R250, P5, R96, R248, 0x2 ;  /* 0x000000f860fa7211 */ /* 0x000fc600078a10ff */
[----:B------:R1:W-:Y:S01]  /*92a0*/  STL.64 [R1+0x10], R8 ;  /* 0x0000100801007387 */ /* 0x0003e20000100a00 */
[----:B------:R-:W-:Y:S02]  /*92b0*/  LEA.HI.X.SX32 R251, R96, R209, 0x2, P5 ;  /* 0x000000d160fb7211 */ /* 0x000fe400028f16ff */
[-C--:B------:R-:W-:Y:S01]  /*92c0*/  LEA R6, P5, R93, R248.reuse, 0x2 ;  /* 0x000000f85d067211 */ /* 0x080fe200078a10ff */
[----:B------:R-:W-:Y:S01]  /*92d0*/  STL [R1+0x250], R142 ;  /* 0x0002508e01007387 */ /* 0x000fe20000100800 */
[----:B------:R-:W-:Y:S02]  /*92e0*/  IMAD R168, R51, c[0x0][0x190], RZ ;  /* 0x0000640033a87a24 */ /* 0x000fe400078e02ff */
[----:B------:R-:W-:Y:S02]  /*92f0*/  IMAD R170, R55, c[0x0][0x190], RZ ;  /* 0x0000640037aa7a24 */ /* 0x000fe400078e02ff */
[----:B------:R-:W-:Y:S02]  /*9300*/  IMAD R172, R59, c[0x0][0x190], RZ ;  /* 0x000064003bac7a24 */ /* 0x000fe400078e02ff */
[----:B------:R-:W-:Y:S01]  /*9310*/  IMAD R182, R79, c[0x0][0x190], RZ ;  /* 0x000064004fb67a24 */ /* 0x000fe200078e02ff */
[----:B-1----:R-:W-:Y:S01]  /*9320*/  LEA R8, P4, R97, R248, 0x2 ;  /* 0x000000f861087211 */ /* 0x002fe200078810ff */
[----:B----4-:R-:W-:-:S02]  /*9330*/  IMAD R184, R83, c[0x0][0x190], RZ ;  /* 0x0000640053b87a24 */ /* 0x010fc400078e02ff */
[----:B------:R-:W-:Y:S01]  /*9340*/  IMAD R186, R87, c[0x0][0x190], RZ ;  /* 0x0000640057ba7a24 */ /* 0x000fe200078e02ff */
[-C--:B------:R-:W-:Y:S01]  /*9350*/  LEA.HI.X.SX32 R9, R97, R209.reuse, 0x2, P4 ;  /* 0x000000d161097211 */ /* 0x080fe200020f16ff */
[----:B--2---:R-:W-:Y:S01]  /*9360*/  IMAD R188, R91, c[0x0][0x190], RZ ;  /* 0x000064005bbc7a24 */ /* 0x004fe200078e02ff */
[CC--:B------:R-:W-:Y:S01]  /*9370*/  LEA R4, P4, R94.reuse, R248.reuse, 0x2 ;  /* 0x000000f85e047211 */ /* 0x0c0fe200078810ff */
[----:B------:R-:W-:Y:S01]  /*9380*/  STL.64 [R1+0x8], R206 ;  /* 0x000008ce01007387 */ /* 0x000fe20000100a00 */
[-C--:B------:R-:W-:Y:S02]  /*9390*/  LEA.HI.X.SX32 R7, R93, R209.reuse, 0x2, P5 ;  /* 0x000000d15d077211 */ /* 0x080fe400028f16ff */
[----:B------:R-:W-:Y:S01]  /*93a0*/  LEA.HI.X.SX32 R5, R94, R209, 0x2, P4 ;  /* 0x000000d15e057211 */ /* 0x000fe200020f16ff */
[----:B------:R1:W-:Y:S01]  /*93b0*/  STL.64 [R1], R8 ;  /* 0x0000000801007387 */ /* 0x0003e20000100a00 */
[----:B------:R-:W-:Y:S01]  /*93c0*/  LEA R10, P5, R90, R248, 0x2 ;  /* 0x000000f85a0a7211 */ /* 0x000fe200078a10ff */
[----:B------:R-:W-:-:S02]  /*93d0*/  IMAD R190, R95, c[0x0][0x190], RZ ;  /* 0x000064005fbe7a24 */ /* 0x000fc400078e02ff */
[----:B------:R-:W-:Y:S01]  /*93e0*/  IMAD R192, R99, c[0x0][0x190], RZ ;  /* 0x0000640063c07a24 */ /* 0x000fe200078e02ff */
[-C--:B------:R-:W-:Y:S01]  /*93f0*/  LEA.HI.X.SX32 R11, R90, R209.reuse, 0x2, P5 ;  /* 0x000000d15a0b7211 */ /* 0x080fe200028f16ff */
[----:B------:R-:W-:Y:S01]  /*9400*/  IMAD R194, R103, c[0x0][0x190], RZ ;  /* 0x0000640067c27a24 */ /* 0x000fe200078e02ff */
[----:B------:R-:W-:Y:S01]  /*9410*/  SEL R108, R108, RZ, P2 ;  /* 0x000000ff6c6c7207 */ /* 0x000fe20001000000 */
[----:B------:R-:W-:Y:S01]  /*9420*/  IMAD R196, R107, c[0x0][0x190], RZ ;  /* 0x000064006bc47a24 */ /* 0x000fe200078e02ff */
[----:B------:R-:W0:Y:S01]  /*9430*/  LDGDEPBAR ;  /* 0x00000000000079af */ /* 0x000e220000000000 */
[-C--:B-1----:R-:W-:Y:S01]  /*9440*/  LEA R8, P4, R92, R248.reuse, 0x2 ;  /* 0x000000f85c087211 */ /* 0x082fe200078810ff */
[----:B------:R-:W-:Y:S01]  /*9450*/  IMAD R198, R111, c[0x0][0x190], RZ ;  /* 0x000064006fc67a24 */ /* 0x000fe200078e02ff */
[-C--:B------:R-:W-:Y:S01]  /*9460*/  LEA R14, P5, R88, R248.reuse, 0x2 ;  /* 0x000000f8580e7211 */ /* 0x080fe200078a10ff */
[----:B------:R-:W-:Y:S01]  /*9470*/  IMAD R200, R115, c[0x0][0x190], RZ ;  /* 0x0000640073c87a24 */ /* 0x000fe200078e02ff */
[-C--:B------:R-:W-:Y:S01]  /*9480*/  LEA.HI.X.SX32 R9, R92, R209.reuse, 0x2, P4 ;  /* 0x000000d15c097211 */ /* 0x080fe200020f16ff */
[----:B------:R-:W-:Y:S01]  /*9490*/  IMAD R202, R119, c[0x0][0x190], RZ ;  /* 0x0000640077ca7a24 */ /* 0x000fe200078e02ff */
[-C--:B------:R-:W-:Y:S01]  /*94a0*/  LEA R12, P4, R89, R248.reuse, 0x2 ;  /* 0x000000f8590c7211 */ /* 0x080fe200078810ff */
[----:B------:R-:W-:Y:S01]  /*94b0*/  IMAD R210, R123, c[0x0][0x190], RZ ;  /* 0x000064007bd27a24 */ /* 0x000fe200078e02ff */
[-C--:B------:R-:W-:Y:S01]  /*94c0*/  LEA.HI.X.SX32 R15, R88, R209.reuse, 0x2, P5 ;  /* 0x000000d1580f7211 */ /* 0x080fe200028f16ff */
[----:B------:R-:W-:Y:S01]  /*94d0*/  IMAD R212, R127, c[0x0][0x190], RZ ;  /* 0x000064007fd47a24 */ /* 0x000fe200078e02ff */
[-C--:B------:R-:W-:Y:S01]  /*94e0*/  LEA.HI.X.SX32 R13, R89, R209.reuse, 0x2, P4 ;  /* 0x000000d1590d7211 */ /* 0x080fe200020f16ff */
[----:B---3--:R-:W-:Y:S01]  /*94f0*/  IMAD R208, R131, c[0x0][0x190], RZ ;  /* 0x0000640083d07a24 */ /* 0x008fe200078e02ff */
[CC--:B------:R-:W-:Y:S01]  /*9500*/  LEA R16, P4, R86.reuse, R248.reuse, 0x2 ;  /* 0x000000f856107211 */ /* 0x0c0fe200078810ff */
[----:B------:R-:W-:Y:S01]  /*9510*/  IMAD R216, R135, c[0x0][0x190], RZ ;  /* 0x0000640087d87a24 */ /* 0x000fe200078e02ff */
[-C--:B------:R-:W-:Y:S01]  /*9520*/  LEA R18, P5, R85, R248.reuse, 0x2 ;  /* 0x000000f855127211 */ /* 0x080fe200078a10ff */
[----:B------:R-:W-:Y:S01]  /*9530*/  IMAD R218, R139, c[0x0][0x190], RZ ;  /* 0x000064008bda7a24 */ /* 0x000fe200078e02ff */
[----:B------:R-:W-:Y:S01]  /*9540*/  LEA.HI.X.SX32 R17, R86, R209, 0x2, P4 ;  /* 0x000000d156117211 */ /* 0x000fe200020f16ff */
[----:B------:R1:W-:Y:S01]  /*9550*/  STL [R1+0x24c], R144 ;  /* 0x00024c9001007387 */ /* 0x0003e20000100800 */
[----:B------:R-:W-:-:S02]  /*9560*/  LEA R20, P4, R84, R248, 0x2 ;  /* 0x000000f854147211 */ /* 0x000fc400078810ff */
[-C--:B------:R-:W-:Y:S01]  /*9570*/  LEA.HI.X.SX32 R19, R85, R209.reuse, 0x2, P5 ;  /* 0x000000d155137211 */ /* 0x080fe200028f16ff */
        /* <DEDUP_REMOVED lines=31> */
[----:B------:R-:W-:Y:S01]  /*9770*/  LEA.HI.X.SX32 R35, R74, R209, 0x2, P5 ;  /* 0x000000d14a237211 */ /* 0x000fe200028f16ff */
[----:B------:R2:W-:Y:S01]  /*9780*/  LDGSTS.E [R204], [R2.64], P0 ;  /* 0x0000000002cc7fae */ /* 0x0005e20008121848 */
[----:B------:R-:W-:-:S02]  /*9790*/  LEA R38, P5, R72, R248, 0x2 ;  /* 0x000000f848267211 */ /* 0x000fc400078a10ff */
[-C--:B------:R-:W-:Y:S02]  /*97a0*/  LEA.HI.X.SX32 R37, R73, R209.reuse, 0x2, P4 ;  /* 0x000000d149257211 */ /* 0x080fe400020f16ff */
[----:B------:R-:W-:Y:S01]  /*97b0*/  ISETP.NE.U32.AND P1, PT, R108, RZ, PT ;  /* 0x000000ff6c00720c */ /* 0x000fe20003f25070 */
[----:B------:R3:W-:Y:S01]  /*97c0*/  STL [R1+0x248], R146 ;  /* 0x0002489201007387 */ /* 0x0007e20000100800 */
[-C--:B------:R-:W-:Y:S02]  /*97d0*/  LEA R40, P4, R70, R248.reuse, 0x2 ;  /* 0x000000f846287211 */ /* 0x080fe400078810ff */
[-C--:B------:R-:W-:Y:S01]  /*97e0*/  LEA.HI.X.SX32 R39, R72, R209.reuse, 0x2, P5 ;  /* 0x000000d148277211 */ /* 0x080fe200028f16ff */
[----:B------:R-:W-:Y:S01]  /*97f0*/  IMAD.MOV.U32 R245, RZ, RZ, R247 ;  /* 0x000000fffff57224 */ /* 0x000fe200078e00f7 */
[----:B------:R-:W-:Y:S01]  /*9800*/  LEA R42, P5, R69, R248, 0x2 ;  /* 0x000000f8452a7211 */ /* 0x000fe200078a10ff */
[----:B------:R4:W-:Y:S01]  /*9810*/  LDGSTS.E [R204+0x800], [R206.64], P0 ;  /* 0x00800000cecc7fae */ /* 0x0009e20008121848 */
[----:B------:R-:W-:-:S02]  /*9820*/  LEA.HI.X.SX32 R41, R70, R209, 0x2, P4 ;  /* 0x000000d146297211 */ /* 0x000fc400020f16ff */
[-C--:B------:R-:W-:Y:S01]  /*9830*/  LEA R44, P4, R68, R248.reuse, 0x2 ;  /* 0x000000f8442c7211 */ /* 0x080fe200078810ff */
[----:B------:R1:W-:Y:S01]  /*9840*/  STL [R1+0x244], R148 ;  /* 0x0002449401007387 */ /* 0x0003e20000100800 */
[-C--:B------:R-:W-:Y:S02]  /*9850*/  LEA.HI.X.SX32 R43, R69, R209.reuse, 0x2, P5 ;  /* 0x000000d1452b7211 */ /* 0x080fe400028f16ff */
[-C--:B------:R-:W-:Y:S01]  /*9860*/  LEA R46, P5, R66, R248.reuse, 0x2 ;  /* 0x000000f8422e7211 */ /* 0x080fe200078a10ff */
[----:B------:R1:W-:Y:S01]  /*9870*/  LDGSTS.E [R204+0x1000], [R6.64], P0 ;  /* 0x0100000006cc7fae */ /* 0x0003e20008121848 */
[-C--:B------:R-:W-:Y:S02]  /*9880*/  LEA.HI.X.SX32 R45, R68, R209.reuse, 0x2, P4 ;  /* 0x000000d1442d7211 */ /* 0x080fe400020f16ff */
[----:B------:R-:W-:Y:S01]  /*9890*/  LEA R48, P4, R65, R248, 0x2 ;  /* 0x000000f841307211 */ /* 0x000fe200078810ff */
[----:B------:R1:W-:Y:S01]  /*98a0*/  STL [R1+0x240], R150 ;  /* 0x0002409601007387 */ /* 0x0003e20000100800 */
[----:B------:R-:W-:-:S02]  /*98b0*/  LEA.HI.X.SX32 R47, R66, R209, 0x2, P5 ;  /* 0x000000d1422f7211 */ /* 0x000fc400028f16ff */
[-C--:B------:R-:W-:Y:S01]  /*98c0*/  LEA R50, P5, R64, R248.reuse, 0x2 ;  /* 0x000000f840327211 */ /* 0x080fe200078a10ff */
[----:B------:R1:W-:Y:S01]  /*98d0*/  LDGSTS.E [R204+0x1800], [R14.64], P0 ;  /* 0x018000000ecc7fae */ /* 0x0003e20008121848 */
[-C--:B------:R-:W-:Y:S02]  /*98e0*/  LEA.HI.X.SX32 R49, R65, R209.reuse, 0x2, P4 ;  /* 0x000000d141317211 */ /* 0x080fe400020f16ff */
[-C--:B------:R-:W-:Y:S01]  /*98f0*/  LEA R52, P4, R62, R248.reuse, 0x2 ;  /* 0x000000f83e347211 */ /* 0x080fe200078810ff */
[----:B------:R1:W-:Y:S01]  /*9900*/  STL [R1+0x23c], R152 ;  /* 0x00023c9801007387 */ /* 0x0003e20000100800 */
[-C--:B------:R-:W-:Y:S02]  /*9910*/  LEA.HI.X.SX32 R51, R64, R209.reuse, 0x2, P5 ;  /* 0x000000d140337211 */ /* 0x080fe400028f16ff */
[----:B------:R-:W-:Y:S01]  /*9920*/  LEA R54, P5, R61, R248, 0x2 ;  /* 0x000000f83d367211 */ /* 0x000fe200078a10ff */
[----:B------:R1:W-:Y:S01]  /*9930*/  LDGSTS.E [R204+0x2000], [R22.64], P0 ;  /* 0x0200000016cc7fae */ /* 0x0003e20008121848 */
[----:B------:R-:W-:-:S02]  /*9940*/  LEA.HI.X.SX32 R53, R62, R209, 0x2, P4 ;  /* 0x000000d13e357211 */ /* 0x000fc400020f16ff */
[CC--:B------:R-:W-:Y:S01]  /*9950*/  LEA R56, P4, R60.reuse, R248.reuse, 0x2 ;  /* 0x000000f83c387211 */ /* 0x0c0fe200078810ff */
[----:B------:R1:W-:Y:S01]  /*9960*/  STL [R1+0x238], R154 ;  /* 0x0002389a01007387 */ /* 0x0003e20000100800 */
[-C--:B------:R-:W-:Y:S02]  /*9970*/  LEA.HI.X.SX32 R55, R61, R209.reuse, 0x2, P5 ;  /* 0x000000d13d377211 */ /* 0x080fe400028f16ff */
[CC--:B------:R-:W-:Y:S01]  /*9980*/  LEA R58, P5, R181.reuse, R248.reuse, 0x2 ;  /* 0x000000f8b53a7211 */ /* 0x0c0fe200078a10ff */
[----:B------:R1:W-:Y:S01]  /*9990*/  LDGSTS.E [R204+0x2800], [R30.64], P0 ;  /* 0x028000001ecc7fae */ /* 0x0003e20008121848 */
[-C--:B------:R-:W-:Y:S02]  /*99a0*/  LEA.HI.X.SX32 R57, R60, R209.reuse, 0x2, P4 ;  /* 0x000000d13c397211 */ /* 0x080fe400020f16ff */
[----:B------:R-:W-:Y:S01]  /*99b0*/  LEA R60, P4, R174, R248, 0x2 ;  /* 0x000000f8ae3c7211 */ /* 0x000fe200078810ff */
[----:B------:R1:W-:Y:S01]  /*99c0*/  STL [R1+0x234], R156 ;  /* 0x0002349c01007387 */ /* 0x0003e20000100800 */
[----:B------:R-:W-:-:S02]  /*99d0*/  LEA.HI.X.SX32 R59, R181, R209, 0x2, P5 ;  /* 0x000000d1b53b7211 */ /* 0x000fc400028f16ff */
[-C--:B------:R-:W-:Y:S01]  /*99e0*/  LEA R62, P5, R180, R248.reuse, 0x2 ;  /* 0x000000f8b43e7211 */ /* 0x080fe200078a10ff */
[----:B------:R1:W-:Y:S01]  /*99f0*/  LDGSTS.E [R204+0x3000], [R38.64], P0 ;  /* 0x0300000026cc7fae */ /* 0x0003e20008121848 */
[-C--:B------:R-:W-:Y:S01]  /*9a00*/  LEA.HI.X.SX32 R61, R174, R209.reuse, 0x2, P4 ;  /* 0x000000d1ae3d7211 */ /* 0x080fe200020f16ff */
[----:B------:R-:W-:Y:S01]  /*9a10*/  IMAD R174, R63, c[0x0][0x190], RZ ;  /* 0x000064003fae7a24 */ /* 0x000fe200078e02ff */
[-C--:B------:R-:W-:Y:S01]  /*9a20*/  LEA R64, P4, R176, R248.reuse, 0x2 ;  /* 0x000000f8b0407211 */ /* 0x080fe200078810ff */
[----:B------:R1:W-:Y:S01]  /*9a30*/  STL [R1+0x230], R158 ;  /* 0x0002309e01007387 */ /* 0x0003e20000100800 */
[-C--:B------:R-:W-:Y:S02]  /*9a40*/  LEA.HI.X.SX32 R63, R180, R209.reuse, 0x2, P5 ;  /* 0x000000d1b43f7211 */ /* 0x080fe400028f16ff */
[-C--:B------:R-:W-:Y:S01]  /*9a50*/  LEA R66, P5, R178, R248.reuse, 0x2 ;  /* 0x000000f8b2427211 */ /* 0x080fe200078a10ff */
[----:B------:R1:W-:Y:S01]  /*9a60*/  LDGSTS.E [R204+0x3800], [R46.64], P0 ;  /* 0x038000002ecc7fae */ /* 0x0003e20008121848 */
[-C--:B------:R-:W-:Y:S01]  /*9a70*/  LEA.HI.X.SX32 R65, R176, R209.reuse, 0x2, P4 ;  /* 0x000000d1b0417211 */ /* 0x080fe200020f16ff */
[----:B------:R-:W-:Y:S01]  /*9a80*/  IMAD R176, R67, c[0x0][0x190], RZ ;  /* 0x0000640043b07a24 */ /* 0x000fe200078e02ff */
[-C--:B------:R-:W-:Y:S01]  /*9a90*/  LEA R68, P4, R177, R248.reuse, 0x2 ;  /* 0x000000f8b1447211 */ /* 0x080fe200078810ff */
[----:B------:R-:W-:Y:S01]  /*9aa0*/  IMAD R180, R75, c[0x0][0x190], RZ ;  /* 0x000064004bb47a24 */ /* 0x000fe200078e02ff */
[-C--:B------:R-:W-:Y:S01]  /*9ab0*/  LEA.HI.X.SX32 R67, R178, R209.reuse, 0x2, P5 ;  /* 0x000000d1b2437211 */ /* 0x080fe200028f16ff */
[----:B------:R1:W-:Y:S01]  /*9ac0*/  STL [R1+0x22c], R160 ;  /* 0x00022ca001007387 */ /* 0x0003e20000100800 */
[-C--:B------:R-:W-:Y:S01]  /*9ad0*/  LEA R70, P5, R173, R248.reuse, 0x2 ;  /* 0x000000f8ad467211 */ /* 0x080fe200078a10ff */
[----:B------:R-:W-:Y:S01]  /*9ae0*/  IMAD R178, R71, c[0x0][0x190], RZ ;  /* 0x0000640047b27a24 */ /* 0x000fe200078e02ff */
[----:B------:R-:W-:Y:S01]  /*9af0*/  LEA.HI.X.SX32 R69, R177, R209, 0x2, P4 ;  /* 0x000000d1b1457211 */ /* 0x000fe200020f16ff */
[----:B------:R1:W-:Y:S01]  /*9b00*/  LDGSTS.E [R204+0x4000], [R54.64], P0 ;  /* 0x0400000036cc7fae */ /* 0x0003e20008121848 */
[----:B------:R-:W-:-:S02]  /*9b10*/  LEA R72, P4, R169, R248, 0x2 ;  /* 0x000000f8a9487211 */ /* 0x000fc400078810ff */
[-C--:B------:R-:W-:Y:S01]  /*9b20*/  LEA.HI.X.SX32 R71, R173, R209.reuse, 0x2, P5 ;  /* 0x000000d1ad477211 */ /* 0x080fe200028f16ff */
[----:B------:R1:W-:Y:S01]  /*9b30*/  STL [R1+0x228], R162 ;  /* 0x000228a201007387 */ /* 0x0003e20000100800 */
[-C--:B------:R-:W-:Y:S02]  /*9b40*/  LEA R74, P5, R165, R248.reuse, 0x2 ;  /* 0x000000f8a54a7211 */ /* 0x080fe400078a10ff */
[-C--:B------:R-:W-:Y:S01]  /*9b50*/  LEA.HI.X.SX32 R73, R169, R209.reuse, 0x2, P4 ;  /* 0x000000d1a9497211 */ /* 0x080fe200020f16ff */
[----:B------:R1:W-:Y:S01]  /*9b60*/  LDGSTS.E [R204+0x4800], [R62.64], P0 ;  /* 0x048000003ecc7fae */ /* 0x0003e20008121848 */
[-C--:B------:R-:W-:Y:S02]  /*9b70*/  LEA R76, P4, R161, R248.reuse, 0x2 ;  /* 0x000000f8a14c7211 */ /* 0x080fe400078810ff */
[----:B------:R-:W-:Y:S01]  /*9b80*/  LEA.HI.X.SX32 R75, R165, R209, 0x2, P5 ;  /* 0x000000d1a54b7211 */ /* 0x000fe200028f16ff */
[----:B------:R1:W-:Y:S01]  /*9b90*/  STL [R1+0x224], R164 ;  /* 0x000224a401007387 */ /* 0x0003e20000100800 */
[----:B------:R-:W-:-:S02]  /*9ba0*/  LEA R78, P5, R157, R248, 0x2 ;  /* 0x000000f89d4e7211 */ /* 0x000fc400078a10ff */
[-C--:B------:R-:W-:Y:S01]  /*9bb0*/  LEA.HI.X.SX32 R77, R161, R209.reuse, 0x2, P4 ;  /* 0x000000d1a14d7211 */ /* 0x080fe200020f16ff */
[----:B------:R1:W-:Y:S01]  /*9bc0*/  LDGSTS.E [R204+0x5000], [R70.64], P0 ;  /* 0x0500000046cc7fae */ /* 0x0003e20008121848 */
[-C--:B------:R-:W-:Y:S02]  /*9bd0*/  LEA R80, P4, R153, R248.reuse, 0x2 ;  /* 0x000000f899507211 */ /* 0x080fe400078810ff */
[-C--:B------:R-:W-:Y:S02]  /*9be0*/  LEA.HI.X.SX32 R79, R157, R209.reuse, 0x2, P5 ;  /* 0x000000d19d4f7211 */ /* 0x080fe400028f16ff */
        /* <DEDUP_REMOVED lines=9> */
[----:B------:R-:W-:Y:S02]  /*9c80*/  LEA.HI.X.SX32 R87, R141, R209, 0x2, P5 ;  /* 0x000000d18d577211 */ /* 0x000fe400028f16ff */
[----:B------:R-:W-:-:S02]  /*9c90*/  LEA R90, P5, R133, R248, 0x2 ;  /* 0x000000f8855a7211 */ /* 0x000fc400078a10ff */
[-C--:B------:R-:W-:Y:S01]  /*9ca0*/  LEA.HI.X.SX32 R89, R137, R209.reuse, 0x2, P4 ;  /* 0x000000d189597211 */ /* 0x080fe200020f16ff */
[----:B------:R1:W-:Y:S01]  /*9cb0*/  STL [R1+0x21c], R168 ;  /* 0x00021ca801007387 */ /* 0x0003e20000100800 */
[-C--:B------:R-:W-:Y:S02]  /*9cc0*/  LEA R92, P4, R129, R248.reuse, 0x2 ;  /* 0x000000f8815c7211 */ /* 0x080fe400078810ff */
[-C--:B------:R-:W-:Y:S01]  /*9cd0*/  LEA.HI.X.SX32 R91, R133, R209.reuse, 0x2, P5 ;  /* 0x000000d1855b7211 */ /* 0x080fe200028f16ff */
[----:B------:R1:W-:Y:S01]  /*9ce0*/  LDGSTS.E [R204+0x6000], [R86.64], P0 ;  /* 0x0600000056cc7fae */ /* 0x0003e20008121848 */
[-C--:B------:R-:W-:Y:S02]  /*9cf0*/  LEA R94, P5, R125, R248.reuse, 0x2 ;  /* 0x000000f87d5e7211 */ /* 0x080fe400078a10ff */
[----:B------:R-:W-:Y:S02]  /*9d00*/  LEA.HI.X.SX32 R93, R129, R209, 0x2, P4 ;  /* 0x000000d1815d7211 */ /* 0x000fe400020f16ff */
[----:B------:R-:W-:-:S02]  /*9d10*/  LEA R96, P4, R121, R248, 0x2 ;  /* 0x000000f879607211 */ /* 0x000fc400078810ff */
[-C--:B------:R-:W-:Y:S02]  /*9d20*/  LEA.HI.X.SX32 R95, R125, R209.reuse, 0x2, P5 ;  /* 0x000000d17d5f7211 */ /* 0x080fe400028f16ff */
[-C--:B------:R-:W-:Y:S02]  /*9d30*/  LEA R98, P5, R117, R248.reuse, 0x2 ;  /* 0x000000f875627211 */ /* 0x080fe400078a10ff */
[-C--:B------:R-:W-:Y:S01]  /*9d40*/  LEA.HI.X.SX32 R97, R121, R209.reuse, 0x2, P4 ;  /* 0x000000d179617211 */ /* 0x080fe200020f16ff */
[----:B------:R1:W-:Y:S01]  /*9d50*/  STL [R1+0x218], R170 ;  /* 0x000218aa01007387 */ /* 0x0003e20000100800 */
[-C--:B------:R-:W-:Y:S02]  /*9d60*/  LEA R100, P4, R113, R248.reuse, 0x2 ;  /* 0x000000f871647211 */ /* 0x080fe400078810ff */
[----:B------:R-:W-:Y:S01]  /*9d70*/  LEA.HI.X.SX32 R99, R117, R209, 0x2, P5 ;  /* 0x000000d175637211 */ /* 0x000fe200028f16ff */
[----:B------:R1:W-:Y:S01]  /*9d80*/  LDGSTS.E [R204+0x6800], [R94.64], P0 ;  /* 0x068000005ecc7fae */ /* 0x0003e20008121848 */
[----:B------:R-:W-:-:S02]  /*9d90*/  LEA R102, P5, R106, R248, 0x2 ;  /* 0x000000f86a667211 */ /* 0x000fc400078a10ff */
[-C--:B------:R-:W-:Y:S02]  /*9da0*/  LEA.HI.X.SX32 R101, R113, R209.reuse, 0x2, P4 ;  /* 0x000000d171657211 */ /* 0x080fe400020f16ff */
[CC--:B------:R-:W-:Y:S02]  /*9db0*/  LEA R104, P4, R109.reuse, R248.reuse, 0x2 ;  /* 0x000000f86d687211 */ /* 0x0c0fe400078810ff */
        /* <DEDUP_REMOVED lines=49> */
[----:B-1----:R-:W-:-:S02]  /*a0d0*/  LEA R144, P4, R148, R248, 0x2 ;  /* 0x000000f894907211 */ /* 0x002fc400078810ff */
[-C--:B------:R-:W-:Y:S02]  /*a0e0*/  LEA.HI.X.SX32 R143, R146, R209.reuse, 0x2, P5 ;  /* 0x000000d1928f7211 */ /* 0x080fe400028f16ff */
[-C--:B---3--:R-:W-:Y:S02]  /*a0f0*/  LEA R146, P5, R150, R248.reuse, 0x2 ;  /* 0x000000f896927211 */ /* 0x088fe400078a10ff */
        /* <DEDUP_REMOVED lines=42> */
[----:B--2---:R-:W-:-:S02]  /*a3a0*/  LEA R180, P4, R184, R248, 0x2 ;  /* 0x000000f8b8b47211 */ /* 0x004fc400078810ff */
[-C--:B------:R-:W-:Y:S01]  /*a3b0*/  LEA.HI.X.SX32 R179, R182, R209.reuse, 0x2, P5 ;  /* 0x000000d1b6b37211 */ /* 0x080fe200028f16ff */
[----:B------:R2:W-:Y:S01]  /*a3c0*/  LDGSTS.E [R204+0xb800], [R174.64], P0 ;  /* 0x0b800000aecc7fae */ /* 0x0005e20008121848 */
[-C--:B-1----:R-:W-:Y:S02]  /*a3d0*/  LEA R182, P5, R186, R248.reuse, 0x2 ;  /* 0x000000f8bab67211 */ /* 0x082fe400078a10ff */
        /* <DEDUP_REMOVED lines=9> */
[----:B---3--:R-:W-:Y:S02]  /*a470*/  LEA R190, P5, R194, R248, 0x2 ;  /* 0x000000f8c2be7211 */ /* 0x008fe400078a10ff */
[-C--:B------:R-:W-:Y:S01]  /*a480*/  LEA.HI.X.SX32 R189, R192, R209.reuse, 0x2, P4 ;  /* 0x000000d1c0bd7211 */ /* 0x080fe200020f16ff */
[----:B------:R3:W-:Y:S01]  /*a490*/  STL [R1+0x1e8], R194 ;  /* 0x0001e8c201007387 */ /* 0x0007e20000100800 */
[----:B------:R-:W-:-:S02]  /*a4a0*/  LEA.HI.X.SX32 R191, R194, R209, 0x2, P5 ;  /* 0x000000d1c2bf7211 */ /* 0x000fc400028f16ff */
[CC--:B-1----:R-:W-:Y:S01]  /*a4b0*/  LEA R192, P4, R196.reuse, R248.reuse, 0x2 ;  /* 0x000000f8c4c07211 */ /* 0x0c2fe200078810ff */
[----:B------:R1:W-:Y:S03]  /*a4c0*/  STL [R1+0x1e4], R196 ;  /* 0x0001e4c401007387 */ /* 0x0003e60000100800 */
[----:B------:R-:W-:Y:S02]  /*a4d0*/  LEA.HI.X.SX32 R193, R196, R209, 0x2, P4 ;  /* 0x000000d1c4c17211 */ /* 0x000fe400020f16ff */
[-C--:B---3--:R-:W-:Y:S01]  /*a4e0*/  LEA R194, P5, R198, R248.reuse, 0x2 ;  /* 0x000000f8c6c27211 */ /* 0x088fe200078a10ff */
[----:B------:R3:W-:Y:S01]  /*a4f0*/  STL [R1+0x1e0], R198 ;  /* 0x0001e0c601007387 */ /* 0x0007e20000100800 */
[----:B-1----:R-:W-:-:S03]  /*a500*/  LEA R196, P4, R200, R248, 0x2 ;  /* 0x000000f8c8c47211 */ /* 0x002fc600078810ff */
[----:B------:R1:W-:Y:S01]  /*a510*/  LDGSTS.E [R204+0xc800], [R190.64], P0 ;  /* 0x0c800000becc7fae */ /* 0x0003e20008121848 */
[-C--:B------:R-:W-:Y:S02]  /*a520*/  LEA.HI.X.SX32 R195, R198, R209.reuse, 0x2, P5 ;  /* 0x000000d1c6c37211 */ /* 0x080fe400028f16ff */
[----:B------:R-:W-:Y:S01]  /*a530*/  LEA.HI.X.SX32 R197, R200, R209, 0x2, P4 ;  /* 0x000000d1c8c57211 */ /* 0x000fe200020f16ff */
[----:B------:R1:W-:Y:S01]  /*a540*/  STL [R1+0x1dc], R200 ;  /* 0x0001dcc801007387 */ /* 0x0003e20000100800 */
[----:B---3--:R-:W-:-:S03]  /*a550*/  LEA R198, P5, R202, R248, 0x2 ;  /* 0x000000f8cac67211 */ /* 0x008fc600078a10ff */
[----:B------:R3:W-:Y:S01]  /*a560*/  STL [R1+0x1d8], R202 ;  /* 0x0001d8ca01007387 */ /* 0x0007e20000100800 */
[----:B------:R-:W-:Y:S02]  /*a570*/  LEA.HI.X.SX32 R199, R202, R209, 0x2, P5 ;  /* 0x000000d1cac77211 */ /* 0x000fe400028f16ff */
[-C--:B-1----:R-:W-:Y:S01]  /*a580*/  LEA R200, P4, R210, R248.reuse, 0x2 ;  /* 0x000000f8d2c87211 */ /* 0x082fe200078810ff */
[----:B------:R1:W-:Y:S01]  /*a590*/  STL [R1+0x1d4], R210 ;  /* 0x0001d4d201007387 */ /* 0x0003e20000100800 */
[----:B---3--:R-:W-:-:S03]  /*a5a0*/  LEA R202, P5, R212, R248, 0x2 ;  /* 0x000000f8d4ca7211 */ /* 0x008fc600078a10ff */
[----:B------:R3:W-:Y:S01]  /*a5b0*/  LDGSTS.E [R204+0xd000], [R198.64], P0 ;  /* 0x0d000000c6cc7fae */ /* 0x0007e20008121848 */
[-C--:B------:R-:W-:Y:S02]  /*a5c0*/  LEA.HI.X.SX32 R201, R210, R209.reuse, 0x2, P4 ;  /* 0x000000d1d2c97211 */ /* 0x080fe400020f16ff */
[----:B------:R-:W-:Y:S01]  /*a5d0*/  LEA.HI.X.SX32 R203, R212, R209, 0x2, P5 ;  /* 0x000000d1d4cb7211 */ /* 0x000fe200028f16ff */
[----:B------:R2:W-:Y:S01]  /*a5e0*/  STL [R1+0x1d0], R212 ;  /* 0x0001d0d401007387 */ /* 0x0005e20000100800 */
[----:B-1----:R-:W-:-:S03]  /*a5f0*/  LEA R210, P4, R208, R248, 0x2 ;  /* 0x000000f8d0d27211 */ /* 0x002fc600078810ff */
[----:B------:R1:W-:Y:S01]  /*a600*/  STL [R1+0x1cc], R208 ;  /* 0x0001ccd001007387 */ /* 0x0003e20000100800 */
[-C--:B------:R-:W-:Y:S02]  /*a610*/  LEA.HI.X.SX32 R211, R208, R209.reuse, 0x2, P4 ;  /* 0x000000d1d0d37211 */ /* 0x080fe400020f16ff */
[-C--:B--2---:R-:W-:Y:S01]  /*a620*/  LEA R212, P5, R216, R248.reuse, 0x2 ;  /* 0x000000f8d8d47211 */ /* 0x084fe200078a10ff */
[----:B------:R2:W-:Y:S01]  /*a630*/  STL [R1+0x1c8], R216 ;  /* 0x0001c8d801007387 */ /* 0x0005e20000100800 */
[-C--:B------:R-:W-:Y:S01]  /*a640*/  LEA R214, P4, R218, R248.reuse, 0x2 ;  /* 0x000000f8dad67211 */ /* 0x080fe200078810ff */
[----:B-1----:R-:W-:Y:S01]  /*a650*/  IMAD R208, R213, c[0x0][0x190], RZ ;  /* 0x00006400d5d07a24 */ /* 0x002fe200078e02ff */
[-C--:B------:R-:W-:Y:S01]  /*a660*/  LEA.HI.X.SX32 R213, R216, R209.reuse, 0x2, P5 ;  /* 0x000000d1d8d57211 */ /* 0x080fe200028f16ff */
[----:B------:R1:W-:Y:S01]  /*a670*/  STL [R1+0x1c4], R218 ;  /* 0x0001c4da01007387 */ /* 0x0003e20000100800 */
[-C--:B------:R-:W-:Y:S02]  /*a680*/  LEA.HI.X.SX32 R215, R218, R209.reuse, 0x2, P4 ;  /* 0x000000d1dad77211 */ /* 0x080fe400020f16ff */
[CC--:B--2---:R-:W-:Y:S01]  /*a690*/  LEA R216, P5, R220.reuse, R248.reuse, 0x2 ;  /* 0x000000f8dcd87211 */ /* 0x0c4fe200078a10ff */
[----:B------:R2:W-:Y:S03]  /*a6a0*/  STL [R1+0x1c0], R220 ;  /* 0x0001c0dc01007387 */ /* 0x0005e60000100800 */
[----:B------:R-:W-:Y:S01]  /*a6b0*/  LEA.HI.X.SX32 R217, R220, R209, 0x2, P5 ;  /* 0x000000d1dcd97211 */ /* 0x000fe200028f16ff */
[----:B------:R3:W-:Y:S01]  /*a6c0*/  LDGSTS.E [R204+0xd800], [R212.64], P0 ;  /* 0x0d800000d4cc7fae */ /* 0x0007e20008121848 */
[----:B-1----:R-:W-:-:S03]  /*a6d0*/  LEA R218, P4, R222, R248, 0x2 ;  /* 0x000000f8deda7211 */ /* 0x002fc600078810ff */
[----:B------:R1:W-:Y:S01]  /*a6e0*/  STL [R1+0x1bc], R222 ;  /* 0x0001bcde01007387 */ /* 0x0003e20000100800 */
[-C--:B--2---:R-:W-:Y:S02]  /*a6f0*/  LEA R220, P5, R224, R248.reuse, 0x2 ;  /* 0x000000f8e0dc7211 */ /* 0x084fe400078a10ff */
[-C--:B------:R-:W-:Y:S01]  /*a700*/  LEA.HI.X.SX32 R219, R222, R209.reuse, 0x2, P4 ;  /* 0x000000d1dedb7211 */ /* 0x080fe200020f16ff */
[----:B------:R2:W-:Y:S01]  /*a710*/  STL [R1+0x1b4], R224 ;  /* 0x0001b4e001007387 */ /* 0x0005e20000100800 */
[----:B------:R-:W-:Y:S02]  /*a720*/  LEA.HI.X.SX32 R221, R224, R209, 0x2, P5 ;  /* 0x000000d1e0dd7211 */ /* 0x000fe400028f16ff */
[-C--:B-1----:R-:W-:Y:S01]  /*a730*/  LEA R222, P4, R226, R248.reuse, 0x2 ;  /* 0x000000f8e2de7211 */ /* 0x082fe200078810ff */
[----:B------:R1:W-:Y:S01]  /*a740*/  STL [R1+0x1b0], R226 ;  /* 0x0001b0e201007387 */ /* 0x0003e20000100800 */
[----:B--2---:R-:W-:-:S03]  /*a750*/  LEA R224, P5, R228, R248, 0x2 ;  /* 0x000000f8e4e07211 */ /* 0x004fc600078a10ff */
        /* <DEDUP_REMOVED lines=9> */
[-C--:B-1----:R-:W-:Y:S02]  /*a7f0*/  LEA R230, P4, R234, R248.reuse, 0x2 ;  /* 0x000000f8eae67211 */ /* 0x082fe400078810ff */
        /* <DEDUP_REMOVED lines=22> */
[----:B------:R-:W-:-:S03]  /*a960*/  LEA.HI.X.SX32 R243, R246, R209, 0x2, P4 ;  /* 0x000000d1f6f37211 */ /* 0x000fc600020f16ff */
[----:B------:R-:W-:Y:S01]  /*a970*/  STL [R1+0x178], R249 ;  /* 0x000178f901007387 */ /* 0x000fe20000100800 */
[----:B--2---:R-:W-:-:S03]  /*a980*/  LEA R244, P5, R249, R248, 0x2 ;  /* 0x000000f8f9f47211 */ /* 0x004fc600078a10ff */
[----:B------:R2:W-:Y:S01]  /*a990*/  STL [R1+0x174], R247 ;  /* 0x000174f701007387 */ /* 0x0005e20000100800 */
[-C--:B-1----:R-:W-:Y:S01]  /*a9a0*/  LEA R246, P4, R245, R248.reuse, 0x2 ;  /* 0x000000f8f5f67211 */ /* 0x082fe200078810ff */
[----:B--2---:R-:W-:Y:S01]  /*a9b0*/  IMAD.MOV.U32 R247, RZ, RZ, R245 ;  /* 0x000000fffff77224 */ /* 0x004fe200078e00f5 */
[-C--:B------:R-:W-:Y:S02]  /*a9c0*/  LEA.HI.X.SX32 R245, R249, R209.reuse, 0x2, P5 ;  /* 0x000000d1f9f57211 */ /* 0x080fe400028f16ff */
[----:B------:R-:W1:Y:S01]  /*a9d0*/  S2R R249, SR_TID.X ;  /* 0x0000000000f97919 */ /* 0x000e620000002100 */
[----:B------:R-:W-:Y:S02]  /*a9e0*/  LEA R248, P5, R208, R248, 0x2 ;  /* 0x000000f8d0f87211 */ /* 0x000fe400078a10ff */
[----:B------:R-:W-:Y:S01]  /*a9f0*/  LEA.HI.X.SX32 R247, R247, R209, 0x2, P4 ;  /* 0x000000d1f7f77211 */ /* 0x000fe200020f16ff */
[----:B------:R2:W-:Y:S01]  /*aa00*/  STL [R1+0x170], R208 ;  /* 0x000170d001007387 */ /* 0x0005e20000100800 */
[----:B----4-:R-:W-:-:S03]  /*aa10*/  LOP3.LUT R207, R204, 0x20, RZ, 0x3c, !PT ;  /* 0x00000020cccf7812 */ /* 0x010fc600078e3cff */
[----:B------:R4:W-:Y:S01]  /*aa20*/  LDGSTS.E [R204+0xf800], [R244.64], P0 ;  /* 0x0f800000f4cc7fae */ /* 0x0009e20008121848 */
[----:B-1----:R-:W-:-:S04]  /*aa30*/  SHF.R.U32.HI R249, RZ, 0x6, R249 ;  /* 0x00000006fff97819 */ /* 0x002fc800000116f9 */
[----:B------:R-:W-:-:S04]  /*aa40*/  SGXT.U32 R249, R249, 0x1 ;  /* 0x00000001f9f9781a */ /* 0x000fc80000000000 */
[----:B------:R-:W-:-:S04]  /*aa50*/  LOP3.LUT R249, R249, 0x8, RZ, 0xfc, !PT ;  /* 0x00000008f9f97812 */ /* 0x000fc800078efcff */
[----:B------:R-:W-:Y:S02]  /*aa60*/  ISETP.GE.AND P4, PT, R249, UR4, PT ;  /* 0x00000004f9007c0c */ /* 0x000fe4000bf86270 */
[----:B------:R-:W-:Y:S02]  /*aa70*/  LEA.HI.X.SX32 R249, R208, R209, 0x2, P5 ;  /* 0x000000d1d0f97211 */ /* 0x000fe400028f16ff */
[----:B--2---:R-:W2:Y:S04]  /*aa80*/  LDL.LU R208, [R1+0x908] ;  /* 0x0009080001d07983 */ /* 0x004ea80000300800 */
[----:B------:R-:W2:Y:S04]  /*aa90*/  LDL.LU.64 R2, [R1+0x900] ;  /* 0x0009000001027983 */ /* 0x000ea80000300a00 */
[----:B------:R-:W-:Y:S04]  /*aaa0*/  STL.64 [R1+0x898], R6 ;  /* 0x0008980601007387 */ /* 0x000fe80000100a00 */
[----:B------:R1:W-:Y:S04]  /*aab0*/  STL.64 [R1+0x890], R14 ;  /* 0x0008900e01007387 */ /* 0x0003e80000100a00 */
[----:B-1----:R-:W2:Y:S04]  /*aac0*/  LDL.LU.64 R14, [R1] ;  /* 0x00000000010e7983 */ /* 0x002ea80000300a00 */
[----:B------:R1:W-:Y:S04]  /*aad0*/  STL.64 [R1+0x8a0], R22 ;  /* 0x0008a01601007387 */ /* 0x0003e80000100a00 */
[----:B-1----:R-:W2:Y:S04]  /*aae0*/  LDL.LU.64 R22, [R1+0x18] ;  /* 0x0000180001167983 */ /* 0x002ea80000300a00 */
[----:B------:R1:W-:Y:S04]  /*aaf0*/  STL.64 [R1+0x8a8], R30 ;  /* 0x0008a81e01007387 */ /* 0x0003e80000100a00 */
[----:B-1----:R-:W2:Y:S04]  /*ab00*/  LDL.LU.64 R30, [R1+0x20] ;  /* 0x00002000011e7983 */ /* 0x002ea80000300a00 */
[----:B------:R-:W-:Y:S04]  /*ab10*/  STL [R1+0x8b0], R39 ;  /* 0x0008b02701007387 */ /* 0x000fe80000100800 */
[----:B------:R-:W-:Y:S04]  /*ab20*/  STL [R1+0x8f8], R38 ;  /* 0x0008f82601007387 */ /* 0x000fe80000100800 */
[----:B------:R-:W-:Y:S04]  /*ab30*/  STL.64 [R1+0x8b8], R46 ;  /* 0x0008b82e01007387 */ /* 0x000fe80000100a00 */
[----:B------:R1:W-:Y:S04]  /*ab40*/  STL.64 [R1+0x8c0], R54 ;  /* 0x0008c03601007387 */ /* 0x0003e80000100a00 */
[----:B------:R-:W-:Y:S04]  /*ab50*/  STL.64 [R1+0x8c8], R62 ;  /* 0x0008c83e01007387 */ /* 0x000fe80000100a00 */
[----:B------:R-:W-:Y:S04]  /*ab60*/  STL.64 [R1+0x8d0], R70 ;  /* 0x0008d04601007387 */ /* 0x000fe80000100a00 */
[----:B------:R-:W-:Y:S04]  /*ab70*/  STL.64 [R1+0x8d8], R78 ;  /* 0x0008d84e01007387 */ /* 0x000fe80000100a00 */
[----:B------:R1:W-:Y:S04]  /*ab80*/  STL.64 [R1+0x8f0], R86 ;  /* 0x0008f05601007387 */ /* 0x0003e80000100a00 */
[----:B------:R-:W3:Y:S01]  /*ab90*/  LDL.LU.64 R6, [R1+0x10] ;  /* 0x0000100001067983 */ /* 0x000ee20000300a00 */
[----:B------:R-:W-:-:S03]  /*aba0*/  LOP3.LUT R206, R204, 0x40, RZ, 0x3c, !PT ;  /* 0x00000040ccce7812 */ /* 0x000fc600078e3cff */
[----:B--2---:R2:W-:Y:S04]  /*abb0*/  LDGSTS.E [R207+0x200], [R30.64], P0 ;  /* 0x002000001ecf7fae */ /* 0x0045e80008121848 */
[----:B------:R2:W-:Y:S04]  /*abc0*/  LDGSTS.E [R207+0xa00], [R14.64], P0 ;  /* 0x00a000000ecf7fae */ /* 0x0005e80008121848 */
        /* <DEDUP_REMOVED lines=62> */
[----:B--2---:R-:W2:Y:S04]  /*afb0*/  LDL.LU.64 R206, [R1+0x128] ;  /* 0x0001280001ce7983 */ /* 0x004ea80000300a00 */
[----:B-1----:R-:W4:Y:S04]  /*afc0*/  LDL.LU.64 R54, [R1+0x118] ;  /* 0x0001180001367983 */ /* 0x002f280000300a00 */
[----:B------:R-:W4:Y:S04]  /*afd0*/  LDL.LU.64 R86, [R1+0x108] ;  /* 0x0001080001567983 */ /* 0x000f280000300a00 */
[----:B------:R-:W4:Y:S04]  /*afe0*/  LDL.LU.64 R38, [R1+0xf8] ;  /* 0x0000f80001267983 */ /* 0x000f280000300a00 */
[----:B------:R-:W1:Y:S01]  /*aff0*/  S2R R209, SR_TID.X ;  /* 0x0000000000d17919 */ /* 0x000e620000002100 */
[----:B------:R-:W-:-:S03]  /*b000*/  SEL R252, R252, RZ, P2 ;  /* 0x000000fffcfc7207 */ /* 0x000fc60001000000 */
[----:B------:R-:W3:Y:S01]  /*b010*/  S2R R47, SR_TID.X ;  /* 0x00000000002f7919 */ /* 0x000ee20000002100 */
[----:B------:R-:W-:-:S03]  /*b020*/  ISETP.NE.U32.AND P5, PT, R252, RZ, PT ;  /* 0x000000fffc00720c */ /* 0x000fc60003fa5070 */
[----:B------:R-:W4:Y:S04]  /*b030*/  LDL.LU.64 R78, [R1+0xe8] ;  /* 0x0000e800014e7983 */ /* 0x000f280000300a00 */
[----:B------:R-:W4:Y:S01]  /*b040*/  LDL.LU.64 R70, [R1+0xd8] ;  /* 0x0000d80001467983 */ /* 0x000f220000300a00 */
[----:B-1----:R-:W-:-:S04]  /*b050*/  SHF.R.U32.HI R252, RZ, 0x6, R209 ;  /* 0x00000006fffc7819 */ /* 0x002fc800000116d1 */
[----:B------:R-:W-:-:S04]  /*b060*/  SGXT.U32 R252, R252, 0x1 ;  /* 0x00000001fcfc781a */ /* 0x000fc80000000000 */
[----:B------:R-:W-:Y:S02]  /*b070*/  LOP3.LUT R252, R252, 0xc, RZ, 0xfc, !PT ;  /* 0x0000000cfcfc7812 */ /* 0x000fe400078efcff */
[----:B------:R-:W-:Y:S02]  /*b080*/  SEL R209, RZ, 0x4, P4 ;  /* 0x00000004ffd17807 */ /* 0x000fe40002000000 */
[----:B------:R-:W-:Y:S02]  /*b090*/  ISETP.GE.AND P4, PT, R252, UR4, PT ;  /* 0x00000004fc007c0c */ /* 0x000fe4000bf86270 */
[----:B------:R-:W-:-:S05]  /*b0a0*/  LOP3.LUT R252, R204, 0x60, RZ, 0x3c, !PT ;  /* 0x00000060ccfc7812 */ /* 0x000fca00078e3cff */
[----:B---3--:R1:W-:Y:S04]  /*b0b0*/  LDGSTS.E [R252+0x600], [R6.64], P0 ;  /* 0x0060000006fc7fae */ /* 0x0083e80008121848 */
        /* <DEDUP_REMOVED lines=29> */
[----:B------:R1:W-:Y:S01]  /*b290*/  LDGSTS.E [R252+0xf600], [R242.64], P0 ;  /* 0x0f600000f2fc7fae */ /* 0x0003e20008121848 */
[----:B------:R-:W-:-:S03]  /*b2a0*/  SHF.R.U32.HI R46, RZ, 0x6, R47 ;  /* 0x00000006ff2e7819 */ /* 0x000fc6000001162f */
[----:B------:R1:W-:Y:S04]  /*b2b0*/  LDGSTS.E [R252+0xfe00], [R2.64], P0 ;  /* 0x0fe0000002fc7fae */ /* 0x0003e80008121848 */
[----:B------:R-:W0:Y:S01]  /*b2c0*/  LDGDEPBAR ;  /* 0x00000000000079af */ /* 0x000e220000000000 */
[----:B------:R-:W-:Y:S02]  /*b2d0*/  SGXT.U32 R46, R46, 0x1 ;  /* 0x000000012e2e781a */ /* 0x000fe40000000000 */
[----:B------:R-:W-:Y:S01]  /*b2e0*/  SEL R209, R209, RZ, P2 ;  /* 0x000000ffd1d17207 */ /* 0x000fe20001000000 */
[----:B------:R-:W-:Y:S01]  /*b2f0*/  IMAD.MOV.U32 R47, RZ, RZ, c[0x0][0x188] ;  /* 0x00006200ff2f7624 */ /* 0x000fe200078e00ff */
[----:B------:R-:W-:Y:S01]  /*b300*/  LOP3.LUT R46, R46, 0x10, RZ, 0xfc, !PT ;  /* 0x000000102e2e7812 */ /* 0x000fe200078efcff */
[----:B------:R-:W-:Y:S01]  /*b310*/  BAR.SYNC.DEFER_BLOCKING 0x0 ;  /* 0x0000000000007b1d */ /* 0x000fe20000010000 */
[----:B------:R-:W-:-:S02]  /*b320*/  ISETP.NE.U32.AND P0, PT, R209, RZ, PT ;  /* 0x000000ffd100720c */ /* 0x000fc40003f05070 */
[----:B------:R-:W-:Y:S02]  /*b330*/  SEL R209, RZ, 0x4, P4 ;  /* 0x00000004ffd17807 */ /* 0x000fe40002000000 */
[----:B------:R-:W-:Y:S01]  /*b340*/  ISETP.GE.AND P4, PT, R46, UR4, PT ;  /* 0x000000042e007c0c */ /* 0x000fe2000bf86270 */
[----:B------:R-:W-:Y:S01]  /*b350*/  IMAD.SHL.U32 R46, R47, 0x40, RZ ;  /* 0x000000402f2e7824 */ /* 0x000fe200078e00ff */
[----:B------:R-:W-:Y:S02]  /*b360*/  SEL R209, R209, RZ, P2 ;  /* 0x000000ffd1d17207 */ /* 0x000fe40001000000 */
[----:B------:R-:W-:Y:S02]  /*b370*/  SEL R47, RZ, 0x4, P4 ;  /* 0x00000004ff2f7807 */ /* 0x000fe40002000000 */
[----:B------:R-:W-:Y:S01]  /*b380*/  ISETP.NE.U32.AND P4, PT, R209, RZ, PT ;  /* 0x000000ffd100720c */ /* 0x000fe20003f85070 */
[----:B--2---:R-:W-:-:S04]  /*b390*/  IMAD.WIDE R62, R46, 0x4, R206 ;  /* 0x000000042e3e7825 */ /* 0x004fc800078e02ce */
[C---:B----4-:R-:W-:Y:S01]  /*b3a0*/  IMAD.WIDE R54, R46.reuse, 0x4, R54 ;  /* 0x000000042e367825 */ /* 0x050fe200078e0236 */
[----:B------:R2:W-:Y:S04]  /*b3b0*/  STL.64 [R1+0x128], R62 ;  /* 0x0001283e01007387 */ /* 0x0005e80000100a00 */
[----:B------:R-:W-:Y:S01]  /*b3c0*/  @!PT LDS RZ, [RZ] ;  /* 0x00000000fffff984 */ /* 0x000fe20000000800 */
[----:B------:R-:W-:Y:S01]  /*b3d0*/  @!PT LDS RZ, [RZ] ;  /* 0x00000000fffff984 */ /* 0x000fe20000000800 */
[----:B------:R-:W-:Y:S01]  /*b3e0*/  @!PT LDS RZ, [RZ] ;  /* 0x00000000fffff984 */ /* 0x000fe20000000800 */
[----:B------:R2:W-:Y:S04]  /*b3f0*/  LDGSTS.E [R208+0x34000], [R62.64], P1 ;  /* 0x340000003ed07fae */ /* 0x0005e80008921848 */
[----:B------:R4:W-:Y:S04]  /*b400*/  STL.64 [R1+0x118], R54 ;  /* 0x0001183601007387 */ /* 0x0009e80000100a00 */
[----:B------:R4:W-:Y:S04]  /*b410*/  LDGSTS.E [R208+0x34400], [R54.64], P5 ;  /* 0x3440000036d07fae */ /* 0x0009e8000a921848 */
[----:B--2---:R-:W2:Y:S04]  /*b420*/  LDL.LU.64 R62, [R1+0xc8] ;  /* 0x0000c800013e7983 */ /* 0x004ea80000300a00 */
[----:B----4-:R-:W4:Y:S01]  /*b430*/  LDL.LU.64 R54, [R1+0xb8] ;  /* 0x0000b80001367983 */ /* 0x010f220000300a00 */
[----:B------:R-:W-:-:S04]  /*b440*/  IMAD.WIDE R86, R46, 0x4, R86 ;  /* 0x000000042e567825 */ /* 0x000fc800078e0256 */
[----:B------:R-:W-:Y:S01]  /*b450*/  IMAD.WIDE R38, R46, 0x4, R38 ;  /* 0x000000042e267825 */ /* 0x000fe200078e0226 */
[----:B------:R1:W-:Y:S04]  /*b460*/  STL.64 [R1+0x108], R86 ;  /* 0x0001085601007387 */ /* 0x0003e80000100a00 */
[----:B------:R1:W-:Y:S04]  /*b470*/  LDGSTS.E [R208+0x34800], [R86.64], P0 ;  /* 0x3480000056d07fae */ /* 0x0003e80008121848 */
[----:B------:R3:W-:Y:S04]  /*b480*/  STL.64 [R1+0xf8], R38 ;  /* 0x0000f82601007387 */ /* 0x0007e80000100a00 */
[----:B------:R3:W-:Y:S04]  /*b490*/  LDGSTS.E [R208+0x34c00], [R38.64], P4 ;  /* 0x34c0000026d07fae */ /* 0x0007e8000a121848 */
[----:B-1----:R-:W4:Y:S04]  /*b4a0*/  LDL.LU.64 R86, [R1+0xa8] ;  /* 0x0000a80001567983 */ /* 0x002f280000300a00 */
[----:B---3--:R-:W3:Y:S04]  /*b4b0*/  LDL.LU.64 R38, [R1+0x98] ;  /* 0x0000980001267983 */ /* 0x008ee80000300a00 */
[----:B------:R-:W1:Y:S01]  /*b4c0*/  S2R R207, SR_TID.X ;  /* 0x0000000000cf7919 */ /* 0x000e620000002100 */
[----:B------:R-:W-:-:S04]  /*b4d0*/  SEL R209, R47, RZ, P2 ;  /* 0x000000ff2fd17207 */ /* 0x000fc80001000000 */
[----:B------:R-:W-:Y:S02]  /*b4e0*/  ISETP.NE.U32.AND P5, PT, R209, RZ, PT ;  /* 0x000000ffd100720c */ /* 0x000fe40003fa5070 */
[--C-:B-1----:R-:W-:Y:S02]  /*b4f0*/  SHF.R.U32.HI R206, RZ, 0x6, R207.reuse ;  /* 0x00000006ffce7819 */ /* 0x102fe400000116cf */
[----:B------:R-:W-:Y:S02]  /*b500*/  SHF.R.U32.HI R207, RZ, 0x6, R207 ;  /* 0x00000006ffcf7819 */ /* 0x000fe400000116cf */
[----:B------:R-:W-:Y:S02]  /*b510*/  SGXT.U32 R206, R206, 0x1 ;  /* 0x00000001cece781a */ /* 0x000fe40000000000 */
[----:B------:R-:W-:Y:S02]  /*b520*/  SGXT.U32 R207, R207, 0x1 ;  /* 0x00000001cfcf781a */ /* 0x000fe40000000000 */
[----:B------:R-:W-:-:S02]  /*b530*/  LOP3.LUT R206, R206, 0x14, RZ, 0xfc, !PT ;  /* 0x00000014cece7812 */ /* 0x000fc400078efcff */
[----:B------:R-:W-:Y:S02]  /*b540*/  LOP3.LUT R207, R207, 0x18, RZ, 0xfc, !PT ;  /* 0x00000018cfcf7812 */ /* 0x000fe400078efcff */
[----:B------:R-:W-:-:S04]  /*b550*/  ISETP.GE.AND P1, PT, R206, UR4, PT ;  /* 0x00000004ce007c0c */ /* 0x000fc8000bf26270 */
[----:B------:R-:W-:Y:S02]  /*b560*/  SEL R209, RZ, 0x4, P1 ;  /* 0x00000004ffd17807 */ /* 0x000fe40000800000 */
[----:B------:R-:W-:Y:S02]  /*b570*/  ISETP.GE.AND P1, PT, R207, UR4, PT ;  /* 0x00000004cf007c0c */ /* 0x000fe4000bf26270 */
[----:B------:R-:W1:Y:S01]  /*b580*/  S2R R207, SR_TID.X ;  /* 0x0000000000cf7919 */ /* 0x000e620000002100 */
[----:B------:R-:W-:Y:S02]  /*b590*/  SEL R209, R209, RZ, P2 ;  /* 0x000000ffd1d17207 */ /* 0x000fe40001000000 */
[----:B------:R-:W-:Y:S02]  /*b5a0*/  SEL R47, RZ, 0x4, P1 ;  /* 0x00000004ff2f7807 */ /* 0x000fe40000800000 */
[----:B------:R-:W-:Y:S01]  /*b5b0*/  ISETP.NE.U32.AND P1, PT, R209, RZ, PT ;  /* 0x000000ffd100720c */ /* 0x000fe20003f25070 */
[----:B------:R-:W-:-:S04]  /*b5c0*/  IMAD.WIDE R78, R46, 0x4, R78 ;  /* 0x000000042e4e7825 */ /* 0x000fc800078e024e */
[----:B------:R-:W-:Y:S01]  /*b5d0*/  IMAD.WIDE R70, R46, 0x4, R70 ;  /* 0x000000042e467825 */ /* 0x000fe200078e0246 */
[----:B------:R1:W-:Y:S04]  /*b5e0*/  STL.64 [R1+0xe8], R78 ;  /* 0x0000e84e01007387 */ /* 0x0003e80000100a00 */
[----:B------:R1:W-:Y:S04]  /*b5f0*/  LDGSTS.E [R208+0x35000], [R78.64], P5 ;  /* 0x350000004ed07fae */ /* 0x0003e8000a921848 */
[----:B------:R1:W-:Y:S04]  /*b600*/  STL.64 [R1+0xd8], R70 ;  /* 0x0000d84601007387 */ /* 0x0003e80000100a00 */
[----:B------:R1:W-:Y:S04]  /*b610*/  LDGSTS.E [R208+0x35400], [R70.64], P1 ;  /* 0x3540000046d07fae */ /* 0x0003e80008921848 */
[----:B-1----:R-:W3:Y:S01]  /*b620*/  LDL.LU.64 R78, [R1+0x88] ;  /* 0x00008800014e7983 */ /* 0x002ee20000300a00 */
[----:B------:R-:W-:-:S03]  /*b630*/  SHF.R.U32.HI R206, RZ, 0x6, R207 ;  /* 0x00000006ffce7819 */ /* 0x000fc600000116cf */
[----:B------:R-:W3:Y:S01]  /*b640*/  LDL.LU.64 R70, [R1+0x78] ;  /* 0x0000780001467983 */ /* 0x000ee20000300a00 */
[----:B------:R-:W-:Y:S02]  /*b650*/  SGXT.U32 R206, R206, 0x1 ;  /* 0x00000001cece781a */ /* 0x000fe40000000000 */
[----:B------:R-:W-:Y:S02]  /*b660*/  SHF.R.U32.HI R207, RZ, 0x6, R207 ;  /* 0x00000006ffcf7819 */ /* 0x000fe400000116cf */
[----:B------:R-:W-:Y:S02]  /*b670*/  LOP3.LUT R206, R206, 0x1c, RZ, 0xfc, !PT ;  /* 0x0000001ccece7812 */ /* 0x000fe400078efcff */
[----:B------:R-:W-:Y:S02]  /*b680*/  SGXT.U32 R207, R207, 0x1 ;  /* 0x00000001cfcf781a */ /* 0x000fe40000000000 */
[----:B------:R-:W-:Y:S02]  /*b690*/  SEL R209, R47, RZ, P2 ;  /* 0x000000ff2fd17207 */ /* 0x000fe40001000000 */
[----:B------:R-:W-:-:S02]  /*b6a0*/  ISETP.GE.AND P0, PT, R206, UR4, PT ;  /* 0x00000004ce007c0c */ /* 0x000fc4000bf06270 */
[----:B------:R-:W-:Y:S02]  /*b6b0*/  LOP3.LUT R207, R207, 0x20, RZ, 0xfc, !PT ;  /* 0x00000020cfcf7812 */ /* 0x000fe400078efcff */
[----:B------:R-:W-:Y:S02]  /*b6c0*/  ISETP.NE.U32.AND P4, PT, R209, RZ, PT ;  /* 0x000000ffd100720c */ /* 0x000fe40003f85070 */
[----:B------:R-:W-:Y:S02]  /*b6d0*/  SEL R209, RZ, 0x4, P0 ;  /* 0x00000004ffd17807 */ /* 0x000fe40000000000 */
[----:B------:R-:W-:Y:S02]  /*b6e0*/  ISETP.GE.AND P0, PT, R207, UR4, PT ;  /* 0x00000004cf007c0c */ /* 0x000fe4000bf06270 */
[----:B------:R-:W1:Y:S01]  /*b6f0*/  S2R R207, SR_TID.X ;  /* 0x0000000000cf7919 */ /* 0x000e620000002100 */
[----:B------:R-:W-:Y:S02]  /*b700*/  SEL R209, R209, RZ, P2 ;  /* 0x000000ffd1d17207 */ /* 0x000fe40001000000 */
[----:B------:R-:W-:-:S02]  /*b710*/  SEL R47, RZ, 0x4, P0 ;  /* 0x00000004ff2f7807 */ /* 0x000fc40000000000 */
[----:B------:R-:W-:Y:S02]  /*b720*/  ISETP.NE.U32.AND P0, PT, R209, RZ, PT ;  /* 0x000000ffd100720c */ /* 0x000fe40003f05070 */
[----:B------:R-:W-:Y:S02]  /*b730*/  SEL R209, R47, RZ, P2 ;  /* 0x000000ff2fd17207 */ /* 0x000fe40001000000 */
[----:B-1----:R-:W-:-:S04]  /*b740*/  SHF.R.U32.HI R206, RZ, 0x6, R207 ;  /* 0x00000006ffce7819 */ /* 0x002fc800000116cf */
[----:B------:R-:W-:Y:S02]  /*b750*/  SGXT.U32 R206, R206, 0x1 ;  /* 0x00000001cece781a */ /* 0x000fe40000000000 */
[----:B------:R-:W-:Y:S02]  /*b760*/  SHF.R.U32.HI R207, RZ, 0x6, R207 ;  /* 0x00000006ffcf7819 */ /* 0x000fe400000116cf */
[----:B------:R-:W-:Y:S02]  /*b770*/  LOP3.LUT R206, R206, 0x24, RZ, 0xfc, !PT ;  /* 0x00000024cece7812 */ /* 0x000fe400078efcff */
[----:B------:R-:W-:Y:S02]  /*b780*/  SGXT.U32 R207, R207, 0x1 ;  /* 0x00000001cfcf781a */ /* 0x000fe40000000000 */
[----:B------:R-:W-:Y:S02]  /*b790*/  ISETP.GE.AND P5, PT, R206, UR4, PT ;  /* 0x00000004ce007c0c */ /* 0x000fe4000bfa6270 */
[----:B------:R-:W-:-:S02]  /*b7a0*/  LOP3.LUT R207, R207, 0x28, RZ, 0xfc, !PT ;  /* 0x00000028cfcf7812 */ /* 0x000fc400078efcff */
[----:B------:R-:W-:Y:S02]  /*b7b0*/  ISETP.NE.U32.AND P1, PT, R209, RZ, PT ;  /* 0x000000ffd100720c */ /* 0x000fe40003f25070 */
[----:B------:R-:W-:Y:S02]  /*b7c0*/  SEL R209, RZ, 0x4, P5 ;  /* 0x00000004ffd17807 */ /* 0x000fe40002800000 */
[----:B------:R-:W-:Y:S02]  /*b7d0*/  ISETP.GE.AND P5, PT, R207, UR4, PT ;  /* 0x00000004cf007c0c */ /* 0x000fe4000bfa6270 */
[----:B------:R-:W-:Y:S02]  /*b7e0*/  SEL R209, R209, RZ, P2 ;  /* 0x000000ffd1d17207 */ /* 0x000fe40001000000 */
[----:B------:R-:W-:Y:S02]  /*b7f0*/  SEL R47, RZ, 0x4, P5 ;  /* 0x00000004ff2f7807 */ /* 0x000fe40002800000 */
[----:B------:R-:W-:Y:S01]  /*b800*/  ISETP.NE.U32.AND P5, PT, R209, RZ, PT ;  /* 0x000000ffd100720c */ /* 0x000fe20003fa5070 */
[----:B--2---:R-:W-:-:S04]  /*b810*/  IMAD.WIDE R62, R46, 0x4, R62 ;  /* 0x000000042e3e7825 */ /* 0x004fc800078e023e */
[C---:B----4-:R-:W-:Y:S01]  /*b820*/  IMAD.WIDE R54, R46.reuse, 0x4, R54 ;  /* 0x000000042e367825 */ /* 0x050fe200078e0236 */
[----:B------:R1:W-:Y:S04]  /*b830*/  STL.64 [R1+0xc8], R62 ;  /* 0x0000c83e01007387 */ /* 0x0003e80000100a00 */
[----:B------:R1:W-:Y:S04]  /*b840*/  LDGSTS.E [R208+0x35800], [R62.64], P4 ;  /* 0x358000003ed07fae */ /* 0x0003e8000a121848 */
[----:B------:R2:W-:Y:S04]  /*b850*/  STL.64 [R1+0xb8], R54 ;  /* 0x0000b83601007387 */ /* 0x0005e80000100a00 */
[----:B------:R2:W-:Y:S04]  /*b860*/  LDGSTS.E [R208+0x35c00], [R54.64], P0 ;  /* 0x35c0000036d07fae */ /* 0x0005e80008121848 */
[----:B-1----:R-:W4:Y:S04]  /*b870*/  LDL.LU.64 R62, [R1+0x68] ;  /* 0x00006800013e7983 */ /* 0x002f280000300a00 */
[----:B--2---:R-:W2:Y:S01]  /*b880*/  LDL.LU.64 R54, [R1+0x58] ;  /* 0x0000580001367983 */ /* 0x004ea20000300a00 */
[----:B------:R-:W-:-:S04]  /*b890*/  IMAD.WIDE R86, R46, 0x4, R86 ;  /* 0x000000042e567825 */ /* 0x000fc800078e0256 */
[----:B---3--:R-:W-:Y:S01]  /*b8a0*/  IMAD.WIDE R38, R46, 0x4, R38 ;  /* 0x000000042e267825 */ /* 0x008fe200078e0226 */
[----:B------:R1:W-:Y:S04]  /*b8b0*/  STL.64 [R1+0xa8], R86 ;  /* 0x0000a85601007387 */ /* 0x0003e80000100a00 */
[----:B------:R1:W-:Y:S04]  /*b8c0*/  LDGSTS.E [R208+0x36000], [R86.64], P1 ;  /* 0x3600000056d07fae */ /* 0x0003e80008921848 */
[----:B------:R3:W-:Y:S04]  /*b8d0*/  STL.64 [R1+0x98], R38 ;  /* 0x0000982601007387 */ /* 0x0007e80000100a00 */
[----:B------:R3:W-:Y:S04]  /*b8e0*/  LDGSTS.E [R208+0x36400], [R38.64], P5 ;  /* 0x3640000026d07fae */ /* 0x0007e8000a921848 */
[----:B-1----:R-:W2:Y:S04]  /*b8f0*/  LDL.LU.64 R86, [R1+0x48] ;  /* 0x0000480001567983 */ /* 0x002ea80000300a00 */
        /* <DEDUP_REMOVED lines=24> */
[----:B------:R-:W-:-:S02]  /*ba80*/  SHF.R.U32.HI R206, RZ, 0x6, R207 ;  /* 0x00000006ffce7819 */ /* 0x000fc400000116cf */
[----:B------:R-:W-:Y:S01]  /*ba90*/  SHF.R.U32.HI R207, RZ, 0x6, R207 ;  /* 0x00000006ffcf7819 */ /* 0x000fe200000116cf */
[----:B------:R-:W3:Y:S01]  /*baa0*/  LDL.LU.64 R70, [R1+0x110] ;  /* 0x0001100001467983 */ /* 0x000ee20000300a00 */
[----:B------:R-:W-:Y:S02]  /*bab0*/  SGXT.U32 R206, R206, 0x1 ;  /* 0x00000001cece781a */ /* 0x000fe40000000000 */
[----:B------:R-:W-:Y:S02]  /*bac0*/  SGXT.U32 R207, R207, 0x1 ;  /* 0x00000001cfcf781a */ /* 0x000fe40000000000 */
[----:B------:R-:W-:Y:S02]  /*bad0*/  LOP3.LUT R206, R206, 0x34, RZ, 0xfc, !PT ;  /* 0x00000034cece7812 */ /* 0x000fe400078efcff */
        /* <DEDUP_REMOVED lines=24> */
[----:B----4-:R-:W-:-:S04]  /*bc60*/  IMAD.WIDE R62, R46, 0x4, R62 ;  /* 0x000000042e3e7825 */ /* 0x010fc800078e023e */
[C---:B--2---:R-:W-:Y:S01]  /*bc70*/  IMAD.WIDE R54, R46.reuse, 0x4, R54 ;  /* 0x000000042e367825 */ /* 0x044fe200078e0236 */
        /* <DEDUP_REMOVED lines=8> */
[----:B------:R-:W-:Y:S04]  /*bd00*/  STL.64 [R1+0x48], R86 ;  /* 0x0000485601007387 */ /* 0x000fe80000100a00 */
[----:B------:R1:W-:Y:S04]  /*bd10*/  LDGSTS.E [R208+0x37800], [R86.64], P4 ;  /* 0x3780000056d07fae */ /* 0x0003e8000a121848 */
[----:B------:R3:W-:Y:S04]  /*bd20*/  STL.64 [R1+0x38], R38 ;  /* 0x0000382601007387 */ /* 0x0007e80000100a00 */
[----:B------:R3:W-:Y:S04]  /*bd30*/  LDGSTS.E [R208+0x37c00], [R38.64], P0 ;  /* 0x37c0000026d07fae */ /* 0x0007e80008121848 */
[----:B---3--:R-:W2:Y:S04]  /*bd40*/  LDL.LU.64 R38, [R1+0xe0] ;  /* 0x0000e00001267983 */ /* 0x008ea80000300a00 */
[----:B-1----:R-:W2:Y:S04]  /*bd50*/  LDL.LU.64 R86, [R1+0xd0] ;  /* 0x0000d00001567983 */ /* 0x002ea80000300a00 */
        /* <DEDUP_REMOVED lines=15> */
[----:B------:R-:W-:Y:S02]  /*be50*/  ISETP.NE.U32.AND P5, PT, R209, RZ, PT ;  /* 0x000000ffd100720c */ /* 0x000fe40003fa5070 */
[----:B------:R-:W-:-:S02]  /*be60*/  SEL R209, R47, RZ, P2 ;  /* 0x000000ff2fd17207 */ /* 0x000fc40001000000 */
[--C-:B-1----:R-:W-:Y:S02]  /*be70*/  SHF.R.U32.HI R206, RZ, 0x6, R207.reuse ;  /* 0x00000006ffce7819 */ /* 0x102fe400000116cf */
[----:B------:R-:W-:Y:S02]  /*be80*/  SHF.R.U32.HI R207, RZ, 0x6, R207 ;  /* 0x00000006ffcf7819 */ /* 0x000fe400000116cf */
[----:B------:R-:W-:Y:S02]  /*be90*/  SGXT.U32 R206, R206, 0x1 ;  /* 0x00000001cece781a */ /* 0x000fe40000000000 */
[----:B------:R-:W-:Y:S02]  /*bea0*/  SGXT.U32 R207, R207, 0x1 ;  /* 0x00000001cfcf781a */ /* 0x000fe40000000000 */
[----:B------:R-:W-:Y:S02]  /*beb0*/  LOP3.LUT R206, R206, 0xe, RZ, 0xfc, !PT ;  /* 0x0000000ecece7812 */ /* 0x000fe400078efcff */
[----:B------:R-:W-:-:S02]  /*bec0*/  LOP3.LUT R207, R207, 0x12, RZ, 0xfc, !PT ;  /* 0x00000012cfcf7812 */ /* 0x000fc400078efcff */
[----:B------:R-:W-:Y:S02]  /*bed0*/  ISETP.GE.AND P4, PT, R206, UR4, PT ;  /* 0x00000004ce007c0c */ /* 0x000fe4000bf86270 */
[----:B------:R-:W-:Y:S02]  /*bee0*/  ISETP.NE.U32.AND P0, PT, R209, RZ, PT ;  /* 0x000000ffd100720c */ /* 0x000fe40003f05070 */
[----:B------:R-:W-:Y:S02]  /*bef0*/  SEL R209, RZ, 0x4, P4 ;  /* 0x00000004ffd17807 */ /* 0x000fe40002000000 */
[----:B------:R-:W-:Y:S02]  /*bf00*/  ISETP.GE.AND P4, PT, R207, UR4, PT ;  /* 0x00000004cf007c0c */ /* 0x000fe4000bf86270 */
[----:B------:R-:W1:Y:S01]  /*bf10*/  S2R R207, SR_TID.X ;  /* 0x0000000000cf7919 */ /* 0x000e620000002100 */
[----:B------:R-:W-:Y:S01]  /*bf20*/  SEL R209, R209, RZ, P2 ;  /* 0x000000ffd1d17207 */ /* 0x000fe20001000000 */
[----:B------:R-:W-:Y:S01]  /*bf30*/  IMAD.WIDE R78, R46, 0x4, R78 ;  /* 0x000000042e4e7825 */ /* 0x000fe200078e024e */
[----:B------:R-:W-:-:S02]  /*bf40*/  SEL R47, RZ, 0x4, P4 ;  /* 0x00000004ff2f7807 */ /* 0x000fc40002000000 */
[----:B------:R-:W-:Y:S01]  /*bf50*/  ISETP.NE.U32.AND P4, PT, R209, RZ, PT ;  /* 0x000000ffd100720c */ /* 0x000fe20003f85070 */
[----:B------:R-:W-:Y:S01]  /*bf60*/  IMAD.WIDE R70, R46, 0x4, R70 ;  /* 0x000000042e467825 */ /* 0x000fe200078e0246 */
[----:B------:R-:W-:Y:S01]  /*bf70*/  SEL R209, R47, RZ, P2 ;  /* 0x000000ff2fd17207 */ /* 0x000fe20001000000 */
[----:B------:R1:W-:Y:S04]  /*bf80*/  LDGSTS.E [R0+0x34200], [R78.64], P1 ;  /* 0x342000004e007fae */ /* 0x0003e80008921848 */
[----:B------:R1:W-:Y:S02]  /*bf90*/  LDGSTS.E [R0+0x34600], [R70.64], P5 ;  /* 0x3460000046007fae */ /* 0x0003e4000a921848 */
[--C-:B-1----:R-:W-:Y:S02]  /*bfa0*/  SHF.R.U32.HI R206, RZ, 0x6, R207.reuse ;  /* 0x00000006ffce7819 */ /* 0x102fe400000116cf */
[----:B------:R-:W-:-:S02]  /*bfb0*/  SHF.R.U32.HI R207, RZ, 0x6, R207 ;  /* 0x00000006ffcf7819 */ /* 0x000fc400000116cf */
[----:B------:R-:W-:Y:S02]  /*bfc0*/  SGXT.U32 R206, R206, 0x1 ;  /* 0x00000001cece781a */ /* 0x000fe40000000000 */
[----:B------:R-:W-:Y:S02]  /*bfd0*/  SGXT.U32 R207, R207, 0x1 ;  /* 0x00000001cfcf781a */ /* 0x000fe40000000000 */
[----:B------:R-:W-:Y:S02]  /*bfe0*/  LOP3.LUT R206, R206, 0x16, RZ, 0xfc, !PT ;  /* 0x00000016cece7812 */ /* 0x000fe400078efcff */
[----:B------:R-:W-:Y:S02]  /*bff0*/  LOP3.LUT R207, R207, 0x1a, RZ, 0xfc, !PT ;  /* 0x0000001acfcf7812 */ /* 0x000fe400078efcff */
[----:B------:R-:W-:Y:S02]  /*c000*/  ISETP.GE.AND P1, PT, R206, UR4, PT ;  /* 0x00000004ce007c0c */ /* 0x000fe4000bf26270 */
[----:B------:R-:W-:-:S02]  /*c010*/  ISETP.NE.U32.AND P5, PT, R209, RZ, PT ;  /* 0x000000ffd100720c */ /* 0x000fc40003fa5070 */
        /* <DEDUP_REMOVED lines=12> */
[----:B------:R-:W-:Y:S01]  /*c0e0*/  LOP3.LUT R207, R207, 0x22, RZ, 0xfc, !PT ;  /* 0x00000022cfcf7812 */ /* 0x000fe200078efcff */
[----:B------:R1:W-:Y:S04]  /*c0f0*/  STL.64 [R1+0x120], R78 ;  /* 0x0001204e01007387 */ /* 0x0003e80000100a00 */
[----:B------:R1:W-:Y:S04]  /*c100*/  STL.64 [R1+0x110], R70 ;  /* 0x0001104601007387 */ /* 0x0003e80000100a00 */
[----:B-1----:R-:W3:Y:S04]  /*c110*/  LDL.LU.64 R78, [R1+0xc0] ;  /* 0x0000c000014e7983 */ /* 0x002ee80000300a00 */
[----:B------:R-:W3:Y:S01]  /*c120*/  LDL.LU.64 R70, [R1+0xb0] ;  /* 0x0000b00001467983 */ /* 0x000ee20000300a00 */
[----:B----4-:R-:W-:-:S05]  /*c130*/  IMAD.WIDE R62, R46, 0x4, R62 ;  /* 0x000000042e3e7825 */ /* 0x010fca00078e023e */
[----:B------:R1:W-:Y:S01]  /*c140*/  LDGSTS.E [R0+0x34a00], [R62.64], P0 ;  /* 0x34a000003e007fae */ /* 0x0003e20008121848 */
[----:B--2---:R-:W-:Y:S01]  /*c150*/  IMAD.WIDE R54, R46, 0x4, R54 ;  /* 0x000000042e367825 */ /* 0x004fe200078e0236 */
[----:B------:R-:W-:-:S04]  /*c160*/  ISETP.GE.AND P0, PT, R206, UR4, PT ;  /* 0x00000004ce007c0c */ /* 0x000fc8000bf06270 */
[----:B------:R2:W-:Y:S01]  /*c170*/  LDGSTS.E [R0+0x34e00], [R54.64], P4 ;  /* 0x34e0000036007fae */ /* 0x0005e2000a121848 */
[----:B------:R-:W-:Y:S02]  /*c180*/  ISETP.NE.U32.AND P4, PT, R209, RZ, PT ;  /* 0x000000ffd100720c */ /* 0x000fe40003f85070 */
[----:B------:R-:W-:Y:S02]  /*c190*/  SEL R209, RZ, 0x4, P0 ;  /* 0x00000004ffd17807 */ /* 0x000fe40000000000 */
[----:B------:R-:W-:Y:S02]  /*c1a0*/  ISETP.GE.AND P0, PT, R207, UR4, PT ;  /* 0x00000004cf007c0c */ /* 0x000fe4000bf06270 */
[----:B------:R-:W4:Y:S01]  /*c1b0*/  S2R R207, SR_TID.X ;  /* 0x0000000000cf7919 */ /* 0x000f220000002100 */
[----:B------:R-:W-:Y:S02]  /*c1c0*/  SEL R209, R209, RZ, P2 ;  /* 0x000000ffd1d17207 */ /* 0x000fe40001000000 */
[----:B------:R-:W-:Y:S01]  /*c1d0*/  SEL R47, RZ, 0x4, P0 ;  /* 0x00000004ff2f7807 */ /* 0x000fe20000000000 */
[----:B------:R1:W-:Y:S01]  /*c1e0*/  STL.64 [R1+0x100], R62 ;  /* 0x0001003e01007387 */ /* 0x0003e20000100a00 */
[----:B------:R-:W-:-:S02]  /*c1f0*/  ISETP.NE.U32.AND P0, PT, R209, RZ, PT ;  /* 0x000000ffd100720c */ /* 0x000fc40003f05070 */
[----:B------:R-:W-:Y:S01]  /*c200*/  SEL R209, R47, RZ, P2 ;  /* 0x000000ff2fd17207 */ /* 0x000fe20001000000 */
[----:B------:R2:W-:Y:S04]  /*c210*/  STL.64 [R1+0xf0], R54 ;  /* 0x0000f03601007387 */ /* 0x0005e80000100a00 */
[----:B-1----:R-:W3:Y:S01]  /*c220*/  LDL.LU.64 R62, [R1+0xa0] ;  /* 0x0000a000013e7983 */ /* 0x002ee20000300a00 */
[----:B------:R-:W-:-:S03]  /*c230*/  IMAD.WIDE R38, R46, 0x4, R38 ;  /* 0x000000042e267825 */ /* 0x000fc600078e0226 */
[----:B--2---:R-:W2:Y:S01]  /*c240*/  LDL.LU.64 R54, [R1+0x90] ;  /* 0x0000900001367983 */ /* 0x004ea20000300a00 */
[----:B----4-:R-:W-:Y:S01]  /*c250*/  SHF.R.U32.HI R206, RZ, 0x6, R207 ;  /* 0x00000006ffce7819 */ /* 0x010fe200000116cf */
[----:B------:R-:W-:Y:S01]  /*c260*/  IMAD.WIDE R86, R46, 0x4, R86 ;  /* 0x000000042e567825 */ /* 0x000fe200078e0256 */
[----:B------:R-:W-:Y:S01]  /*c270*/  SHF.R.U32.HI R207, RZ, 0x6, R207 ;  /* 0x00000006ffcf7819 */ /* 0x000fe200000116cf */
[----:B------:R1:W-:Y:S01]  /*c280*/  LDGSTS.E [R0+0x35200], [R38.64], P5 ;  /* 0x3520000026007fae */ /* 0x0003e2000a921848 */
[----:B------:R-:W-:Y:S02]  /*c290*/  SGXT.U32 R206, R206, 0x1 ;  /* 0x00000001cece781a */ /* 0x000fe40000000000 */
[----:B------:R-:W-:Y:S01]  /*c2a0*/  SGXT.U32 R207, R207, 0x1 ;  /* 0x00000001cfcf781a */ /* 0x000fe20000000000 */
[----:B------:R3:W-:Y:S01]  /*c2b0*/  LDGSTS.E [R0+0x35600], [R86.64], P1 ;  /* 0x3560000056007fae */ /* 0x0007e20008921848 */
[----:B------:R-:W-:Y:S02]  /*c2c0*/  LOP3.LUT R206, R206, 0x26, RZ, 0xfc, !PT ;  /* 0x00000026cece7812 */ /* 0x000fe400078efcff */
[----:B------:R-:W-:-:S02]  /*c2d0*/  LOP3.LUT R207, R207, 0x2a, RZ, 0xfc, !PT ;  /* 0x0000002acfcf7812 */ /* 0x000fc400078efcff */
[----:B------:R-:W-:Y:S01]  /*c2e0*/  ISETP.GE.AND P5, PT, R206, UR4, PT ;  /* 0x00000004ce007c0c */ /* 0x000fe2000bfa6270 */
[----:B------:R1:W-:Y:S01]  /*c2f0*/  STL.64 [R1+0xe0], R38 ;  /* 0x0000e02601007387 */ /* 0x0003e20000100a00 */
[----:B------:R-:W-:Y:S02]  /*c300*/  ISETP.NE.U32.AND P1, PT, R209, RZ, PT ;  /* 0x000000ffd100720c */ /* 0x000fe40003f25070 */
[----:B------:R-:W-:Y:S02]  /*c310*/  SEL R209, RZ, 0x4, P5 ;  /* 0x00000004ffd17807 */ /* 0x000fe40002800000 */
[----:B------:R-:W-:Y:S01]  /*c320*/  ISETP.GE.AND P5, PT, R207, UR4, PT ;  /* 0x00000004cf007c0c */ /* 0x000fe2000bfa6270 */
[----:B-1----:R-:W4:Y:S04]  /*c330*/  LDL.LU R38, [R1+0x8f8] ;  /* 0x0008f80001267983 */ /* 0x002f280000300800 */
[----:B------:R3:W-:Y:S04]  /*c340*/  STL.64 [R1+0xd0], R86 ;  /* 0x0000d05601007387 */ /* 0x0007e80000100a00 */
[----:B------:R-:W4:Y:S01]  /*c350*/  LDL.LU.64 R206, [R1+0x80] ;  /* 0x0000800001ce7983 */ /* 0x000f220000300a00 */
[----:B------:R-:W-:-:S02]  /*c360*/  SEL R209, R209, RZ, P2 ;  /* 0x000000ffd1d17207 */ /* 0x000fc40001000000 */
[----:B------:R-:W-:Y:S02]  /*c370*/  SEL R47, RZ, 0x4, P5 ;  /* 0x00000004ff2f7807 */ /* 0x000fe40002800000 */
[----:B------:R-:W-:Y:S02]  /*c380*/  ISETP.NE.U32.AND P5, PT, R209, RZ, PT ;  /* 0x000000ffd100720c */ /* 0x000fe40003fa5070 */
[----:B------:R-:W-:Y:S01]  /*c390*/  SEL R209, R47, RZ, P2 ;  /* 0x000000ff2fd17207 */ /* 0x000fe20001000000 */
[C---:B---3--:R-:W-:Y:S02]  /*c3a0*/  IMAD.WIDE R86, R46.reuse, 0x4, R78 ;  /* 0x000000042e567825 */ /* 0x048fe400078e024e */
[----:B------:R-:W3:Y:S02]  /*c3b0*/  LDL.LU.64 R78, [R1+0x60] ;  /* 0x00006000014e7983 */ /* 0x000ee40000300a00 */
[----:B------:R-:W-:Y:S02]  /*c3c0*/  IMAD.WIDE R70, R46, 0x4, R70 ;  /* 0x000000042e467825 */ /* 0x000fe400078e0246 */
[----:B------:R1:W-:Y:S04]  /*c3d0*/  LDGSTS.E [R0+0x35a00], [R86.64], P4 ;  /* 0x35a0000056007fae */ /* 0x0003e8000a121848 */
[----:B------:R1:W-:Y:S01]  /*c3e0*/  LDGSTS.E [R0+0x35e00], [R70.64], P0 ;  /* 0x35e0000046007fae */ /* 0x0003e20008121848 */
[----:B------:R-:W-:-:S03]  /*c3f0*/  ISETP.NE.U32.AND P0, PT, R209, RZ, PT ;  /* 0x000000ffd100720c */ /* 0x000fc60003f05070 */
[----:B------:R1:W-:Y:S04]  /*c400*/  STL.64 [R1+0xc0], R86 ;  /* 0x0000c05601007387 */ /* 0x0003e80000100a00 */
[----:B-1----:R-:W3:Y:S04]  /*c410*/  LDL.LU.64 R86, [R1+0x8f0] ;  /* 0x0008f00001567983 */ /* 0x002ee80000300a00 */
[----:B------:R1:W-:Y:S01]  /*c420*/  STL.64 [R1+0xb0], R70 ;  /* 0x0000b04601007387 */ /* 0x0003e20000100a00 */
[----:B------:R-:W-:-:S04]  /*c430*/  IMAD.WIDE R62, R46, 0x4, R62 ;  /* 0x000000042e3e7825 */ /* 0x000fc800078e023e */
[C---:B--2---:R-:W-:Y:S01]  /*c440*/  IMAD.WIDE R54, R46.reuse, 0x4, R54 ;  /* 0x000000042e367825 */ /* 0x044fe200078e0236 */
[----:B------:R2:W-:Y:S04]  /*c450*/  STL.64 [R1+0xa0], R62 ;  /* 0x0000a03e01007387 */ /* 0x0005e80000100a00 */
[----:B------:R2:W-:Y:S04]  /*c460*/  STL.64 [R1+0x90], R54 ;  /* 0x0000903601007387 */ /* 0x0005e80000100a00 */
[----:B------:R2:W-:Y:S04]  /*c470*/  LDGSTS.E [R0+0x36200], [R62.64], P1 ;  /* 0x362000003e007fae */ /* 0x0005e80008921848 */
[----:B-1----:R-:W3:Y:S04]  /*c480*/  LDL.LU.64 R70, [R1+0x50] ;  /* 0x0000500001467983 */ /* 0x002ee80000300a00 */
[----:B------:R1:W-:Y:S04]  /*c490*/  LDGSTS.E [R0+0x36600], [R54.64], P5 ;  /* 0x3660000036007fae */ /* 0x0003e8000a921848 */
[----:B--2---:R-:W2:Y:S04]  /*c4a0*/  LDL.LU.64 R62, [R1+0x40] ;  /* 0x00004000013e7983 */ /* 0x004ea80000300a00 */
[----:B-1----:R-:W2:Y:S01]  /*c4b0*/  LDL.LU.64 R54, [R1+0x30] ;  /* 0x0000300001367983 */ /* 0x002ea20000300a00 */
[----:B----4-:R-:W-:-:S05]  /*c4c0*/  IMAD.WIDE R206, R46, 0x4, R206 ;  /* 0x000000042ece7825 */ /* 0x010fca00078e02ce */
[----:B------:R1:W-:Y:S04]  /*c4d0*/  STL.64 [R1+0x80], R206 ;  /* 0x000080ce01007387 */ /* 0x0003e80000100a00 */
[----:B------:R1:W-:Y:S04]  /*c4e0*/  LDGSTS.E [R0+0x36a00], [R206.64], P0 ;  /* 0x36a00000ce007fae */ /* 0x0003e80008121848 */
[----:B-1----:R-:W4:Y:S04]  /*c4f0*/  LDL.LU.64 R206, [R1+0x8e8] ;  /* 0x0008e80001ce7983 */ /* 0x002f280000300a00 */
[----:B------:R-:W1:Y:S02]  /*c500*/  S2R R39, SR_TID.X ;  /* 0x0000000000277919 */ /* 0x000e640000002100 */
[----:B-1----:R-:W-:-:S04]  /*c510*/  SHF.R.U32.HI R47, RZ, 0x6, R39 ;  /* 0x00000006ff2f7819 */ /* 0x002fc80000011627 */
[----:B------:R-:W-:Y:S02]  /*c520*/  SGXT.U32 R47, R47, 0x1 ;  /* 0x000000012f2f781a */ /* 0x000fe40000000000 */
[----:B------:R-:W-:Y:S02]  /*c530*/  SHF.R.U32.HI R39, RZ, 0x6, R39 ;  /* 0x00000006ff277819 */ /* 0x000fe40000011627 */
[----:B------:R-:W-:Y:S02]  /*c540*/  LOP3.LUT R47, R47, 0x2e, RZ, 0xfc, !PT ;  /* 0x0000002e2f2f7812 */ /* 0x000fe400078efcff */
[----:B------:R-:W-:Y:S02]  /*c550*/  SGXT.U32 R39, R39, 0x1 ;  /* 0x000000012727781a */ /* 0x000fe40000000000 */
[----:B------:R-:W-:Y:S02]  /*c560*/  ISETP.GE.AND P4, PT, R47, UR4, PT ;  /* 0x000000042f007c0c */ /* 0x000fe4000bf86270 */
[----:B------:R-:W-:-:S02]  /*c570*/  LOP3.LUT R39, R39, 0x32, RZ, 0xfc, !PT ;  /* 0x0000003227277812 */ /* 0x000fc400078efcff */
[----:B------:R-:W-:Y:S02]  /*c580*/  SEL R209, RZ, 0x4, P4 ;  /* 0x00000004ffd17807 */ /* 0x000fe40002000000 */
[----:B------:R-:W-:Y:S02]  /*c590*/  ISETP.GE.AND P4, PT, R39, UR4, PT ;  /* 0x0000000427007c0c */ /* 0x000fe4000bf86270 */
[----:B------:R-:W-:Y:S02]  /*c5a0*/  SEL R209, R209, RZ, P2 ;  /* 0x000000ffd1d17207 */ /* 0x000fe40001000000 */
[----:B------:R-:W-:Y:S02]  /*c5b0*/  SEL R47, RZ, 0x4, P4 ;  /* 0x00000004ff2f7807 */ /* 0x000fe40002000000 */
[----:B------:R-:W-:Y:S01]  /*c5c0*/  ISETP.NE.U32.AND P4, PT, R209, RZ, PT ;  /* 0x000000ffd100720c */ /* 0x000fe20003f85070 */
[----:B------:R-:W1:Y:S01]  /*c5d0*/  S2R R39, SR_TID.X ;  /* 0x0000000000277919 */ /* 0x000e620000002100 */
[----:B----4-:R-:W-:-:S05]  /*c5e0*/  IMAD.WIDE R206, R46, 0x4, R206 ;  /* 0x000000042ece7825 */ /* 0x010fca00078e02ce */
[----:B------:R4:W-:Y:S06]  /*c5f0*/  STL.64 [R1+0x70], R206 ;  /* 0x000070ce01007387 */ /* 0x0009ec0000100a00 */
[----:B------:R4:W-:Y:S04]  /*c600*/  LDGSTS.E [R0+0x36e00], [R206.64], P4 ;  /* 0x36e00000ce007fae */ /* 0x0009e8000a121848 */
[----:B----4-:R-:W4:Y:S01]  /*c610*/  LDL.LU.64 R206, [R1+0x8e0] ;  /* 0x0008e00001ce7983 */ /* 0x010f220000300a00 */
[----:B------:R-:W-:-:S02]  /*c620*/  SEL R209, R47, RZ, P2 ;  /* 0x000000ff2fd17207 */ /* 0x000fc40001000000 */
[----:B-1----:R-:W-:-:S04]  /*c630*/  SHF.R.U32.HI R47, RZ, 0x6, R39 ;  /* 0x00000006ff2f7819 */ /* 0x002fc80000011627 */
[----:B------:R-:W-:Y:S02]  /*c640*/  SGXT.U32 R47, R47, 0x1 ;  /* 0x000000012f2f781a */ /* 0x000fe40000000000 */
[----:B------:R-:W-:Y:S02]  /*c650*/  SHF.R.U32.HI R39, RZ, 0x6, R39 ;  /* 0x00000006ff277819 */ /* 0x000fe40000011627 */
[----:B------:R-:W-:Y:S02]  /*c660*/  LOP3.LUT R47, R47, 0x36, RZ, 0xfc, !PT ;  /* 0x000000362f2f7812 */ /* 0x000fe400078efcff */
[----:B------:R-:W-:Y:S02]  /*c670*/  SGXT.U32 R39, R39, 0x1 ;  /* 0x000000012727781a */ /* 0x000fe40000000000 */
[----:B------:R-:W-:Y:S02]  /*c680*/  ISETP.GE.AND P1, PT, R47, UR4, PT ;  /* 0x000000042f007c0c */ /* 0x000fe4000bf26270 */
[----:B------:R-:W1:Y:S01]  /*c690*/  S2R R47, SR_TID.X ;  /* 0x00000000002f7919 */ /* 0x000e620000002100 */
[----:B------:R-:W-:-:S02]  /*c6a0*/  LOP3.LUT R39, R39, 0x3a, RZ, 0xfc, !PT ;  /* 0x0000003a27277812 */ /* 0x000fc400078efcff */
[----:B------:R-:W-:Y:S02]  /*c6b0*/  ISETP.NE.U32.AND P5, PT, R209, RZ, PT ;  /* 0x000000ffd100720c */ /* 0x000fe40003fa5070 */
[----:B------:R-:W-:Y:S02]  /*c6c0*/  SEL R209, RZ, 0x4, P1 ;  /* 0x00000004ffd17807 */ /* 0x000fe40000800000 */
[----:B------:R-:W-:Y:S02]  /*c6d0*/  ISETP.GE.AND P1, PT, R39, UR4, PT ;  /* 0x0000000427007c0c */ /* 0x000fe4000bf26270 */
[----:B------:R-:W-:Y:S02]  /*c6e0*/  SEL R209, R209, RZ, P2 ;  /* 0x000000ffd1d17207 */ /* 0x000fe40001000000 */
[----:B------:R-:W-:Y:S02]  /*c6f0*/  SEL R39, RZ, 0x4, P1 ;  /* 0x00000004ff277807 */ /* 0x000fe40000800000 */
[----:B------:R-:W-:-:S02]  /*c700*/  ISETP.NE.U32.AND P1, PT, R209, RZ, PT ;  /* 0x000000ffd100720c */ /* 0x000fc40003f25070 */
[----:B------:R-:W-:Y:S01]  /*c710*/  SEL R209, R39, RZ, P2 ;  /* 0x000000ff27d17207 */ /* 0x000fe20001000000 */
[----:B------:R-:W-:Y:S02]  /*c720*/  IMAD.MOV.U32 R39, RZ, RZ, 0x3f ;  /* 0x0000003fff277424 */ /* 0x000fe400078e00ff */
[----:B---3--:R-:W-:-:S03]  /*c730*/  IMAD.WIDE R78, R46, 0x4, R78 ;  /* 0x000000042e4e7825 */ /* 0x008fc600078e024e */
[----:B------:R-:W-:Y:S02]  /*c740*/  IADD3 R39, R39, c[0x0][0x180], RZ ;  /* 0x0000600027277a10 */ /* 0x000fe40007ffe0ff */
[----:B------:R3:W-:Y:S02]  /*c750*/  LDGSTS.E [R0+0x37200], [R78.64], P5 ;  /* 0x372000004e007fae */ /* 0x0007e4000a921848 */
[----:B------:R-:W-:Y:S01]  /*c760*/  ISETP.GT.AND P5, PT, R39, 0xbf, PT ;  /* 0x000000bf2700780c */ /* 0x000fe20003fa4270 */
[----:B------:R-:W-:Y:S01]  /*c770*/  UIADD3 UR6, UR5, -0x80, URZ ;  /* 0xffffff8005067890 */ /* 0x000fe2000fffe03f */
[--C-:B-1----:R-:W-:Y:S02]  /*c780*/  SHF.R.U32.HI R39, RZ, 0x6, R47.reuse ;  /* 0x00000006ff277819 */ /* 0x102fe4000001162f */
[----:B------:R-:W-:Y:S02]  /*c790*/  SHF.R.U32.HI R47, RZ, 0x6, R47 ;  /* 0x00000006ff2f7819 */ /* 0x000fe4000001162f */
[----:B------:R-:W-:-:S02]  /*c7a0*/  SGXT.U32 R39, R39, 0x1 ;  /* 0x000000012727781a */ /* 0x000fc40000000000 */
[----:B------:R-:W-:Y:S02]  /*c7b0*/  ISETP.NE.U32.AND P0, PT, R209, RZ, PT ;  /* 0x000000ffd100720c */ /* 0x000fe40003f05070 */
[----:B------:R-:W-:Y:S02]  /*c7c0*/  LOP3.LUT R39, R39, 0x3e, RZ, 0xfc, !PT ;  /* 0x0000003e27277812 */ /* 0x000fe400078efcff */
[----:B------:R-:W-:-:S04]  /*c7d0*/  SGXT.U32 R47, R47, 0x1 ;  /* 0x000000012f2f781a */ /* 0x000fc80000000000 */
[----:B------:R-:W-:Y:S01]  /*c7e0*/  LOP3.LUT R47, R47, 0x4, RZ, 0xfc, !PT ;  /* 0x000000042f2f7812 */ /* 0x000fe200078efcff */
[----:B------:R-:W-:-:S04]  /*c7f0*/  IMAD.WIDE R70, R46, 0x4, R70 ;  /* 0x000000042e467825 */ /* 0x000fc800078e0246 */
[----:B--2---:R-:W-:Y:S01]  /*c800*/  IMAD.WIDE R62, R46, 0x4, R62 ;  /* 0x000000042e3e7825 */ /* 0x004fe200078e023e */
[----:B------:R1:W-:Y:S04]  /*c810*/  LDGSTS.E [R0+0x37600], [R70.64], P1 ;  /* 0x3760000046007fae */ /* 0x0003e80008921848 */
[----:B------:R2:W-:Y:S04]  /*c820*/  LDGSTS.E [R0+0x37a00], [R62.64], P0 ;  /* 0x37a000003e007fae */ /* 0x0005e80008121848 */
[----:B------:R3:W-:Y:S01]  /*c830*/  STL.64 [R1+0x60], R78 ;  /* 0x0000604e01007387 */ /* 0x0007e20000100a00 */
[----:B----4-:R-:W-:-:S04]  /*c840*/  ISETP.GE.AND P4, PT, R207, UR6, PT ;  /* 0x00000006cf007c0c */ /* 0x010fc8000bf86270 */
[----:B------:R-:W-:Y:S02]  /*c850*/  SEL R209, RZ, 0x4, P4 ;  /* 0x00000004ffd17807 */ /* 0x000fe40002000000 */
[----:B------:R-:W-:Y:S02]  /*c860*/  ISETP.GE.AND P4, PT, R39, UR4, PT ;  /* 0x0000000427007c0c */ /* 0x000fe4000bf86270 */
[----:B------:R-:W-:Y:S02]  /*c870*/  SEL R39, R209, RZ, P5 ;  /* 0x000000ffd1277207 */ /* 0x000fe40002800000 */
[----:B------:R-:W-:Y:S02]  /*c880*/  SEL R209, RZ, 0x4, P4 ;  /* 0x00000004ffd17807 */ /* 0x000fe40002000000 */
[----:B------:R-:W-:Y:S02]  /*c890*/  ISETP.GE.AND P4, PT, R47, UR6, PT ;  /* 0x000000062f007c0c */ /* 0x000fe4000bf86270 */
[----:B------:R-:W-:-:S02]  /*c8a0*/  SEL R209, R209, RZ, P2 ;  /* 0x000000ffd1d17207 */ /* 0x000fc40001000000 */
[----:B------:R-:W-:Y:S02]  /*c8b0*/  ISETP.NE.U32.AND P2, PT, R39, RZ, PT ;  /* 0x000000ff2700720c */ /* 0x000fe40003f45070 */
[----:B------:R-:W-:Y:S02]  /*c8c0*/  SEL R39, RZ, 0x4, P4 ;  /* 0x00000004ff277807 */ /* 0x000fe40002000000 */
[----:B------:R-:W-:Y:S02]  /*c8d0*/  ISETP.NE.U32.AND P4, PT, R209, RZ, PT ;  /* 0x000000ffd100720c */ /* 0x000fe40003f85070 */
[----:B------:R-:W-:Y:S02]  /*c8e0*/  SEL R209, R39, RZ, P5 ;  /* 0x000000ff27d17207 */ /* 0x000fe40002800000 */
[----:B------:R-:W4:Y:S02]  /*c8f0*/  S2R R39, SR_TID.X ;  /* 0x0000000000277919 */ /* 0x000f240000002100 */
[----:B------:R-:W-:-:S02]  /*c900*/  ISETP.NE.U32.AND P1, PT, R209, RZ, PT ;  /* 0x000000ffd100720c */ /* 0x000fc40003f25070 */
[----:B----4-:R-:W-:-:S04]  /*c910*/  SHF.R.U32.HI R47, RZ, 0x6, R39 ;  /* 0x00000006ff2f7819 */ /* 0x010fc80000011627 */
        /* <DEDUP_REMOVED lines=9> */
[----:B------:R-:W4:Y:S01]  /*c9b0*/  S2R R209, SR_TID.X ;  /* 0x0000000000d17919 */ /* 0x000f220000002100 */
[----:B------:R-:W-:-:S05]  /*c9c0*/  IMAD.WIDE R46, R46, 0x4, R54 ;  /* 0x000000042e2e7825 */ /* 0x000fca00078e0236 */
[----:B------:R1:W-:Y:S04]  /*c9d0*/  LDGSTS.E [R0+0x37e00], [R46.64], P4 ;  /* 0x37e000002e007fae */ /* 0x0003e8000a121848 */
[----:B------:R1:W-:Y:S04]  /*c9e0*/  STL.64 [R1+0x840], R206 ;  /* 0x000840ce01007387 */ /* 0x0003e80000100a00 */
[----:B---3--:R-:W3:Y:S04]  /*c9f0*/  LDL.LU.64 R78, [R1+0x8d8] ;  /* 0x0008d800014e7983 */ /* 0x008ee80000300a00 */
[----:B------:R-:W0:Y:S04]  /*ca00*/  LDGDEPBAR ;  /* 0x00000000000079af */ /* 0x000e280000000000 */
[----:B-1----:R-:W3:Y:S01]  /*ca10*/  LDL.LU.64 R206, [R1+0x8] ;  /* 0x0000080001ce7983 */ /* 0x002ee20000300a00 */
[----:B----4-:R-:W-:-:S04]  /*ca20*/  SHF.R.U32.HI R209, RZ, 0x6, R209 ;  /* 0x00000006ffd17819 */ /* 0x010fc800000116d1 */
[----:B------:R-:W-:-:S04]  /*ca30*/  SGXT.U32 R209, R209, 0x1 ;  /* 0x00000001d1d1781a */ /* 0x000fc80000000000 */
[----:B------:R-:W-:-:S04]  /*ca40*/  LOP3.LUT R209, R209, 0x10, RZ, 0xfc, !PT ;  /* 0x00000010d1d17812 */ /* 0x000fc800078efcff */
[----:B------:R-:W-:Y:S02]  /*ca50*/  ISETP.GE.AND P4, PT, R209, UR6, PT ;  /* 0x00000006d1007c0c */ /* 0x000fe4000bf86270 */
[----:B------:R-:W-:Y:S02]  /*ca60*/  SEL R209, RZ, 0x4, P0 ;  /* 0x00000004ffd17807 */ /* 0x000fe40000000000 */
[----:B------:R-:W-:Y:S02]  /*ca70*/  ISETP.NE.U32.AND P0, PT, R39, RZ, PT ;  /* 0x000000ff2700720c */ /* 0x000fe40003f05070 */
[----:B------:R-:W-:Y:S02]  /*ca80*/  SEL R39, RZ, 0x4, P4 ;  /* 0x00000004ff277807 */ /* 0x000fe40002000000 */
[----:B------:R-:W-:Y:S01]  /*ca90*/  ISETP.GE.AND P4, PT, R205, UR6, PT ;  /* 0x00000006cd007c0c */ /* 0x000fe2000bf86270 */
[----:B------:R1:W-:Y:S01]  /*caa0*/  STL.64 [R1+0x50], R70 ;  /* 0x0000504601007387 */ /* 0x0003e20000100a00 */
[----:B------:R-:W-:-:S02]  /*cab0*/  SEL R209, R209, RZ, P5 ;  /* 0x000000ffd1d17207 */ /* 0x000fc40002800000 */
[----:B------:R-:W-:Y:S02]  /*cac0*/  SEL R205, RZ, 0x4, P4 ;  /* 0x00000004ffcd7807 */ /* 0x000fe40002000000 */
[----:B------:R-:W-:Y:S01]  /*cad0*/  ISETP.NE.U32.AND P4, PT, R209, RZ, PT ;  /* 0x000000ffd100720c */ /* 0x000fe20003f85070 */
[----:B------:R-:W-:Y:S01]  /*cae0*/  IMAD.MOV.U32 R209, RZ, RZ, c[0x0][0x18c] ;  /* 0x00006300ffd17624 */ /* 0x000fe200078e00ff */
[----:B-1----:R-:W4:Y:S04]  /*caf0*/  LDL.LU.64 R70, [R1+0x8d0] ;  /* 0x0008d00001467983 */ /* 0x002f280000300a00 */
[----:B------:R2:W-:Y:S04]  /*cb00*/  STL.64 [R1+0x40], R62 ;  /* 0x0000403e01007387 */ /* 0x0005e80000100a00 */
[----:B--2---:R-:W2:Y:S04]  /*cb10*/  LDL.LU.64 R62, [R1+0x8c8] ;  /* 0x0008c800013e7983 */ /* 0x004ea80000300a00 */
[----:B------:R-:W2:Y:S04]  /*cb20*/  LDL.LU.64 R54, [R1+0x8c0] ;  /* 0x0008c00001367983 */ /* 0x000ea80000300a00 */
[----:B------:R1:W-:Y:S04]  /*cb30*/  STL.64 [R1+0x30], R46 ;  /* 0x0000302e01007387 */ /* 0x0003e80000100a00 */
[----:B-1----:R-:W2:Y:S04]  /*cb40*/  LDL.LU.64 R46, [R1+0x8b8] ;  /* 0x0008b800012e7983 */ /* 0x002ea80000300a00 */
[----:B------:R1:W-:Y:S04]  /*cb50*/  STL [R1+0x86c], R0 ;  /* 0x00086c0001007387 */ /* 0x0003e80000100800 */
[----:B------:R-:W-:Y:S01]  /*cb60*/  STL [R1+0x884], R205 ;  /* 0x000884cd01007387 */ /* 0x000fe20000100800 */
[----:B-1----:R-:W-:Y:S01]  /*cb70*/  IMAD.SHL.U32 R0, R209, 0x40, RZ ;  /* 0x00000040d1007824 */ /* 0x002fe200078e00ff */
[----:B------:R-:W-:-:S02]  /*cb80*/  SEL R209, R39, RZ, P5 ;  /* 0x000000ff27d17207 */ /* 0x000fc40002800000 */
[----:B------:R-:W2:Y:S04]  /*cb90*/  LDL.LU R39, [R1+0x8b0] ;  /* 0x0008b00001277983 */ /* 0x000ea80000300800 */
[----:B------:R1:W-:Y:S04]  /*cba0*/  STL.64 [R1+0x888], R208 ;  /* 0x000888d001007387 */ /* 0x0003e80000100a00 */
[----:B-1----:R-:W2:Y:S02]  /*cbb0*/  LDL.LU.64 R208, [R1+0x28] ;  /* 0x0000280001d07983 */ /* 0x002ea40000300a00 */
[----:B--2---:R-:W-:-:S05]  /*cbc0*/  IMAD.WIDE R208, R0, 0x4, R208 ;  /* 0x0000000400d07825 */ /* 0x004fca00078e02d0 */
[----:B------:R1:W-:Y:S02]  /*cbd0*/  STL.64 [R1+0x28], R208 ;  /* 0x000028d001007387 */ /* 0x0003e40000100a00 */
[C---:B-1----:R-:W-:Y:S02]  /*cbe0*/  IMAD.WIDE R208, R0.reuse, 0x4, R30 ;  /* 0x0000000400d07825 */ /* 0x042fe400078e021e */
[----:B------:R-:W2:Y:S04]  /*cbf0*/  LDL.LU.64 R30, [R1+0x8a8] ;  /* 0x0008a800011e7983 */ /* 0x000ea80000300a00 */
[----:B------:R1:W-:Y:S02]  /*cc00*/  STL.64 [R1+0x150], R208 ;  /* 0x000150d001007387 */ /* 0x0003e40000100a00 */
[----:B-1----:R-:W-:-:S02]  /*cc10*/  IMAD.WIDE R208, R0, 0x4, R22 ;  /* 0x0000000400d07825 */ /* 0x002fc400078e0216 */
[----:B------:R-:W2:Y:S04]  /*cc20*/  LDL.LU.64 R22, [R1+0x8a0] ;  /* 0x0008a00001167983 */ /* 0x000ea80000300a00 */
[----:B------:R1:W-:Y:S02]  /*cc30*/  STL.64 [R1+0x148], R208 ;  /* 0x000148d001007387 */ /* 0x0003e40000100a00 */
[C---:B-1----:R-:W-:Y:S02]  /*cc40*/  IMAD.WIDE R208, R0.reuse, 0x4, R6 ;  /* 0x0000000400d07825 */ /* 0x042fe400078e0206 */
[----:B------:R-:W2:Y:S02]  /*cc50*/  LDL.LU.64 R6, [R1+0x898] ;  /* 0x0008980001067983 */ /* 0x000ea40000300a00 */
[----:B---3--:R-:W-:-:S05]  /*cc60*/  IMAD.WIDE R206, R0, 0x4, R206 ;  /* 0x0000000400ce7825 */ /* 0x008fca00078e02ce */
[----:B------:R1:W-:Y:S01]  /*cc70*/  STL.64 [R1+0x8], R206 ;  /* 0x000008ce01007387 */ /* 0x0003e20000100a00 */
[----:B------:R-:W-:-:S04]  /*cc80*/  IMAD.WIDE R250, R0, 0x4, R250 ;  /* 0x0000000400fa7825 */ /* 0x000fc800078e02fa */
[C---:B-1----:R-:W-:Y:S02]  /*cc90*/  IMAD.WIDE R206, R0.reuse, 0x4, R14 ;  /* 0x0000000400ce7825 */ /* 0x042fe400078e020e */
[----:B------:R-:W3:Y:S04]  /*cca0*/  LDL.LU.64 R14, [R1+0x890] ;  /* 0x00089000010e7983 */ /* 0x000ee80000300a00 */
[----:B------:R-:W-:Y:S04]  /*ccb0*/  STL.64 [R1+0x140], R208 ;  /* 0x000140d001007387 */ /* 0x000fe80000100a00 */
[----:B------:R1:W-:Y:S04]  /*ccc0*/  STL.64 [R1+0x138], R206 ;  /* 0x000138ce01007387 */ /* 0x0003e80000100a00 */
[----:B------:R2:W-:Y:S01]  /*ccd0*/  STL.64 [R1+0x20], R250 ;  /* 0x000020fa01007387 */ /* 0x0005e20000100a00 */
[----:B-1----:R-:W-:-:S03]  /*cce0*/  IMAD.WIDE R206, R0, 0x4, R4 ;  /* 0x0000000400ce7825 */ /* 0x002fc600078e0204 */
[----:B------:R-:W4:Y:S01]  /*ccf0*/  LDL.64 R4, [R1+0x8] ;  /* 0x0000080001047983 */ /* 0x000f220000100a00 */
[----:B--2---:R-:W-:-:S03]  /*cd00*/  IMAD.WIDE R250, R0, 0x4, R6 ;  /* 0x0000000400fa7825 */ /* 0x004fc600078e0206 */
[----:B------:R-:W2:Y:S01]  /*cd10*/  LDL.64 R6, [R1+0x28] ;  /* 0x0000280001067983 */ /* 0x000ea20000100a00 */
[----:B------:R-:W-:-:S04]  /*cd20*/  IMAD.WIDE R8, R0, 0x4, R8 ;  /* 0x0000000400087825 */ /* 0x000fc800078e0208 */
[C---:B------:R-:W-:Y:S01]  /*cd30*/  IMAD.WIDE R10, R0.reuse, 0x4, R10 ;  /* 0x00000004000a7825 */ /* 0x040fe200078e020a */
[----:B------:R-:W-:Y:S04]  /*cd40*/  STL.64 [R1+0x10], R8 ;  /* 0x0000100801007387 */ /* 0x000fe80000100a00 */
[----:B------:R-:W-:Y:S01]  /*cd50*/  STL.64 [R1], R10 ;  /* 0x0000000a01007387 */ /* 0x000fe20000100a00 */
[----:B------:R-:W-:-:S04]  /*cd60*/  IMAD.WIDE R22, R0, 0x4, R22 ;  /* 0x0000000400167825 */ /* 0x000fc800078e0216 */
[----:B------:R-:W-:-:S04]  /*cd70*/  IMAD.WIDE R30, R0, 0x4, R30 ;  /* 0x00000004001e7825 */ /* 0x000fc800078e021e */
[----:B---3--:R-:W-:-:S04]  /*cd80*/  IMAD.WIDE R14, R0, 0x4, R14 ;  /* 0x00000004000e7825 */ /* 0x008fc800078e020e */
[----:B------:R-:W-:-:S04]  /*cd90*/  IMAD.WIDE R38, R0, 0x4, R38 ;  /* 0x0000000400267825 */ /* 0x000fc800078e0226 */
[C---:B------:R-:W-:Y:S01]  /*cda0*/  IMAD.WIDE R46, R0.reuse, 0x4, R46 ;  /* 0x00000004002e7825 */ /* 0x040fe200078e022e */
[----:B--2---:R1:W-:Y:S04]  /*cdb0*/  LDGSTS.E [R204+0x10000], [R6.64], P3 ;  /* 0x1000000006cc7fae */ /* 0x0043e80009921848 */
[----:B----4-:R2:W-:Y:S01]  /*cdc0*/  LDGSTS.E [R204+0x10800], [R4.64], P3 ;  /* 0x1080000004cc7fae */ /* 0x0105e20009921848 */
[----:B------:R-:W-:-:S03]  /*cdd0*/  IMAD.WIDE R54, R0, 0x4, R54 ;  /* 0x0000000400367825 */ /* 0x000fc600078e0236 */
[----:B------:R3:W-:Y:S04]  /*cde0*/  LDGSTS.E [R204+0x11000], [R250.64], P3 ;  /* 0x11000000facc7fae */ /* 0x0007e80009921848 */
[----:B-1----:R-:W4:Y:S04]  /*cdf0*/  LDL.64 R6, [R1+0x150] ;  /* 0x0001500001067983 */ /* 0x002f280000100a00 */
[----:B--2---:R-:W2:Y:S01]  /*ce00*/  LDL.64 R4, [R1+0x138] ;  /* 0x0001380001047983 */ /* 0x004ea20000100a00 */
[----:B------:R-:W-:-:S03]  /*ce10*/  IMAD.WIDE R62, R0, 0x4, R62 ;  /* 0x00000004003e7825 */ /* 0x000fc600078e023e */
[----:B------:R1:W-:Y:S01]  /*ce20*/  LDGSTS.E [R204+0x11800], [R14.64], P3 ;  /* 0x118000000ecc7fae */ /* 0x0003e20009921848 */
        /* <DEDUP_REMOVED lines=35> */
[----:B------:R-:W-:Y:S01]  /*d060*/  STL [R1+0x850], R250 ;  /* 0x000850fa01007387 */ /* 0x000fe20000100800 */
[----:B------:R-:W-:-:S03]  /*d070*/  IMAD.WIDE R220, R0, 0x4, R220 ;  /* 0x0000000400dc7825 */ /* 0x000fc600078e02dc */
[----:B------:R1:W-:Y:S01]  /*d080*/  LDGSTS.E [R204+0x1a800], [R158.64], P3 ;  /* 0x1a8000009ecc7fae */ /* 0x0003e20009921848 */
[----:B------:R-:W-:-:S03]  /*d090*/  IMAD.WIDE R228, R0, 0x4, R228 ;  /* 0x0000000400e47825 */ /* 0x000fc600078e02e4 */
[----:B------:R-:W-:Y:S01]  /*d0a0*/  STL [R1+0x84c], R251 ;  /* 0x00084cfb01007387 */ /* 0x000fe20000100800 */
[----:B------:R-:W-:-:S03]  /*d0b0*/  IMAD.WIDE R236, R0, 0x4, R236 ;  /* 0x0000000400ec7825 */ /* 0x000fc600078e02ec */
[----:B------:R1:W-:Y:S01]  /*d0c0*/  LDGSTS.E [R204+0x1b000], [R166.64], P3 ;  /* 0x1b000000a6cc7fae */ /* 0x0003e20009921848 */
[----:B------:R-:W-:-:S03]  /*d0d0*/  IMAD.WIDE R244, R0, 0x4, R244 ;  /* 0x0000000400f47825 */ /* 0x000fc600078e02f4 */
[----:B------:R-:W-:Y:S04]  /*d0e0*/  STL [R1+0x858], R14 ;  /* 0x0008580e01007387 */ /* 0x000fe80000100800 */
[----:B------:R1:W-:Y:S01]  /*d0f0*/  LDGSTS.E [R204+0x1b800], [R174.64], P3 ;  /* 0x1b800000aecc7fae */ /* 0x0003e20009921848 */
[----:B------:R-:W-:-:S03]  /*d100*/  LOP3.LUT R205, R204, 0x20, RZ, 0x3c, !PT ;  /* 0x00000020cccd7812 */ /* 0x000fc600078e3cff */
[----:B------:R1:W-:Y:S04]  /*d110*/  STL [R1+0x854], R15 ;  /* 0x0008540f01007387 */ /* 0x0003e80000100800 */
[----:B------:R1:W-:Y:S04]  /*d120*/  LDGSTS.E [R204+0x1c000], [R182.64], P3 ;  /* 0x1c000000b6cc7fae */ /* 0x0003e80009921848 */
[----:B------:R-:W-:Y:S04]  /*d130*/  STL [R1+0x860], R22 ;  /* 0x0008601601007387 */ /* 0x000fe80000100800 */
[----:B------:R1:W-:Y:S04]  /*d140*/  LDGSTS.E [R204+0x1c800], [R190.64], P3 ;  /* 0x1c800000becc7fae */ /* 0x0003e80009921848 */
[----:B------:R-:W-:Y:S04]  /*d150*/  STL [R1+0x85c], R23 ;  /* 0x00085c1701007387 */ /* 0x000fe80000100800 */
[----:B------:R1:W-:Y:S04]  /*d160*/  LDGSTS.E [R204+0x1d000], [R198.64], P3 ;  /* 0x1d000000c6cc7fae */ /* 0x0003e80009921848 */
[----:B------:R-:W-:Y:S04]  /*d170*/  STL [R1+0x868], R30 ;  /* 0x0008681e01007387 */ /* 0x000fe80000100800 */
[----:B------:R1:W-:Y:S04]  /*d180*/  LDGSTS.E [R204+0x1d800], [R212.64], P3 ;  /* 0x1d800000d4cc7fae */ /* 0x0003e80009921848 */
[----:B------:R1:W-:Y:S04]  /*d190*/  STL [R1+0x864], R31 ;  /* 0x0008641f01007387 */ /* 0x0003e80000100800 */
[----:B------:R1:W-:Y:S04]  /*d1a0*/  LDGSTS.E [R204+0x1e000], [R220.64], P3 ;  /* 0x1e000000dccc7fae */ /* 0x0003e80009921848 */
[----:B------:R-:W-:Y:S04]  /*d1b0*/  STL [R1+0x874], R38 ;  /* 0x0008742601007387 */ /* 0x000fe80000100800 */
[----:B------:R1:W-:Y:S04]  /*d1c0*/  LDGSTS.E [R204+0x1e800], [R228.64], P3 ;  /* 0x1e800000e4cc7fae */ /* 0x0003e80009921848 */
[----:B------:R-:W-:Y:S04]  /*d1d0*/  STL [R1+0x870], R39 ;  /* 0x0008702701007387 */ /* 0x000fe80000100800 */
[----:B------:R1:W-:Y:S04]  /*d1e0*/  LDGSTS.E [R204+0x1f000], [R236.64], P3 ;  /* 0x1f000000eccc7fae */ /* 0x0003e80009921848 */
[----:B------:R1:W-:Y:S04]  /*d1f0*/  STL.64 [R1+0x878], R46 ;  /* 0x0008782e01007387 */ /* 0x0003e80000100a00 */
[----:B------:R1:W-:Y:S04]  /*d200*/  LDGSTS.E [R204+0x1f800], [R244.64], P3 ;  /* 0x1f800000f4cc7fae */ /* 0x0003e80009921848 */
[----:B------:R1:W-:Y:S04]  /*d210*/  STL [R1+0x880], R55 ;  /* 0x0008803701007387 */ /* 0x0003e80000100800 */
[----:B----4-:R4:W-:Y:S04]  /*d220*/  LDGSTS.E [R205+0x10200], [R6.64], P3 ;  /* 0x1020000006cd7fae */ /* 0x0109e80009921848 */
[----:B--2---:R2:W-:Y:S01]  /*d230*/  LDGSTS.E [R205+0x10a00], [R4.64], P3 ;  /* 0x10a0000004cd7fae */ /* 0x0045e20009921848 */
[----:B------:R-:W-:-:S03]  /*d240*/  IMAD.WIDE R16, R0, 0x4, R16 ;  /* 0x0000000400107825 */ /* 0x000fc600078e0210 */
[----:B------:R1:W-:Y:S04]  /*d250*/  LDGSTS.E [R205+0x11200], [R8.64], P3 ;  /* 0x1120000008cd7fae */ /* 0x0003e80009921848 */
[----:B----4-:R-:W4:Y:S04]  /*d260*/  LDL.64 R6, [R1+0x148] ;  /* 0x0001480001067983 */ /* 0x010f280000100a00 */
        /* <DEDUP_REMOVED lines=57> */
[----:B------:R-:W-:-:S04]  /*d600*/  IMAD.WIDE R18, R0, 0x4, R18 ;  /* 0x0000000400127825 */ /* 0x000fc800078e0212 */
        /* <DEDUP_REMOVED lines=56> */
[C---:B------:R-:W-:Y:S01]  /*d990*/  IMAD.WIDE R248, R0.reuse, 0x4, R248 ;  /* 0x0000000400f87825 */ /* 0x040fe200078e02f8 */
[----:B------:R1:W-:Y:S03]  /*d9a0*/  LDGSTS.E [R205+0x1fa00], [R246.64], P3 ;  /* 0x1fa00000f6cd7fae */ /* 0x0003e60009921848 */
[----:B------:R-:W-:Y:S01]  /*d9b0*/  IMAD.WIDE R2, R0, 0x4, R2 ;  /* 0x0000000400027825 */ /* 0x000fe200078e0202 */
[----:B------:R-:W-:-:S05]  /*d9c0*/  LOP3.LUT R0, R204, 0x40, RZ, 0x3c, !PT ;  /* 0x00000040cc007812 */ /* 0x000fca00078e3cff */
[----:B----4-:R4:W-:Y:S04]  /*d9d0*/  LDGSTS.E [R0+0x10400], [R6.64], P3 ;  /* 0x1040000006007fae */ /* 0x0109e80009921848 */
        /* <DEDUP_REMOVED lines=32> */
[----:B-1----:R-:W1:Y:S04]  /*dbe0*/  S2R R205, SR_TID.X ;  /* 0x0000000000cd7919 */ /* 0x002e680000002100 */
[----:B----4-:R-:W4:Y:S04]  /*dbf0*/  S2R R0, SR_TID.X ;  /* 0x0000000000007919 */ /* 0x010f280000002100 */
[----:B--2---:R-:W2:Y:S04]  /*dc00*/  LDL.LU.64 R208, [R1+0x888] ;  /* 0x0008880001d07983 */ /* 0x004ea80000300a00 */
[----:B------:R-:W2:Y:S04]  /*dc10*/  LDL.LU.64 R4, [R1+0x128] ;  /* 0x0001280001047983 */ /* 0x000ea80000300a00 */
[----:B------:R-:W2:Y:S04]  /*dc20*/  LDL.LU.64 R14, [R1+0x118] ;  /* 0x00011800010e7983 */ /* 0x000ea80000300a00 */
[----:B---3--:R-:W3:Y:S04]  /*dc30*/  LDL.LU.64 R250, [R1+0x108] ;  /* 0x0001080001fa7983 */ /* 0x008ee80000300a00 */
[----:B------:R-:W3:Y:S04]  /*dc40*/  LDL.LU.64 R30, [R1+0xf8] ;  /* 0x0000f800011e7983 */ /* 0x000ee80000300a00 */
[----:B------:R-:W3:Y:S01]  /*dc50*/  LDL.LU.64 R22, [R1+0xe8] ;  /* 0x0000e80001167983 */ /* 0x000ee20000300a00 */
[----:B----4-:R-:W-:-:S03]  /*dc60*/  SHF.R.U32.HI R0, RZ, 0x6, R0 ;  /* 0x00000006ff007819 */ /* 0x010fc60000011600 */
[----:B------:R4:W-:Y:S01]  /*dc70*/  LDGSTS.E [R252+0x10e00], [R206.64], P3 ;  /* 0x10e00000cefc7fae */ /* 0x0009e20009921848 */
[----:B------:R-:W-:Y:S02]  /*dc80*/  SGXT.U32 R0, R0, 0x1 ;  /* 0x000000010000781a */ /* 0x000fe40000000000 */
[--C-:B-1----:R-:W-:Y:S01]  /*dc90*/  SHF.R.U32.HI R7, RZ, 0x6, R205.reuse ;  /* 0x00000006ff077819 */ /* 0x102fe200000116cd */
[----:B------:R1:W-:Y:S01]  /*dca0*/  LDGSTS.E [R252+0x11600], [R12.64], P3 ;  /* 0x116000000cfc7fae */ /* 0x0003e20009921848 */
[----:B------:R-:W-:Y:S02]  /*dcb0*/  LOP3.LUT R0, R0, 0x14, RZ, 0xfc, !PT ;  /* 0x0000001400007812 */ /* 0x000fe400078efcff */
[----:B------:R-:W-:Y:S01]  /*dcc0*/  SGXT.U32 R7, R7, 0x1 ;  /* 0x000000010707781a */ /* 0x000fe20000000000 */
[----:B------:R1:W-:Y:S01]  /*dcd0*/  LDGSTS.E [R252+0x11e00], [R20.64], P3 ;  /* 0x11e0000014fc7fae */ /* 0x0003e20009921848 */
[----:B------:R-:W-:Y:S02]  /*dce0*/  ISETP.GE.AND P6, PT, R0, UR6, PT ;  /* 0x0000000600007c0c */ /* 0x000fe4000bfc6270 */
[----:B------:R-:W-:Y:S01]  /*dcf0*/  SHF.R.U32.HI R0, RZ, 0x6, R205 ;  /* 0x00000006ff007819 */ /* 0x000fe200000116cd */
[----:B------:R1:W-:Y:S01]  /*dd00*/  LDGSTS.E [R252+0x12600], [R28.64], P3 ;  /* 0x126000001cfc7fae */ /* 0x0003e20009921848 */
[----:B------:R-:W-:-:S02]  /*dd10*/  LOP3.LUT R7, R7, 0x18, RZ, 0xfc, !PT ;  /* 0x0000001807077812 */ /* 0x000fc400078efcff */
[----:B------:R-:W-:Y:S01]  /*dd20*/  SGXT.U32 R0, R0, 0x1 ;  /* 0x000000010000781a */ /* 0x000fe20000000000 */
[----:B------:R1:W-:Y:S01]  /*dd30*/  LDGSTS.E [R252+0x12e00], [R36.64], P3 ;  /* 0x12e0000024fc7fae */ /* 0x0003e20009921848 */
[----:B------:R-:W-:Y:S02]  /*dd40*/  SEL R6, RZ, 0x4, P6 ;  /* 0x00000004ff067807 */ /* 0x000fe40003000000 */
[----:B------:R-:W-:Y:S01]  /*dd50*/  LOP3.LUT R0, R0, 0x1c, RZ, 0xfc, !PT ;  /* 0x0000001c00007812 */ /* 0x000fe200078efcff */
[----:B------:R1:W-:Y:S01]  /*dd60*/  LDGSTS.E [R252+0x13600], [R44.64], P3 ;  /* 0x136000002cfc7fae */ /* 0x0003e20009921848 */
[----:B------:R-:W-:-:S03]  /*dd70*/  ISETP.GE.AND P6, PT, R7, UR6, PT ;  /* 0x0000000607007c0c */ /* 0x000fc6000bfc6270 */
[----:B------:R1:W-:Y:S01]  /*dd80*/  LDGSTS.E [R252+0x13e00], [R52.64], P3 ;  /* 0x13e0000034fc7fae */ /* 0x0003e20009921848 */
[----:B------:R-:W-:Y:S02]  /*dd90*/  SEL R7, RZ, 0x4, P6 ;  /* 0x00000004ff077807 */ /* 0x000fe40003000000 */
[----:B------:R-:W-:Y:S01]  /*dda0*/  ISETP.GE.AND P6, PT, R0, UR6, PT ;  /* 0x0000000600007c0c */ /* 0x000fe2000bfc6270 */
[----:B------:R1:W-:Y:S04]  /*ddb0*/  LDGSTS.E [R252+0x14600], [R60.64], P3 ;  /* 0x146000003cfc7fae */ /* 0x0003e80009921848 */
[----:B------:R1:W-:Y:S04]  /*ddc0*/  LDGSTS.E [R252+0x14e00], [R68.64], P3 ;  /* 0x14e0000044fc7fae */ /* 0x0003e80009921848 */
[----:B------:R1:W-:Y:S04]  /*ddd0*/  LDGSTS.E [R252+0x15600], [R76.64], P3 ;  /* 0x156000004cfc7fae */ /* 0x0003e80009921848 */
[----:B------:R-:W1:Y:S04]  /*dde0*/  S2R R0, SR_TID.X ;  /* 0x0000000000007919 */ /* 0x000e680000002100 */
[----:B------:R1:W-:Y:S04]  /*ddf0*/  LDGSTS.E [R252+0x15e00], [R84.64], P3 ;  /* 0x15e0000054fc7fae */ /* 0x0003e80009921848 */
[----:B------:R1:W-:Y:S04]  /*de00*/  LDGSTS.E [R252+0x16600], [R92.64], P3 ;  /* 0x166000005cfc7fae */ /* 0x0003e80009921848 */
[----:B------:R1:W-:Y:S01]  /*de10*/  LDGSTS.E [R252+0x16e00], [R100.64], P3 ;  /* 0x16e0000064fc7fae */ /* 0x0003e20009921848 */
[----:B------:R-:W-:-:S03]  /*de20*/  IMAD.MOV.U32 R205, RZ, RZ, c[0x0][0x188] ;  /* 0x00006200ffcd7624 */ /* 0x000fc600078e00ff */
[----:B------:R1:W-:Y:S04]  /*de30*/  LDGSTS.E [R252+0x17600], [R108.64], P3 ;  /* 0x176000006cfc7fae */ /* 0x0003e80009921848 */
[----:B------:R1:W-:Y:S04]  /*de40*/  LDGSTS.E [R252+0x17e00], [R116.64], P3 ;  /* 0x17e0000074fc7fae */ /* 0x0003e80009921848 */
[----:B------:R1:W-:Y:S04]  /*de50*/  LDGSTS.E [R252+0x18600], [R124.64], P3 ;  /* 0x186000007cfc7fae */ /* 0x0003e80009921848 */
[----:B------:R1:W-:Y:S04]  /*de60*/  LDGSTS.E [R252+0x18e00], [R132.64], P3 ;  /* 0x18e0000084fc7fae */ /* 0x0003e80009921848 */
[----:B------:R1:W-:Y:S01]  /*de70*/  LDGSTS.E [R252+0x19600], [R140.64], P3 ;  /* 0x196000008cfc7fae */ /* 0x0003e20009921848 */
[----:B------:R-:W-:-:S03]  /*de80*/  IMAD.SHL.U32 R11, R205, 0x40, RZ ;  /* 0x00000040cd0b7824 */ /* 0x000fc600078e00ff */
[----:B------:R1:W-:Y:S04]  /*de90*/  LDGSTS.E [R252+0x19e00], [R148.64], P3 ;  /* 0x19e0000094fc7fae */ /* 0x0003e80009921848 */
[----:B------:R1:W-:Y:S04]  /*dea0*/  LDGSTS.E [R252+0x1a600], [R156.64], P3 ;  /* 0x1a6000009cfc7fae */ /* 0x0003e80009921848 */
[----:B------:R1:W-:Y:S04]  /*deb0*/  LDGSTS.E [R252+0x1ae00], [R164.64], P3 ;  /* 0x1ae00000a4fc7fae */ /* 0x0003e80009921848 */
[----:B------:R1:W-:Y:S04]  /*dec0*/  LDGSTS.E [R252+0x1b600], [R172.64], P3 ;  /* 0x1b600000acfc7fae */ /* 0x0003e80009921848 */
[----:B------:R1:W-:Y:S04]  /*ded0*/  LDGSTS.E [R252+0x1be00], [R180.64], P3 ;  /* 0x1be00000b4fc7fae */ /* 0x0003e80009921848 */
[----:B------:R-:W1:Y:S04]  /*dee0*/  S2R R205, SR_TID.X ;  /* 0x0000000000cd7919 */ /* 0x000e680000002100 */
[----:B------:R1:W-:Y:S04]  /*def0*/  LDGSTS.E [R252+0x1c600], [R188.64], P3 ;  /* 0x1c600000bcfc7fae */ /* 0x0003e80009921848 */
[----:B------:R1:W-:Y:S04]  /*df00*/  LDGSTS.E [R252+0x1ce00], [R196.64], P3 ;  /* 0x1ce00000c4fc7fae */ /* 0x0003e80009921848 */
[----:B------:R1:W-:Y:S04]  /*df10*/  LDGSTS.E [R252+0x1d600], [R210.64], P3 ;  /* 0x1d600000d2fc7fae */ /* 0x0003e80009921848 */
[----:B------:R1:W-:Y:S04]  /*df20*/  LDGSTS.E [R252+0x1de00], [R218.64], P3 ;  /* 0x1de00000dafc7fae */ /* 0x0003e80009921848 */
[----:B------:R2:W-:Y:S04]  /*df30*/  LDGSTS.E [R252+0x1e600], [R226.64], P3 ;  /* 0x1e600000e2fc7fae */ /* 0x0005e80009921848 */
[----:B------:R2:W-:Y:S04]  /*df40*/  LDGSTS.E [R252+0x1ee00], [R234.64], P3 ;  /* 0x1ee00000eafc7fae */ /* 0x0005e80009921848 */
[----:B------:R2:W-:Y:S01]  /*df50*/  LDGSTS.E [R252+0x1f600], [R242.64], P3 ;  /* 0x1f600000f2fc7fae */ /* 0x0005e20009921848 */
[----:B-1----:R-:W-:-:S03]  /*df60*/  SHF.R.U32.HI R0, RZ, 0x6, R0 ;  /* 0x00000006ff007819 */ /* 0x002fc60000011600 */
[----:B------:R1:W-:Y:S04]  /*df70*/  LDGSTS.E [R252+0x1fe00], [R2.64], P3 ;  /* 0x1fe0000002fc7fae */ /* 0x0003e80009921848 */
[----:B------:R-:W0:Y:S01]  /*df80*/  LDGDEPBAR ;  /* 0x00000000000079af */ /* 0x000e220000000000 */
[----:B------:R-:W-:-:S04]  /*df90*/  SGXT.U32 R0, R0, 0x1 ;  /* 0x000000010000781a */ /* 0x000fc80000000000 */
[----:B------:R-:W-:Y:S02]  /*dfa0*/  LOP3.LUT R0, R0, 0x20, RZ, 0xfc, !PT ;  /* 0x0000002000007812 */ /* 0x000fe400078efcff */
[----:B------:R-:W-:Y:S01]  /*dfb0*/  SEL R9, RZ, 0x4, P6 ;  /* 0x00000004ff097807 */ /* 0x000fe20003000000 */
[----:B------:R-:W-:Y:S01]  /*dfc0*/  BAR.SYNC.DEFER_BLOCKING 0x0 ;  /* 0x0000000000007b1d */ /* 0x000fe20000010000 */
[----:B------:R-:W-:Y:S02]  /*dfd0*/  ISETP.GE.AND P6, PT, R0, UR6, PT ;  /* 0x0000000600007c0c */ /* 0x000fe4000bfc6270 */
[--C-:B------:R-:W-:Y:S02]  /*dfe0*/  SHF.R.U32.HI R0, RZ, 0x6, R205.reuse ;  /* 0x00000006ff007819 */ /* 0x100fe400000116cd */
[----:B------:R-:W-:-:S04]  /*dff0*/  SHF.R.U32.HI R205, RZ, 0x6, R205 ;  /* 0x00000006ffcd7819 */ /* 0x000fc800000116cd */
[----:B------:R-:W-:Y:S02]  /*e000*/  SGXT.U32 R205, R205, 0x1 ;  /* 0x00000001cdcd781a */ /* 0x000fe40000000000 */
[----:B------:R-:W-:Y:S02]  /*e010*/  SGXT.U32 R0, R0, 0x1 ;  /* 0x000000010000781a */ /* 0x000fe40000000000 */
[----:B------:R-:W-:Y:S02]  /*e020*/  LOP3.LUT R205, R205, 0x24, RZ, 0xfc, !PT ;  /* 0x00000024cdcd7812 */ /* 0x000fe400078efcff */
[----:B------:R-:W-:Y:S01]  /*e030*/  LOP3.LUT R0, R0, 0x28, RZ, 0xfc, !PT ;  /* 0x0000002800007812 */ /* 0x000fe200078efcff */
[----:B--2---:R-:W-:-:S05]  /*e040*/  IMAD.WIDE R4, R11, 0x4, R4 ;  /* 0x000000040b047825 */ /* 0x004fca00078e0204 */
[----:B------:R-:W-:Y:S01]  /*e050*/  @!PT LDS RZ, [RZ] ;  /* 0x00000000fffff984 */ /* 0x000fe20000000800 */
[----:B------:R-:W-:Y:S01]  /*e060*/  @!PT LDS RZ, [RZ] ;  /* 0x00000000fffff984 */ /* 0x000fe20000000800 */
[----:B------:R-:W-:Y:S01]  /*e070*/  @!PT LDS RZ, [RZ] ;  /* 0x00000000fffff984 */ /* 0x000fe20000000800 */
[----:B------:R2:W-:Y:S02]  /*e080*/  LDGSTS.E [R208+0x38000], [R4.64], P2 ;  /* 0x3800000004d07fae */ /* 0x0005e40009121848 */
[----:B--2---:R-:W-:Y:S02]  /*e090*/  SEL R4, R6, RZ, P5 ;  /* 0x000000ff06047207 */ /* 0x004fe40002800000 */
[----:B------:R-:W-:Y:S02]  /*e0a0*/  SEL R6, RZ, 0x4, P6 ;  /* 0x00000004ff067807 */ /* 0x000fe40003000000 */
[----:B------:R-:W-:-:S04]  /*e0b0*/  ISETP.GE.AND P6, PT, R205, UR6, PT ;  /* 0x00000006cd007c0c */ /* 0x000fc8000bfc6270 */
[----:B------:R-:W-:Y:S02]  /*e0c0*/  SEL R8, RZ, 0x4, P6 ;  /* 0x00000004ff087807 */ /* 0x000fe40003000000 */
[----:B------:R-:W-:Y:S02]  /*e0d0*/  ISETP.GE.AND P6, PT, R0, UR6, PT ;  /* 0x0000000600007c0c */ /* 0x000fe4000bfc6270 */
[----:B------:R-:W2:Y:S04]  /*e0e0*/  S2R R0, SR_TID.X ;  /* 0x0000000000007919 */ /* 0x000ea80000002100 */
[----:B------:R-:W1:Y:S01]  /*e0f0*/  S2R R205, SR_TID.X ;  /* 0x0000000000cd7919 */ /* 0x000e620000002100 */
[----:B------:R-:W-:Y:S02]  /*e100*/  SEL R10, RZ, 0x4, P6 ;  /* 0x00000004ff0a7807 */ /* 0x000fe40003000000 */
[----:B------:R-:W-:-:S02]  /*e110*/  ISETP.NE.U32.AND P2, PT, R4, RZ, PT ;  /* 0x000000ff0400720c */ /* 0x000fc40003f45070 */
[----:B--2---:R-:W-:-:S04]  /*e120*/  SHF.R.U32.HI R0, RZ, 0x6, R0 ;  /* 0x00000006ff007819 */ /* 0x004fc80000011600 */
[----:B------:R-:W-:-:S04]  /*e130*/  SGXT.U32 R0, R0, 0x1 ;  /* 0x000000010000781a */ /* 0x000fc80000000000 */
[----:B------:R-:W-:-:S04]  /*e140*/  LOP3.LUT R0, R0, 0x2c, RZ, 0xfc, !PT ;  /* 0x0000002c00007812 */ /* 0x000fc800078efcff */
[----:B------:R-:W-:Y:S02]  /*e150*/  ISETP.GE.AND P6, PT, R0, UR6, PT ;  /* 0x0000000600007c0c */ /* 0x000fe4000bfc6270 */
[--C-:B-1----:R-:W-:Y:S02]  /*e160*/  SHF.R.U32.HI R0, RZ, 0x6, R205.reuse ;  /* 0x00000006ff007819 */ /* 0x102fe400000116cd */
[----:B------:R-:W-:Y:S01]  /*e170*/  SHF.R.U32.HI R205, RZ, 0x6, R205 ;  /* 0x00000006ffcd7819 */ /* 0x000fe200000116cd */
[----:B------:R-:W-:Y:S01]  /*e180*/  IMAD.WIDE R4, R11, 0x4, R14 ;  /* 0x000000040b047825 */ /* 0x000fe200078e020e */
[----:B------:R-:W-:Y:S01]  /*e190*/  SGXT.U32 R0, R0, 0x1 ;  /* 0x000000010000781a */ /* 0x000fe20000000000 */
[----:B------:R-:W2:Y:S01]  /*e1a0*/  LDL.LU.64 R14, [R1+0xd8] ;  /* 0x0000d800010e7983 */ /* 0x000ea20000300a00 */
[----:B------:R-:W-:-:S03]  /*e1b0*/  SGXT.U32 R205, R205, 0x1 ;  /* 0x00000001cdcd781a */ /* 0x000fc60000000000 */
[----:B------:R1:W-:Y:S01]  /*e1c0*/  LDGSTS.E [R208+0x38400], [R4.64], P1 ;  /* 0x3840000004d07fae */ /* 0x0003e20008921848 */
[----:B------:R-:W-:Y:S02]  /*e1d0*/  LOP3.LUT R205, R205, 0x30, RZ, 0xfc, !PT ;  /* 0x00000030cdcd7812 */ /* 0x000fe400078efcff */
[----:B------:R-:W-:Y:S02]  /*e1e0*/  LOP3.LUT R0, R0, 0x34, RZ, 0xfc, !PT ;  /* 0x0000003400007812 */ /* 0x000fe400078efcff */
[----:B-1----:R-:W-:Y:S02]  /*e1f0*/  SEL R4, R7, RZ, P5 ;  /* 0x000000ff07047207 */ /* 0x002fe40002800000 */
[----:B------:R-:W-:Y:S02]  /*e200*/  SEL R7, RZ, 0x4, P6 ;  /* 0x00000004ff077807 */ /* 0x000fe40003000000 */
[----:B------:R-:W-:-:S04]  /*e210*/  ISETP.GE.AND P6, PT, R205, UR6, PT ;  /* 0x00000006cd007c0c */ /* 0x000fc8000bfc6270 */
[----:B------:R-:W-:Y:S02]  /*e220*/  SEL R46, RZ, 0x4, P6 ;  /* 0x00000004ff2e7807 */ /* 0x000fe40003000000 */
[----:B------:R-:W-:Y:S02]  /*e230*/  ISETP.GE.AND P6, PT, R0, UR6, PT ;  /* 0x0000000600007c0c */ /* 0x000fe4000bfc6270 */
[----:B------:R-:W1:Y:S01]  /*e240*/  S2R R0, SR_TID.X ;  /* 0x0000000000007919 */ /* 0x000e620000002100 */
[----:B------:R-:W-:Y:S01]  /*e250*/  ISETP.NE.U32.AND P1, PT, R4, RZ, PT ;  /* 0x000000ff0400720c */ /* 0x000fe20003f25070 */
[----:B---3--:R-:W-:Y:S02]  /*e260*/  IMAD.WIDE R4, R11, 0x4, R250 ;  /* 0x000000040b047825 */ /* 0x008fe400078e02fa */
[----:B------:R-:W3:Y:S01]  /*e270*/  S2R R250, SR_TID.X ;  /* 0x0000000000fa7919 */ /* 0x000ee20000002100 */
[----:B------:R-:W-:Y:S02]  /*e280*/  SEL R205, RZ, 0x4, P6 ;  /* 0x00000004ffcd7807 */ /* 0x000fe40003000000 */
[----:B------:R-:W-:Y:S01]  /*e290*/  ISETP.NE.U32.AND P3, PT, R209, RZ, PT ;  /* 0x000000ffd100720c */ /* 0x000fe20003f65070 */
[----:B------:R1:W-:Y:S02]  /*e2a0*/  LDGSTS.E [R208+0x38800], [R4.64], P0 ;  /* 0x3880000004d07fae */ /* 0x0003e40008121848 */
[----:B-1----:R-:W-:-:S04]  /*e2b0*/  SHF.R.U32.HI R0, RZ, 0x6, R0 ;  /* 0x00000006ff007819 */ /* 0x002fc80000011600 */
[----:B------:R-:W-:-:S04]  /*e2c0*/  SGXT.U32 R0, R0, 0x1 ;  /* 0x000000010000781a */ /* 0x000fc80000000000 */
[----:B------:R-:W-:-:S04]  /*e2d0*/  LOP3.LUT R0, R0, 0x38, RZ, 0xfc, !PT ;  /* 0x0000003800007812 */ /* 0x000fc800078efcff */
[----:B------:R-:W-:Y:S02]  /*e2e0*/  ISETP.GE.AND P6, PT, R0, UR6, PT ;  /* 0x0000000600007c0c */ /* 0x000fe4000bfc6270 */
[----:B---3--:R-:W-:-:S04]  /*e2f0*/  SHF.R.U32.HI R0, RZ, 0x6, R250 ;  /* 0x00000006ff007819 */ /* 0x008fc800000116fa */
[----:B------:R-:W-:-:S04]  /*e300*/  SGXT.U32 R0, R0, 0x1 ;  /* 0x000000010000781a */ /* 0x000fc80000000000 */
[----:B------:R-:W-:Y:S02]  /*e310*/  LOP3.LUT R0, R0, 0x3c, RZ, 0xfc, !PT ;  /* 0x0000003c00007812 */ /* 0x000fe400078efcff */
[----:B------:R-:W-:Y:S02]  /*e320*/  SEL R209, RZ, 0x4, P6 ;  /* 0x00000004ffd17807 */ /* 0x000fe40003000000 */
[----:B------:R-:W-:Y:S02]  /*e330*/  ISETP.GE.AND P6, PT, R0, UR6, PT ;  /* 0x0000000600007c0c */ /* 0x000fe4000bfc6270 */
[----:B------:R-:W1:Y:S01]  /*e340*/  S2R R0, SR_TID.X ;  /* 0x0000000000007919 */ /* 0x000e620000002100 */
[----:B------:R-:W-:-:S04]  /*e350*/  SEL R4, R9, RZ, P5 ;  /* 0x000000ff09047207 */ /* 0x000fc80002800000 */
[----:B------:R-:W-:Y:S01]  /*e360*/  ISETP.NE.U32.AND P0, PT, R4, RZ, PT ;  /* 0x000000ff0400720c */ /* 0x000fe20003f05070 */
[----:B------:R-:W-:Y:S02]  /*e370*/  IMAD.WIDE R4, R11, 0x4, R30 ;  /* 0x000000040b047825 */ /* 0x000fe400078e021e */
[----:B------:R-:W3:Y:S01]  /*e380*/  S2R R11, SR_TID.X ;  /* 0x00000000000b7919 */ /* 0x000ee20000002100 */
[----:B------:R-:W-:-:S03]  /*e390*/  SHF.R.U32.HI R250, RZ, 0x6, R250 ;  /* 0x00000006fffa7819 */ /* 0x000fc600000116fa */
[----:B------:R1:W-:Y:S01]  /*e3a0*/  LDGSTS.E [R208+0x38c00], [R4.64], P4 ;  /* 0x38c0000004d07fae */ /* 0x0003e2000a121848 */
[----:B------:R-:W-:Y:S02]  /*e3b0*/  SGXT.U32 R250, R250, 0x1 ;  /* 0x00000001fafa781a */ /* 0x000fe40000000000 */
[----:B-1----:R-:W-:-:S04]  /*e3c0*/  SHF.R.U32.HI R0, RZ, 0x6, R0 ;  /* 0x00000006ff007819 */ /* 0x002fc80000011600 */
[----:B------:R-:W-:-:S04]  /*e3d0*/  SGXT.U32 R0, R0, 0x1 ;  /* 0x000000010000781a */ /* 0x000fc80000000000 */
[----:B------:R-:W-:Y:S02]  /*e3e0*/  LOP3.LUT R0, R0, 0x6, RZ, 0xfc, !PT ;  /* 0x0000000600007812 */ /* 0x000fe400078efcff */
[----:B------:R-:W-:Y:S02]  /*e3f0*/  LOP3.LUT R250, R250, 0x2, RZ, 0xfc, !PT ;  /* 0x00000002fafa7812 */ /* 0x000fe400078efcff */
[----:B------:R-:W-:Y:S02]  /*e400*/  ISETP.GE.AND P4, PT, R0, UR6, PT ;  /* 0x0000000600007c0c */ /* 0x000fe4000bf86270 */
[--C-:B---3--:R-:W-:Y:S02]  /*e410*/  SHF.R.U32.HI R0, RZ, 0x6, R11.reuse ;  /* 0x00000006ff007819 */ /* 0x108fe4000001160b */
[----:B------:R-:W-:Y:S01]  /*e420*/  SHF.R.U32.HI R30, RZ, 0x6, R11 ;  /* 0x00000006ff1e7819 */ /* 0x000fe2000001160b */
[----:B------:R-:W-:Y:S01]  /*e430*/  IMAD.MOV.U32 R11, RZ, RZ, c[0x0][0x188] ;  /* 0x00006200ff0b7624 */ /* 0x000fe200078e00ff */
[----:B------:R-:W-:-:S02]  /*e440*/  SEL R55, RZ, 0x4, P6 ;  /* 0x00000004ff377807 */ /* 0x000fc40003000000 */
[----:B------:R-:W-:Y:S02]  /*e450*/  ISETP.GE.AND P6, PT, R250, UR6, PT ;  /* 0x00000006fa007c0c */ /* 0x000fe4000bfc6270 */
[----:B------:R-:W-:Y:S01]  /*e460*/  SEL R250, R6, RZ, P5 ;  /* 0x000000ff06fa7207 */ /* 0x000fe20002800000 */
[----:B------:R-:W-:-:S04]  /*e470*/  IMAD.SHL.U32 R6, R11, 0x40, RZ ;  /* 0x000000400b067824 */ /* 0x000fc800078e00ff */
[----:B------:R-:W-:-:S05]  /*e480*/  IMAD.WIDE R4, R6, 0x4, R22 ;  /* 0x0000000406047825 */ /* 0x000fca00078e0216 */
[----:B------:R1:W-:Y:S02]  /*e490*/  LDGSTS.E [R208+0x39000], [R4.64], P3 ;  /* 0x3900000004d07fae */ /* 0x0003e40009921848 */
[----:B-1----:R-:W-:Y:S02]  /*e4a0*/  SEL R4, R8, RZ, P5 ;  /* 0x000000ff08047207 */ /* 0x002fe40002800000 */
[----:B------:R-:W3:Y:S02]  /*e4b0*/  LDL.LU.64 R8, [R1+0xc8] ;  /* 0x0000c80001087983 */ /* 0x000ee40000300a00 */
[----:B------:R-:W-:Y:S02]  /*e4c0*/  ISETP.NE.U32.AND P3, PT, R4, RZ, PT ;  /* 0x000000ff0400720c */ /* 0x000fe40003f65070 */
[----:B------:R-:W1:Y:S01]  /*e4d0*/  S2R R11, SR_TID.X ;  /* 0x00000000000b7919 */ /* 0x000e620000002100 */
[----:B--2---:R-:W-:-:S05]  /*e4e0*/  IMAD.WIDE R4, R6, 0x4, R14 ;  /* 0x0000000406047825 */ /* 0x004fca00078e020e */
[----:B------:R2:W-:Y:S02]  /*e4f0*/  LDGSTS.E [R208+0x39400], [R4.64], P2 ;  /* 0x3940000004d07fae */ /* 0x0005e40009121848 */
[----:B--2---:R-:W-:-:S04]  /*e500*/  SEL R4, R10, RZ, P5 ;  /* 0x000000ff0a047207 */ /* 0x004fc80002800000 */
[----:B------:R-:W-:Y:S01]  /*e510*/  ISETP.NE.U32.AND P2, PT, R4, RZ, PT ;  /* 0x000000ff0400720c */ /* 0x000fe20003f45070 */
[----:B---3--:R-:W-:-:S05]  /*e520*/  IMAD.WIDE R4, R6, 0x4, R8 ;  /* 0x0000000406047825 */ /* 0x008fca00078e0208 */
[----:B------:R2:W-:Y:S02]  /*e530*/  LDGSTS.E [R208+0x39800], [R4.64], P1 ;  /* 0x3980000004d07fae */ /* 0x0005e40008921848 */
[----:B--2---:R-:W-:-:S04]  /*e540*/  SEL R4, R7, RZ, P5 ;  /* 0x000000ff07047207 */ /* 0x004fc80002800000 */
[----:B------:R-:W-:Y:S02]  /*e550*/  ISETP.NE.U32.AND P1, PT, R4, RZ, PT ;  /* 0x000000ff0400720c */ /* 0x000fe40003f25070 */
[----:B------:R-:W2:Y:S04]  /*e560*/  LDL.LU.64 R4, [R1+0xb8] ;  /* 0x0000b80001047983 */ /* 0x000ea80000300a00 */
[----:B------:R-:W3:Y:S01]  /*e570*/  S2R R22, SR_TID.X ;  /* 0x0000000000167919 */ /* 0x000ee20000002100 */
[----:B------:R-:W-:Y:S02]  /*e580*/  SGXT.U32 R30, R30, 0x1 ;  /* 0x000000011e1e781a */ /* 0x000fe40000000000 */
[----:B------:R-:W-:Y:S02]  /*e590*/  SGXT.U32 R0, R0, 0x1 ;  /* 0x000000010000781a */ /* 0x000fe40000000000 */
[----:B------:R-:W-:-:S02]  /*e5a0*/  LOP3.LUT R30, R30, 0xa, RZ, 0xfc, !PT ;  /* 0x0000000a1e1e7812 */ /* 0x000fc400078efcff */
[----:B-1----:R-:W-:Y:S02]  /*e5b0*/  SHF.R.U32.HI R11, RZ, 0x6, R11 ;  /* 0x00000006ff0b7819 */ /* 0x002fe4000001160b */
[----:B------:R-:W-:Y:S02]  /*e5c0*/  SEL R38, RZ, 0x4, P4 ;  /* 0x00000004ff267807 */ /* 0x000fe40002000000 */
[----:B------:R-:W-:Y:S02]  /*e5d0*/  ISETP.GE.AND P4, PT, R30, UR6, PT ;  /* 0x000000061e007c0c */ /* 0x000fe4000bf86270 */
[----:B------:R-:W-:Y:S02]  /*e5e0*/  LOP3.LUT R0, R0, 0xe, RZ, 0xfc, !PT ;  /* 0x0000000e00007812 */ /* 0x000fe400078efcff */
[----:B------:R-:W-:Y:S02]  /*e5f0*/  SGXT.U32 R11, R11, 0x1 ;  /* 0x000000010b0b781a */ /* 0x000fe40000000000 */
[----:B------:R-:W-:-:S02]  /*e600*/  SEL R39, RZ, 0x4, P4 ;  /* 0x00000004ff277807 */ /* 0x000fc40002000000 */
[----:B------:R-:W-:Y:S02]  /*e610*/  ISETP.GE.AND P4, PT, R0, UR6, PT ;  /* 0x0000000600007c0c */ /* 0x000fe4000bf86270 */
[----:B------:R-:W-:Y:S02]  /*e620*/  LOP3.LUT R11, R11, 0x12, RZ, 0xfc, !PT ;  /* 0x000000120b0b7812 */ /* 0x000fe400078efcff */
[----:B------:R-:W-:Y:S02]  /*e630*/  SEL R0, RZ, 0x4, P4 ;  /* 0x00000004ff007807 */ /* 0x000fe40002000000 */
[----:B------:R-:W-:Y:S02]  /*e640*/  ISETP.GE.AND P4, PT, R11, UR6, PT ;  /* 0x000000060b007c0c */ /* 0x000fe4000bf86270 */
[--C-:B---3--:R-:W-:Y:S02]  /*e650*/  SHF.R.U32.HI R11, RZ, 0x6, R22.reuse ;  /* 0x00000006ff0b7819 */ /* 0x108fe40000011616 */
[----:B------:R-:W-:-:S04]  /*e660*/  SHF.R.U32.HI R22, RZ, 0x6, R22 ;  /* 0x00000006ff167819 */ /* 0x000fc80000011616 */
[----:B------:R-:W-:Y:S02]  /*e670*/  SGXT.U32 R22, R22, 0x1 ;  /* 0x000000011616781a */ /* 0x000fe40000000000 */
[----:B------:R-:W-:Y:S02]  /*e680*/  SGXT.U32 R11, R11, 0x1 ;  /* 0x000000010b0b781a */ /* 0x000fe40000000000 */
[----:B------:R-:W-:Y:S02]  /*e690*/  LOP3.LUT R22, R22, 0x16, RZ, 0xfc, !PT ;  /* 0x0000001616167812 */ /* 0x000fe400078efcff */
[----:B------:R-:W-:Y:S02]  /*e6a0*/  SEL R30, RZ, 0x4, P4 ;  /* 0x00000004ff1e7807 */ /* 0x000fe40002000000 */
[----:B------:R-:W-:Y:S02]  /*e6b0*/  LOP3.LUT R11, R11, 0x1a, RZ, 0xfc, !PT ;  /* 0x0000001a0b0b7812 */ /* 0x000fe400078efcff */
[----:B------:R-:W-:-:S04]  /*e6c0*/  ISETP.GE.AND P4, PT, R22, UR6, PT ;  /* 0x0000000616007c0c */ /* 0x000fc8000bf86270 */
[----:B------:R-:W-:Y:S02]  /*e6d0*/  SEL R31, RZ, 0x4, P4 ;  /* 0x00000004ff1f7807 */ /* 0x000fe40002000000 */
[----:B------:R-:W-:Y:S02]  /*e6e0*/  ISETP.GE.AND P4, PT, R11, UR6, PT ;  /* 0x000000060b007c0c */ /* 0x000fe4000bf86270 */
[----:B------:R-:W1:Y:S04]  /*e6f0*/  S2R R11, SR_TID.X ;  /* 0x00000000000b7919 */ /* 0x000e680000002100 */
[----:B------:R-:W3:Y:S01]  /*e700*/  S2R R14, SR_TID.X ;  /* 0x00000000000e7919 */ /* 0x000ee20000002100 */
[----:B------:R-:W-:Y:S02]  /*e710*/  SEL R22, RZ, 0x4, P4 ;  /* 0x00000004ff167807 */ /* 0x000fe40002000000 */
[----:B-1----:R-:W-:-:S04]  /*e720*/  SHF.R.U32.HI R11, RZ, 0x6, R11 ;  /* 0x00000006ff0b7819 */ /* 0x002fc8000001160b */
[----:B------:R-:W-:-:S04]  /*e730*/  SGXT.U32 R11, R11, 0x1 ;  /* 0x000000010b0b781a */ /* 0x000fc80000000000 */
[----:B------:R-:W-:-:S04]  /*e740*/  LOP3.LUT R11, R11, 0x1e, RZ, 0xfc, !PT ;  /* 0x0000001e0b0b7812 */ /* 0x000fc800078efcff */
        /* <DEDUP_REMOVED lines=11> */
[----:B------:R-:W1:Y:S02]  /*e800*/  S2R R11, SR_TID.X ;  /* 0x00000000000b7919 */ /* 0x000e640000002100 */
[----:B------:R-:W-:Y:S02]  /*e810*/  SEL R15, RZ, 0x4, P4 ;  /* 0x00000004ff0f7807 */ /* 0x000fe40002000000 */
[----:B-1----:R-:W-:-:S04]  /*e820*/  SHF.R.U32.HI R47, RZ, 0x6, R11 ;  /* 0x00000006ff2f7819 */ /* 0x002fc8000001160b */
[----:B------:R-:W-:Y:S02]  /*e830*/  SGXT.U32 R47, R47, 0x1 ;  /* 0x000000012f2f781a */ /* 0x000fe40000000000 */
[--C-:B------:R-:W-:Y:S02]  /*e840*/  SHF.R.U32.HI R9, RZ, 0x6, R11.reuse ;  /* 0x00000006ff097819 */ /* 0x100fe4000001160b */
[----:B------:R-:W-:Y:S02]  /*e850*/  LOP3.LUT R47, R47, 0x2a, RZ, 0xfc, !PT ;  /* 0x0000002a2f2f7812 */ /* 0x000fe400078efcff */
[----:B------:R-:W-:Y:S02]  /*e860*/  SGXT.U32 R9, R9, 0x1 ;  /* 0x000000010909781a */ /* 0x000fe40000000000 */
[----:B------:R-:W-:Y:S02]  /*e870*/  ISETP.GE.AND P4, PT, R47, UR6, PT ;  /* 0x000000062f007c0c */ /* 0x000fe4000bf86270 */
[----:B------:R-:W-:-:S02]  /*e880*/  SHF.R.U32.HI R47, RZ, 0x6, R11 ;  /* 0x00000006ff2f7819 */ /* 0x000fc4000001160b */
[----:B------:R-:W-:Y:S02]  /*e890*/  LOP3.LUT R9, R9, 0x2e, RZ, 0xfc, !PT ;  /* 0x0000002e09097812 */ /* 0x000fe400078efcff */
[----:B------:R-:W-:Y:S02]  /*e8a0*/  SGXT.U32 R47, R47, 0x1 ;  /* 0x000000012f2f781a */ /* 0x000fe40000000000 */
[----:B------:R-:W-:Y:S02]  /*e8b0*/  SEL R11, RZ, 0x4, P4 ;  /* 0x00000004ff0b7807 */ /* 0x000fe40002000000 */
[----:B------:R-:W-:Y:S02]  /*e8c0*/  LOP3.LUT R47, R47, 0x32, RZ, 0xfc, !PT ;  /* 0x000000322f2f7812 */ /* 0x000fe400078efcff */
[----:B------:R-:W-:-:S04]  /*e8d0*/  ISETP.GE.AND P4, PT, R9, UR6, PT ;  /* 0x0000000609007c0c */ /* 0x000fc8000bf86270 */
[----:B------:R-:W-:Y:S02]  /*e8e0*/  SEL R10, RZ, 0x4, P4 ;  /* 0x00000004ff0a7807 */ /* 0x000fe40002000000 */
[----:B------:R-:W-:Y:S02]  /*e8f0*/  ISETP.GE.AND P4, PT, R47, UR6, PT ;  /* 0x000000062f007c0c */ /* 0x000fe4000bf86270 */
[----:B------:R-:W1:Y:S01]  /*e900*/  S2R R47, SR_TID.X ;  /* 0x00000000002f7919 */ /* 0x000e620000002100 */
[----:B--2---:R-:W-:Y:S01]  /*e910*/  IMAD.WIDE R4, R6, 0x4, R4 ;  /* 0x0000000406047825 */ /* 0x004fe200078e0204 */
[----:B-1----:R-:W-:-:S04]  /*e920*/  SHF.R.U32.HI R6, RZ, 0x6, R47 ;  /* 0x00000006ff067819 */ /* 0x002fc8000001162f */
[----:B------:R1:W-:Y:S02]  /*e930*/  LDGSTS.E [R208+0x39c00], [R4.64], P0 ;  /* 0x39c0000004d07fae */ /* 0x0003e40008121848 */
[----:B-1----:R-:W-:Y:S02]  /*e940*/  SEL R4, R46, RZ, P5 ;  /* 0x000000ff2e047207 */ /* 0x002fe40002800000 */
[----:B------:R-:W2:Y:S04]  /*e950*/  LDL.LU.64 R46, [R1+0xa8] ;  /* 0x0000a800012e7983 */ /* 0x000ea80000300a00 */
[----:B------:R-:W1:Y:S01]  /*e960*/  S2R R7, SR_TID.X ;  /* 0x0000000000077919 */ /* 0x000e620000002100 */
[----:B------:R-:W-:Y:S02]  /*e970*/  SGXT.U32 R6, R6, 0x1 ;  /* 0x000000010606781a */ /* 0x000fe40000000000 */
[----:B------:R-:W-:-:S02]  /*e980*/  SEL R251, RZ, 0x4, P6 ;  /* 0x00000004fffb7807 */ /* 0x000fc40003000000 */
[----:B------:R-:W-:Y:S02]  /*e990*/  LOP3.LUT R6, R6, 0x36, RZ, 0xfc, !PT ;  /* 0x0000003606067812 */ /* 0x000fe400078efcff */
[----:B------:R-:W-:Y:S02]  /*e9a0*/  SEL R9, RZ, 0x4, P4 ;  /* 0x00000004ff097807 */ /* 0x000fe40002000000 */
[--C-:B-1----:R-:W-:Y:S02]  /*e9b0*/  SHF.R.U32.HI R8, RZ, 0x6, R7.reuse ;  /* 0x00000006ff087819 */ /* 0x102fe40000011607 */
[----:B------:R-:W-:-:S04]  /*e9c0*/  SHF.R.U32.HI R7, RZ, 0x6, R7 ;  /* 0x00000006ff077819 */ /* 0x000fc80000011607 */
[----:B------:R-:W-:Y:S02]  /*e9d0*/  SGXT.U32 R7, R7, 0x1 ;  /* 0x000000010707781a */ /* 0x000fe40000000000 */
[----:B------:R-:W-:Y:S02]  /*e9e0*/  SGXT.U32 R8, R8, 0x1 ;  /* 0x000000010808781a */ /* 0x000fe40000000000 */
[----:B------:R-:W-:Y:S02]  /*e9f0*/  LOP3.LUT R7, R7, 0x3a, RZ, 0xfc, !PT ;  /* 0x0000003a07077812 */ /* 0x000fe400078efcff */
[----:B------:R-:W-:Y:S02]  /*ea00*/  LOP3.LUT R8, R8, 0x3e, RZ, 0xfc, !PT ;  /* 0x0000003e08087812 */ /* 0x000fe400078efcff */
[----:B------:R-:W-:Y:S02]  /*ea10*/  ISETP.GE.AND P6, PT, R7, UR6, PT ;  /* 0x0000000607007c0c */ /* 0x000fe4000bfc6270 */
[----:B------:R-:W-:-:S02]  /*ea20*/  ISETP.NE.U32.AND P0, PT, R4, RZ, PT ;  /* 0x000000ff0400720c */ /* 0x000fc40003f05070 */
[----:B------:R-:W-:Y:S02]  /*ea30*/  ISETP.GE.AND P4, PT, R6, UR6, PT ;  /* 0x0000000606007c0c */ /* 0x000fe4000bf86270 */
[----:B------:R-:W-:Y:S02]  /*ea40*/  SEL R4, R205, RZ, P5 ;  /* 0x000000ffcd047207 */ /* 0x000fe40002800000 */
[----:B------:R-:W-:Y:S01]  /*ea50*/  SEL R5, RZ, 0x4, P6 ;  /* 0x00000004ff057807 */ /* 0x000fe20003000000 */
[----:B------:R-:W3:Y:S01]  /*ea60*/  LDL.LU R205, [R1+0x884] ;  /* 0x0008840001cd7983 */ /* 0x000ee20000300800 */
[----:B------:R-:W-:Y:S02]  /*ea70*/  ISETP.GE.AND P6, PT, R8, UR6, PT ;  /* 0x0000000608007c0c */ /* 0x000fe4000bfc6270 */
[----:B------:R-:W-:Y:S02]  /*ea80*/  SEL R6, RZ, 0x4, P4 ;  /* 0x00000004ff067807 */ /* 0x000fe40002000000 */
[----:B------:R-:W-:-:S02]  /*ea90*/  ISETP.NE.U32.AND P4, PT, R4, RZ, PT ;  /* 0x000000ff0400720c */ /* 0x000fc40003f85070 */
[----:B------:R-:W-:Y:S02]  /*eaa0*/  SEL R7, R209, RZ, P5 ;  /* 0x000000ffd1077207 */ /* 0x000fe40002800000 */
[----:B------:R-:W-:Y:S02]  /*eab0*/  SEL R4, RZ, 0x4, P6 ;  /* 0x00000004ff047807 */ /* 0x000fe40003000000 */
[----:B------:R-:W-:Y:S01]  /*eac0*/  SEL R209, R251, RZ, P5 ;  /* 0x000000fffbd17207 */ /* 0x000fe20002800000 */
[----:B------:R-:W-:Y:S01]  /*ead0*/  IMAD.MOV.U32 R251, RZ, RZ, c[0x0][0x188] ;  /* 0x00006200fffb7624 */ /* 0x000fe200078e00ff */
[----:B------:R-:W-:Y:S02]  /*eae0*/  ISETP.NE.U32.AND P6, PT, R250, RZ, PT ;  /* 0x000000fffa00720c */ /* 0x000fe40003fc5070 */
[----:B------:R-:W-:Y:S01]  /*eaf0*/  SEL R250, R5, RZ, P5 ;  /* 0x000000ff05fa7207 */ /* 0x000fe20002800000 */
[----:B------:R-:W-:Y:S01]  /*eb00*/  IMAD.SHL.U32 R5, R251, 0x40, RZ ;  /* 0x00000040fb057824 */ /* 0x000fe200078e00ff */
[----:B------:R-:W-:-:S02]  /*eb10*/  SEL R251, R4, RZ, P5 ;  /* 0x000000ff04fb7207 */ /* 0x000fc40002800000 */
[----:B------:R-:W-:Y:S02]  /*eb20*/  SEL R8, R55, RZ, P5 ;  /* 0x000000ff37087207 */ /* 0x000fe40002800000 */
[----:B------:R-:W4:Y:S01]  /*eb30*/  LDL.LU R55, [R1+0x880] ;  /* 0x0008800001377983 */ /* 0x000f220000300800 */
[----:B--2---:R-:W-:-:S03]  /*eb40*/  IMAD.WIDE R4, R5, 0x4, R46 ;  /* 0x0000000405047825 */ /* 0x004fc600078e022e */
[----:B------:R-:W2:Y:S04]  /*eb50*/  LDL.LU.64 R46, [R1+0x878] ;  /* 0x00087800012e7983 */ /* 0x000ea80000300a00 */
[----:B------:R1:W-:Y:S04]  /*eb60*/  LDGSTS.E [R208+0x3a000], [R4.64], P6 ;  /* 0x3a00000004d07fae */ /* 0x0003e8000b121848 */
[----:B-1----:R-:W2:Y:S01]  /*eb70*/  LDL.LU.64 R4, [R1+0x98] ;  /* 0x0000980001047983 */ /* 0x002ea20000300a00 */
[----:B------:R-:W-:Y:S02]  /*eb80*/  SEL R38, R38, RZ, P5 ;  /* 0x000000ff26267207 */ /* 0x000fe40002800000 */
[----:B------:R-:W-:-:S02]  /*eb90*/  SEL R39, R39, RZ, P5 ;  /* 0x000000ff27277207 */ /* 0x000fc40002800000 */
[----:B------:R-:W-:Y:S02]  /*eba0*/  SEL R0, R0, RZ, P5 ;  /* 0x000000ff00007207 */ /* 0x000fe40002800000 */
[----:B------:R-:W-:Y:S02]  /*ebb0*/  SEL R30, R30, RZ, P5 ;  /* 0x000000ff1e1e7207 */ /* 0x000fe40002800000 */
[----:B------:R-:W-:Y:S02]  /*ebc0*/  SEL R31, R31, RZ, P5 ;  /* 0x000000ff1f1f7207 */ /* 0x000fe40002800000 */
[----:B------:R-:W-:Y:S02]  /*ebd0*/  SEL R22, R22, RZ, P5 ;  /* 0x000000ff16167207 */ /* 0x000fe40002800000 */
[----:B------:R-:W-:Y:S02]  /*ebe0*/  SEL R23, R23, RZ, P5 ;  /* 0x000000ff17177207 */ /* 0x000fe40002800000 */
[----:B------:R-:W-:-:S02]  /*ebf0*/  SEL R14, R14, RZ, P5 ;  /* 0x000000ff0e0e7207 */ /* 0x000fc40002800000 */
[----:B------:R-:W-:Y:S02]  /*ec00*/  SEL R15, R15, RZ, P5 ;  /* 0x000000ff0f0f7207 */ /* 0x000fe40002800000 */
[----:B------:R-:W-:Y:S02]  /*ec10*/  SEL R11, R11, RZ, P5 ;  /* 0x000000ff0b0b7207 */ /* 0x000fe40002800000 */
[----:B------:R-:W-:Y:S02]  /*ec20*/  SEL R10, R10, RZ, P5 ;  /* 0x000000ff0a0a7207 */ /* 0x000fe40002800000 */
[----:B------:R-:W-:Y:S02]  /*ec30*/  SEL R9, R9, RZ, P5 ;  /* 0x000000ff09097207 */ /* 0x000fe40002800000 */
[----:B------:R-:W-:Y:S02]  /*ec40*/  SEL R6, R6, RZ, P5 ;  /* 0x000000ff06067207 */ /* 0x000fe40002800000 */
[----:B---3--:R-:W-:-:S02]  /*ec50*/  SEL R205, R205, RZ, P5 ;  /* 0x000000ffcdcd7207 */ /* 0x008fc40002800000 */
[----:B------:R-:W-:Y:S01]  /*ec60*/  ISETP.NE.U32.AND P5, PT, R7, RZ, PT ;  /* 0x000000ff0700720c */ /* 0x000fe20003fa5070 */
[----:B------:R-:W-:-:S04]  /*ec70*/  IMAD.MOV.U32 R7, RZ, RZ, c[0x0][0x188] ;  /* 0x00006200ff077624 */ /* 0x000fc800078e00ff */
[----:B------:R-:W-:-:S04]  /*ec80*/  IMAD.SHL.U32 R7, R7, 0x40, RZ ;  /* 0x0000004007077824 */ /* 0x000fc800078e00ff */
[----:B--2---:R-:W-:-:S05]  /*ec90*/  IMAD.WIDE R4, R7, 0x4, R4 ;  /* 0x0000000407047825 */ /* 0x004fca00078e0204 */
[----:B------:R1:W-:Y:S04]  /*eca0*/  LDGSTS.E [R208+0x3a400], [R4.64], P3 ;  /* 0x3a40000004d07fae */ /* 0x0003e80009921848 */
[----:B-1----:R-:W2:Y:S02]  /*ecb0*/  LDL.LU.64 R4, [R1+0x88] ;  /* 0x0000880001047983 */ /* 0x002ea40000300a00 */
[----:B--2---:R-:W-:-:S05]  /*ecc0*/  IMAD.WIDE R4, R7, 0x4, R4 ;  /* 0x0000000407047825 */ /* 0x004fca00078e0204 */
[----:B------:R1:W-:Y:S04]  /*ecd0*/  LDGSTS.E [R208+0x3a800], [R4.64], P2 ;  /* 0x3a80000004d07fae */ /* 0x0003e80009121848 */
[----:B-1----:R-:W2:Y:S01]  /*ece0*/  LDL.LU.64 R4, [R1+0x78] ;  /* 0x0000780001047983 */ /* 0x002ea20000300a00 */
[----:B------:R-:W-:Y:S01]  /*ecf0*/  IMAD.MOV.U32 R7, RZ, RZ, c[0x0][0x188] ;  /* 0x00006200ff077624 */ /* 0x000fe200078e00ff */
[----:B------:R-:W-:-:S03]  /*ed00*/  ISETP.NE.U32.AND P2, PT, R209, RZ, PT ;  /* 0x000000ffd100720c */ /* 0x000fc60003f45070 */
[----:B------:R-:W-:-:S04]  /*ed10*/  IMAD.SHL.U32 R209, R7, 0x40, RZ ;  /* 0x0000004007d17824 */ /* 0x000fc800078e00ff */
[----:B--2---:R-:W-:-:S05]  /*ed20*/  IMAD.WIDE R4, R209, 0x4, R4 ;  /* 0x00000004d1047825 */ /* 0x004fca00078e0204 */
[----:B------:R1:W-:Y:S04]  /*ed30*/  LDGSTS.E [R208+0x3ac00], [R4.64], P1 ;  /* 0x3ac0000004d07fae */ /* 0x0003e80008921848 */
[----:B-1----:R-:W2:Y:S01]  /*ed40*/  LDL.LU.64 R4, [R1+0x68] ;  /* 0x0000680001047983 */ /* 0x002ea20000300a00 */
[----:B------:R-:W-:-:S03]  /*ed50*/  ISETP.NE.U32.AND P1, PT, R38, RZ, PT ;  /* 0x000000ff2600720c */ /* 0x000fc60003f25070 */
[----:B------:R-:W3:Y:S01]  /*ed60*/  LDL.LU R38, [R1+0x874] ;  /* 0x0008740001267983 */ /* 0x000ee20000300800 */
        /* <DEDUP_REMOVED lines=13> */
[----:B------:R-:W-:Y:S02]  /*ee40*/  ISETP.NE.U32.AND P3, PT, R8, RZ, PT ;  /* 0x000000ff0800720c */ /* 0x000fe40003f65070 */
[----:B------:R-:W-:Y:S02]  /*ee50*/  ISETP.NE.U32.AND P5, PT, R30, RZ, PT ;  /* 0x000000ff1e00720c */ /* 0x000fe40003fa5070 */
[----:B------:R-:W3:Y:S01]  /*ee60*/  LDL.LU R30, [R1+0x868] ;  /* 0x00086800011e7983 */ /* 0x000ee20000300800 */
[----:B--2---:R-:W-:-:S08]  /*ee70*/  IMAD.WIDE R4, R209, 0x4, R4 ;  /* 0x00000004d1047825 */ /* 0x004fd000078e0204 */
[----:B------:R1:W-:Y:S04]  /*ee80*/  LDGSTS.E [R208+0x3bc00], [R4.64], P3 ;  /* 0x3bc0000004d07fae */ /* 0x0003e80009921848 */
[----:B-1----:R-:W2:Y:S01]  /*ee90*/  LDL.LU.64 R4, [R1+0x120] ;  /* 0x0001200001047983 */ /* 0x002ea20000300a00 */
[----:B------:R-:W-:-:S03]  /*eea0*/  ISETP.NE.U32.AND P3, PT, R31, RZ, PT ;  /* 0x000000ff1f00720c */ /* 0x000fc60003f65070 */
[----:B------:R-:W3:Y:S01]  /*eeb0*/  LDL.LU R31, [R1+0x864] ;  /* 0x00086400011f7983 */ /* 0x000ee20000300800 */
[----:B--2---:R-:W-:-:S05]  /*eec0*/  IMAD.WIDE R4, R209, 0x4, R4 ;  /* 0x00000004d1047825 */ /* 0x004fca00078e0204 */
[----:B---3--:R1:W-:Y:S04]  /*eed0*/  LDGSTS.E [R0+0x38200], [R4.64], P2 ;  /* 0x3820000004007fae */ /* 0x0083e80009121848 */
        /* <DEDUP_REMOVED lines=20> */
[----:B-1----:R-:W2:Y:S02]  /*f020*/  LDL.LU.64 R4, [R1+0xd0] ;  /* 0x0000d00001047983 */ /* 0x002ea40000300a00 */
[----:B--2---:R-:W-:-:S05]  /*f030*/  IMAD.WIDE R4, R209, 0x4, R4 ;  /* 0x00000004d1047825 */ /* 0x004fca00078e0204 */
[----:B------:R1:W-:Y:S04]  /*f040*/  LDGSTS.E [R0+0x39600], [R4.64], P3 ;  /* 0x3960000004007fae */ /* 0x0003e80009921848 */
[----:B-1----:R-:W2:Y:S01]  /*f050*/  LDL.LU.64 R4, [R1+0xc0] ;  /* 0x0000c00001047983 */ /* 0x002ea20000300a00 */
[----:B------:R-:W-:Y:S02]  /*f060*/  ISETP.NE.U32.AND P5, PT, R11, RZ, PT ;  /* 0x000000ff0b00720c */ /* 0x000fe40003fa5070 */
[----:B------:R-:W-:Y:S02]  /*f070*/  ISETP.NE.U32.AND P3, PT, R10, RZ, PT ;  /* 0x000000ff0a00720c */ /* 0x000fe40003f65070 */
[----:B------:R-:W3:Y:S01]  /*f080*/  LDL.LU.64 R10, [R1+0x70] ;  /* 0x00007000010a7983 */ /* 0x000ee20000300a00 */
[----:B--2---:R-:W-:-:S05]  /*f090*/  IMAD.WIDE R4, R209, 0x4, R4 ;  /* 0x00000004d1047825 */ /* 0x004fca00078e0204 */
[----:B------:R1:W-:Y:S04]  /*f0a0*/  LDGSTS.E [R0+0x39a00], [R4.64], P2 ;  /* 0x39a0000004007fae */ /* 0x0003e80009121848 */
[----:B-1----:R-:W2:Y:S01]  /*f0b0*/  LDL.LU.64 R4, [R1+0xb0] ;  /* 0x0000b00001047983 */ /* 0x002ea20000300a00 */
[----:B------:R-:W-:-:S03]  /*f0c0*/  ISETP.NE.U32.AND P2, PT, R9, RZ, PT ;  /* 0x000000ff0900720c */ /* 0x000fc60003f45070 */
        /* <DEDUP_REMOVED lines=9> */
[C---:B---3--:R-:W-:Y:S01]  /*f160*/  IMAD.WIDE R6, R209.reuse, 0x4, R6 ;  /* 0x00000004d1067825 */ /* 0x048fe200078e0206 */
[----:B------:R-:W-:Y:S02]  /*f170*/  ISETP.NE.U32.AND P0, PT, R250, RZ, PT ;  /* 0x000000fffa00720c */ /* 0x000fe40003f05070 */
[----:B------:R-:W3:Y:S01]  /*f180*/  LDL.LU R250, [R1+0x850] ;  /* 0x0008500001fa7983 */ /* 0x000ee20000300800 */
[----:B--2---:R-:W-:-:S05]  /*f190*/  IMAD.WIDE R4, R209, 0x4, R4 ;  /* 0x00000004d1047825 */ /* 0x004fca00078e0204 */
[----:B------:R1:W-:Y:S01]  /*f1a0*/  LDGSTS.E [R0+0x3a600], [R4.64], P4 ;  /* 0x3a60000004007fae */ /* 0x0003e2000a121848 */
[----:B------:R-:W-:-:S03]  /*f1b0*/  ISETP.NE.U32.AND P4, PT, R251, RZ, PT ;  /* 0x000000fffb00720c */ /* 0x000fc60003f85070 */
[----:B------:R2:W-:Y:S04]  /*f1c0*/  LDGSTS.E [R0+0x3aa00], [R6.64], P5 ;  /* 0x3aa0000006007fae */ /* 0x0005e8000a921848 */
[----:B-1----:R-:W3:Y:S04]  /*f1d0*/  LDL.LU.64 R4, [R1+0x40] ;  /* 0x0000400001047983 */ /* 0x002ee80000300a00 */
[----:B------:R-:W4:Y:S04]  /*f1e0*/  LDL.LU R251, [R1+0x84c] ;  /* 0x00084c0001fb7983 */ /* 0x000f280000300800 */
[----:B--2---:R-:W2:Y:S01]  /*f1f0*/  LDL.LU.64 R6, [R1+0x50] ;  /* 0x0000500001067983 */ /* 0x004ea20000300a00 */
[----:B------:R-:W-:Y:S01]  /*f200*/  IMAD.WIDE R10, R209, 0x4, R10 ;  /* 0x00000004d10a7825 */ /* 0x000fe200078e020a */
[----:B------:R-:W-:-:S02]  /*f210*/  ISETP.NE.U32.AND P5, PT, R205, RZ, PT ;  /* 0x000000ffcd00720c */ /* 0x000fc40003fa5070 */
[----:B------:R1:W5:Y:S01]  /*f220*/  LDL.LU R205, [R1+0x848] ;  /* 0x0008480001cd7983 */ /* 0x0003620000300800 */
[----:B------:R-:W-:-:S03]  /*f230*/  IMAD.WIDE R8, R209, 0x4, R8 ;  /* 0x00000004d1087825 */ /* 0x000fc600078e0208 */
[----:B------:R1:W-:Y:S04]  /*f240*/  LDGSTS.E [R0+0x3ae00], [R10.64], P3 ;  /* 0x3ae000000a007fae */ /* 0x0003e80009921848 */
[----:B------:R1:W-:Y:S04]  /*f250*/  LDGSTS.E [R0+0x3b200], [R8.64], P2 ;  /* 0x3b20000008007fae */ /* 0x0003e80009121848 */
[----:B-1----:R-:W4:Y:S04]  /*f260*/  LDL.LU.64 R10, [R1+0x30] ;  /* 0x00003000010a7983 */ /* 0x002f280000300a00 */
[----:B------:R-:W4:Y:S01]  /*f270*/  LDL.LU.64 R8, [R1+0x8] ;  /* 0x0000080001087983 */ /* 0x000f220000300a00 */
[----:B---3--:R-:W-:-:S04]  /*f280*/  IMAD.WIDE R4, R209, 0x4, R4 ;  /* 0x00000004d1047825 */ /* 0x008fc800078e0204 */
[----:B--2---:R-:W-:-:S05]  /*f290*/  IMAD.WIDE R6, R209, 0x4, R6 ;  /* 0x00000004d1067825 */ /* 0x004fca00078e0206 */
[----:B------:R1:W-:Y:S02]  /*f2a0*/  LDGSTS.E [R0+0x3b600], [R6.64], P1 ;  /* 0x3b60000006007fae */ /* 0x0003e40008921848 */
[----:B-1----:R-:W-:-:S05]  /*f2b0*/  LOP3.LUT R7, R208, 0x40, RZ, 0x3c, !PT ;  /* 0x00000040d0077812 */ /* 0x002fca00078e3cff */
[----:B------:R1:W-:Y:S04]  /*f2c0*/  LDGSTS.E [R7+0x3ba00], [R4.64], P0 ;  /* 0x3ba0000004077fae */ /* 0x0003e80008121848 */
[----:B-1----:R-:W2:Y:S01]  /*f2d0*/  LDL.LU.64 R4, [R1+0x28] ;  /* 0x0000280001047983 */ /* 0x002ea20000300a00 */
[----:B----4-:R-:W-:-:S04]  /*f2e0*/  IMAD.WIDE R10, R209, 0x4, R10 ;  /* 0x00000004d10a7825 */ /* 0x010fc800078e020a */
[----:B------:R-:W-:Y:S01]  /*f2f0*/  IMAD.MOV.U32 R209, RZ, RZ, c[0x0][0x18c] ;  /* 0x00006300ffd17624 */ /* 0x000fe200078e00ff */
[----:B------:R1:W-:Y:S03]  /*f300*/  LDGSTS.E [R7+0x3be00], [R10.64], P4 ;  /* 0x3be000000a077fae */ /* 0x0003e6000a121848 */
[----:B------:R-:W-:Y:S01]  /*f310*/  IMAD.SHL.U32 R209, R209, 0x40, RZ ;  /* 0x00000040d1d17824 */ /* 0x000fe200078e00ff */
[----:B------:R-:W0:Y:S03]  /*f320*/  LDGDEPBAR ;  /* 0x00000000000079af */ /* 0x000e260000000000 */
[----:B------:R-:W-:-:S04]  /*f330*/  IMAD.WIDE R8, R209, 0x4, R8 ;  /* 0x00000004d1087825 */ /* 0x000fc800078e0208 */
[----:B-1----:R-:W-:Y:S01]  /*f340*/  IMAD.WIDE R6, R209, 0x4, R250 ;  /* 0x00000004d1067825 */ /* 0x002fe200078e02fa */
[----:B------:R-:W3:Y:S03]  /*f350*/  LDL.LU.64 R10, [R1+0x10] ;  /* 0x00001000010a7983 */ /* 0x000ee60000300a00 */
[----:B------:R-:W-:-:S04]  /*f360*/  IMAD.MOV.U32 R251, RZ, RZ, c[0x0][0x18c] ;  /* 0x00006300fffb7624 */ /* 0x000fc800078e00ff */
[----:B------:R-:W-:Y:S02]  /*f370*/  IMAD.SHL.U32 R251, R251, 0x40, RZ ;  /* 0x00000040fbfb7824 */ /* 0x000fe400078e00ff */
[----:B--2---:R-:W-:-:S05]  /*f380*/  IMAD.WIDE R4, R209, 0x4, R4 ;  /* 0x00000004d1047825 */ /* 0x004fca00078e0204 */
[----:B------:R1:W-:Y:S04]  /*f390*/  LDGSTS.E [R204+0x20000], [R4.64], P5 ;  /* 0x2000000004cc7fae */ /* 0x0003e8000a921848 */
[----:B------:R2:W-:Y:S01]  /*f3a0*/  LDGSTS.E [R204+0x20800], [R8.64], P5 ;  /* 0x2080000008cc7fae */ /* 0x0005e2000a921848 */
[----:B------:R-:W-:-:S03]  /*f3b0*/  IMAD.WIDE R22, R251, 0x4, R22 ;  /* 0x00000004fb167825 */ /* 0x000fc600078e0216 */
[----:B------:R4:W-:Y:S01]  /*f3c0*/  LDGSTS.E [R204+0x21000], [R6.64], P5 ;  /* 0x2100000006cc7fae */ /* 0x0009e2000a921848 */
[----:B-1----:R-:W-:-:S03]  /*f3d0*/  IMAD.WIDE R4, R251, 0x4, R14 ;  /* 0x00000004fb047825 */ /* 0x002fc600078e020e */
[----:B------:R-:W4:Y:S04]  /*f3e0*/  LDL.LU.64 R14, [R1+0x138] ;  /* 0x00013800010e7983 */ /* 0x000f280000300a00 */
[----:B--2---:R-:W2:Y:S04]  /*f3f0*/  LDL.LU.64 R8, [R1+0x150] ;  /* 0x0001500001087983 */ /* 0x004ea80000300a00 */
[----:B------:R2:W-:Y:S04]  /*f400*/  LDGSTS.E [R204+0x21800], [R4.64], P5 ;  /* 0x2180000004cc7fae */ /* 0x0005e8000a921848 */
[----:B------:R1:W-:Y:S04]  /*f410*/  LDGSTS.E [R204+0x22000], [R22.64], P5 ;  /* 0x2200000016cc7fae */ /* 0x0003e8000a921848 */
[----:B-1----:R-:W3:Y:S01]  /*f420*/  LDL.LU.64 R22, [R1+0x148] ;  /* 0x0001480001167983 */ /* 0x002ee20000300a00 */
[----:B------:R-:W-:-:S04]  /*f430*/  IMAD.WIDE R30, R251, 0x4, R30 ;  /* 0x00000004fb1e7825 */ /* 0x000fc800078e021e */
[C---:B------:R-:W-:Y:S01]  /*f440*/  IMAD.WIDE R38, R251.reuse, 0x4, R38 ;  /* 0x00000004fb267825 */ /* 0x040fe200078e0226 */
[----:B------:R1:W-:Y:S03]  /*f450*/  LDGSTS.E [R204+0x22800], [R30.64], P5 ;  /* 0x228000001ecc7fae */ /* 0x0003e6000a921848 */
        /* <DEDUP_REMOVED lines=45> */
[----:B------:R-:W-:Y:S01]  /*f730*/  LOP3.LUT R250, R204, 0x20, RZ, 0x3c, !PT ;  /* 0x00000020ccfa7812 */ /* 0x000fe200078e3cff */
[----:B------:R1:W-:Y:S02]  /*f740*/  LDGSTS.E [R204+0x2e000], [R220.64], P5 ;  /* 0x2e000000dccc7fae */ /* 0x0003e4000a921848 */
[----:B------:R-:W-:-:S02]  /*f750*/  IMAD.WIDE R236, R251, 0x4, R236 ;  /* 0x00000004fbec7825 */ /* 0x000fc400078e02ec */
[----:B------:R1:W-:Y:S02]  /*f760*/  LDGSTS.E [R204+0x2e800], [R228.64], P5 ;  /* 0x2e800000e4cc7fae */ /* 0x0003e4000a921848 */
[C---:B------:R-:W-:Y:S02]  /*f770*/  IMAD.WIDE R244, R251.reuse, 0x4, R244 ;  /* 0x00000004fbf47825 */ /* 0x040fe400078e02f4 */
[----:B------:R1:W-:Y:S02]  /*f780*/  LDGSTS.E [R204+0x2f000], [R236.64], P5 ;  /* 0x2f000000eccc7fae */ /* 0x0003e4000a921848 */
[C---:B------:R-:W-:Y:S02]  /*f790*/  IMAD.WIDE R16, R251.reuse, 0x4, R16 ;  /* 0x00000004fb107825 */ /* 0x040fe400078e0210 */
[----:B------:R1:W-:Y:S02]  /*f7a0*/  LDGSTS.E [R204+0x2f800], [R244.64], P5 ;  /* 0x2f800000f4cc7fae */ /* 0x0003e4000a921848 */
[----:B----4-:R-:W-:-:S02]  /*f7b0*/  IMAD.WIDE R6, R251, 0x4, R14 ;  /* 0x00000004fb067825 */ /* 0x010fc400078e020e */
[----:B------:R-:W4:Y:S02]  /*f7c0*/  LDL.LU.64 R14, [R1+0x20] ;  /* 0x00002000010e7983 */ /* 0x000f240000300a00 */
[----:B--2---:R-:W-:-:S04]  /*f7d0*/  IMAD.WIDE R4, R251, 0x4, R8 ;  /* 0x00000004fb047825 */ /* 0x004fc800078e0208 */
[C---:B---3--:R-:W-:Y:S01]  /*f7e0*/  IMAD.WIDE R8, R251.reuse, 0x4, R10 ;  /* 0x00000004fb087825 */ /* 0x048fe200078e020a */
[----:B------:R2:W-:Y:S04]  /*f7f0*/  LDGSTS.E [R250+0x20200], [R4.64], P5 ;  /* 0x2020000004fa7fae */ /* 0x0005e8000a921848 */
[----:B------:R-:W3:Y:S01]  /*f800*/  LDL.LU.64 R10, [R1] ;  /* 0x00000000010a7983 */ /* 0x000ee20000300a00 */
        /* <DEDUP_REMOVED lines=48> */
[C---:B------:R-:W-:Y:S01]  /*fb10*/  IMAD.WIDE R222, R251.reuse, 0x4, R222 ;  /* 0x00000004fbde7825 */ /* 0x040fe200078e02de */
[----:B------:R-:W-:Y:S02]  /*fb20*/  LOP3.LUT R209, R204, 0x40, RZ, 0x3c, !PT ;  /* 0x00000040ccd17812 */ /* 0x000fe400078e3cff */
[----:B------:R1:W-:Y:S01]  /*fb30*/  LDGSTS.E [R250+0x2ca00], [R192.64], P5 ;  /* 0x2ca00000c0fa7fae */ /* 0x0003e2000a921848 */
[----:B------:R-:W-:-:S03]  /*fb40*/  IMAD.WIDE R230, R251, 0x4, R230 ;  /* 0x00000004fbe67825 */ /* 0x000fc600078e02e6 */
[----:B------:R1:W-:Y:S01]  /*fb50*/  LDGSTS.E [R250+0x2d200], [R200.64], P5 ;  /* 0x2d200000c8fa7fae */ /* 0x0003e2000a921848 */
[----:B------:R-:W-:-:S03]  /*fb60*/  IMAD.WIDE R238, R251, 0x4, R238 ;  /* 0x00000004fbee7825 */ /* 0x000fc600078e02ee */
[----:B------:R1:W-:Y:S01]  /*fb70*/  LDGSTS.E [R250+0x2da00], [R214.64], P5 ;  /* 0x2da00000d6fa7fae */ /* 0x0003e2000a921848 */
[----:B------:R-:W-:-:S03]  /*fb80*/  IMAD.WIDE R246, R251, 0x4, R246 ;  /* 0x00000004fbf67825 */ /* 0x000fc600078e02f6 */
[----:B------:R1:W-:Y:S01]  /*fb90*/  LDGSTS.E [R250+0x2e200], [R222.64], P5 ;  /* 0x2e200000defa7fae */ /* 0x0003e2000a921848 */
[----:B--2---:R-:W-:-:S03]  /*fba0*/  IMAD.WIDE R4, R251, 0x4, R22 ;  /* 0x00000004fb047825 */ /* 0x004fc600078e0216 */
        /* <DEDUP_REMOVED lines=28> */
[----:B----4-:R-:W-:-:S05]  /*fd70*/  IMAD.WIDE R6, R251, 0x4, R14 ;  /* 0x00000004fb067825 */ /* 0x010fca00078e020e */
[----:B------:R4:W-:Y:S01]  /*fd80*/  LDGSTS.E [R209+0x20c00], [R6.64], P5 ;  /* 0x20c0000006d17fae */ /* 0x0009e2000a921848 */
[----:B---3--:R-:W-:-:S03]  /*fd90*/  IMAD.WIDE R8, R251, 0x4, R10 ;  /* 0x00000004fb087825 */ /* 0x008fc600078e020a */
[----:B------:R-:W3:Y:S04]  /*fda0*/  LDL.LU.64 R10, [R1+0x140] ;  /* 0x00014000010a7983 */ /* 0x000ee80000300a00 */
        /* <DEDUP_REMOVED lines=24> */
[----:B------:R1:W-:Y:S02]  /*ff30*/  LDGSTS.E [R209+0x2d400], [R202.64], P5 ;  /* 0x2d400000cad17fae */ /* 0x0003e4000a921848 */
[----:B-1----:R-:W-:-:S04]  /*ff40*/  IMAD.MOV.U32 R203, RZ, RZ, c[0x0][0x18c] ;  /* 0x00006300ffcb7624 */ /* 0x002fc800078e00ff */
[----:B------:R-:W-:-:S04]  /*ff50*/  IMAD.SHL.U32 R203, R203, 0x40, RZ ;  /* 0x00000040cbcb7824 */ /* 0x000fc800078e00ff */
[----:B----4-:R-:W-:Y:S02]  /*ff60*/  IMAD.WIDE R6, R203, 0x4, R206 ;  /* 0x00000004cb067825 */ /* 0x010fe400078e02ce */
[----:B------:R2:W5:Y:S02]  /*ff70*/  LDL.LU.64 R206, [R1+0x840] ;  /* 0x0008400001ce7983 */ /* 0x0005640000300a00 */
[----:B------:R-:W-:-:S04]  /*ff80*/  IMAD.WIDE R216, R251, 0x4, R216 ;  /* 0x00000004fbd87825 */ /* 0x000fc800078e02d8 */
[----:B------:R-:W-:Y:S01]  /*ff90*/  IMAD.WIDE R224, R251, 0x4, R224 ;  /* 0x00000004fbe07825 */ /* 0x000fe200078e02e0 */
        /* <DEDUP_REMOVED lines=9> */
[----:B------:R-:W-:-:S04]  /*10030*/  IMAD.WIDE R20, R203, 0x4, R20 ;  /* 0x00000004cb147825 */ /* 0x000fc800078e0214 */
[----:B------:R-:W-:-:S04]  /*10040*/  IMAD.WIDE R28, R203, 0x4, R28 ;  /* 0x00000004cb1c7825 */ /* 0x000fc800078e021c */
[----:B------:R-:W-:-:S04]  /*10050*/  IMAD.WIDE R36, R203, 0x4, R36 ;  /* 0x00000004cb247825 */ /* 0x000fc800078e0224 */
[----:B------:R-:W-:-:S04]  /*10060*/  IMAD.WIDE R44, R203, 0x4, R44 ;  /* 0x00000004cb2c7825 */ /* 0x000fc800078e022c */
[C---:B------:R-:W-:Y:S01]  /*10070*/  IMAD.WIDE R52, R203.reuse, 0x4, R52 ;  /* 0x00000004cb347825 */ /* 0x040fe200078e0234 */
[----:B------:R-:W4:Y:S03]  /*10080*/  S2R R0, SR_TID.X ;  /* 0x0000000000007919 */ /* 0x000f260000002100 */
        /* <DEDUP_REMOVED lines=9> */
[----:B-1----:R-:W-:Y:S02]  /*10120*/  IMAD.MOV.U32 R209, RZ, RZ, 0x3f ;  /* 0x0000003fffd17424 */ /* 0x002fe400078e00ff */
[C---:B------:R-:W-:Y:S01]  /*10130*/  IMAD.WIDE R132, R203.reuse, 0x4, R132 ;  /* 0x00000004cb847825 */ /* 0x040fe200078e0284 */
[----:B------:R-:W1:Y:S03]  /*10140*/  S2R R229, SR_TID.X ;  /* 0x0000000000e57919 */ /* 0x000e660000002100 */
[----:B------:R-:W-:Y:S01]  /*10150*/  IMAD.WIDE R140, R203, 0x4, R140 ;  /* 0x00000004cb8c7825 */ /* 0x000fe200078e028c */
[----:B------:R-:W-:-:S03]  /*10160*/  IADD3 R209, R209, c[0x0][0x180], RZ ;  /* 0x00006000d1d17a10 */ /* 0x000fc60007ffe0ff */
[----:B------:R-:W-:-:S04]  /*10170*/  IMAD.WIDE R148, R203, 0x4, R148 ;  /* 0x00000004cb947825 */ /* 0x000fc800078e0294 */
[----:B------:R-:W-:-:S04]  /*10180*/  IMAD.WIDE R156, R203, 0x4, R156 ;  /* 0x00000004cb9c7825 */ /* 0x000fc800078e029c */
[----:B------:R-:W-:Y:S01]  /*10190*/  IMAD.WIDE R164, R203, 0x4, R164 ;  /* 0x00000004cba47825 */ /* 0x000fe200078e02a4 */
[----:B------:R-:W-:-:S03]  /*101a0*/  ISETP.GT.AND P6, PT, R209, 0x3f, PT ;  /* 0x0000003fd100780c */ /* 0x000fc60003fc4270 */
        /* <DEDUP_REMOVED lines=9> */
[----:B------:R-:W-:Y:S01]  /*10240*/  IMAD.WIDE R2, R203, 0x4, R2 ;  /* 0x00000004cb027825 */ /* 0x000fe200078e0202 */
[----:B----4-:R-:W-:-:S03]  /*10250*/  LOP3.LUT R0, R0, 0x3f, RZ, 0xc0, !PT ;  /* 0x0000003f00007812 */ /* 0x010fc600078ec0ff */
[----:B---3--:R-:W-:-:S05]  /*10260*/  IMAD.WIDE R4, R203, 0x4, R10 ;  /* 0x00000004cb047825 */ /* 0x008fca00078e020a */
        /* <DEDUP_REMOVED lines=32> */
[----:B------:R-:W-:-:S03]  /*10470*/  IMAD R0, R0, c[0x0][0x18c], RZ ;  /* 0x0000630000007a24 */ /* 0x000fc600078e02ff */
[----:B------:R-:W0:Y:S01]  /*10480*/  LDGDEPBAR ;  /* 0x00000000000079af */ /* 0x000e220000000000 */
[----:B------:R-:W-:Y:S05]  /*10490*/  @P6 BRA `(.L_x_0) ;  /* 0x0000044000006947 */ /* 0x000fea0003800000 */
[----:B-1----:R-:W-:Y:S01]  /*104a0*/  IMAD.SHL.U32 R0, R229, 0x40, RZ ;  /* 0x00000040e5007824 */ /* 0x002fe200078e00ff */
[----:B--2---:R-:W-:Y:S01]  /*104b0*/  CS2R R60, SRZ ;  /* 0x00000000003c7805 */ /* 0x004fe2000001ff00 */
[----:B------:R-:W-:Y:S01]  /*104c0*/  CS2R R62, SRZ ;  /* 0x00000000003e7805 */ /* 0x000fe2000001ff00 */
[----:B------:R-:W-:Y:S01]  /*104d0*/  CS2R R64, SRZ ;  /* 0x0000000000407805 */ /* 0x000fe2000001ff00 */
[----:B------:R-:W-:Y:S01]  /*104e0*/  CS2R R66, SRZ ;  /* 0x0000000000427805 */ /* 0x000fe2000001ff00 */
[----:B------:R-:W-:Y:S01]  /*104f0*/  LOP3.LUT R0, R0, 0x1800, RZ, 0xc0, !PT ;  /* 0x0000180000007812 */ /* 0x000fe200078ec0ff */
[----:B------:R-:W-:Y:S01]  /*10500*/  CS2R R68, SRZ ;  /* 0x0000000000447805 */ /* 0x000fe2000001ff00 */
[----:B------:R-:W-:Y:S01]  /*10510*/  CS2R R70, SRZ ;  /* 0x0000000000467805 */ /* 0x000fe2000001ff00 */
[----:B------:R-:W-:Y:S01]  /*10520*/  CS2R R72, SRZ ;  /* 0x0000000000487805 */ /* 0x000fe2000001ff00 */
[----:B------:R-:W-:Y:S01]  /*10530*/  CS2R R74, SRZ ;  /* 0x00000000004a7805 */ /* 0x000fe2000001ff00 */
[----:B------:R1:W-:Y:S01]  /*10540*/  STL [R1+0x480], R0 ;  /* 0x0004800001007387 */ /* 0x0003e20000100800 */
[----:B------:R-:W-:Y:S01]  /*10550*/  CS2R R76, SRZ ;  /* 0x00000000004c7805 */ /* 0x000fe2000001ff00 */
        /* <DEDUP_REMOVED lines=55> */
[----:B------:R-:W-:Y:S05]  /*108d0*/  BRA `(.L_x_1) ;  /* 0x0000bca000007947 */ /* 0x000fea0003800000 */
.L_x_0:
[----:B-12---:R-:W2:Y:S04]  /*108e0*/  LDL.LU R4, [R1+0x184] ;  /* 0x0001840001047983 */ /* 0x006ea80000300800 */
[----:B------:R-:W3:Y:S04]  /*108f0*/  LDL.LU R18, [R1+0x18c] ;  /* 0x00018c0001127983 */ /* 0x000ee80000300800 */
[----:B------:R-:W4:Y:S04]  /*10900*/  LDL.LU R17, [R1+0x170] ;  /* 0x0001700001117983 */ /* 0x000f280000300800 */
        /* <DEDUP_REMOVED lines=8> */
[----:B------:R-:W4:Y:S01]  /*10990*/  LDL.LU R10, [R1+0x1a0] ;  /* 0x0001a000010a7983 */ /* 0x000f220000300800 */
[----:B------:R-:W-:-:S02]  /*109a0*/  SHF.R.S32.HI R2, RZ, 0x1f, R0 ;  /* 0x0000001fff027819 */ /* 0x000fc40000011400 */
[----:B------:R-:W-:Y:S01]  /*109b0*/  SHF.R.S32.HI R3, RZ, 0x1f, R209 ;  /* 0x0000001fff037819 */ /* 0x000fe200000114d1 */
[----:B------:R-:W-:Y:S03]  /*109c0*/  STL [R1+0x84c], R252 ;  /* 0x00084cfc01007387 */ /* 0x000fe60000100800 */
[----:B------:R-:W-:Y:S01]  /*109d0*/  LEA.HI R3, R3, R209, RZ, 0x6 ;  /* 0x000000d103037211 */ /* 0x000fe200078f30ff */
[----:B------:R-:W-:Y:S04]  /*109e0*/  STL [R1+0x848], R208 ;  /* 0x000848d001007387 */ /* 0x000fe80000100800 */
[----:B-----5:R-:W-:Y:S04]  /*109f0*/  STL [R1+0x844], R206 ;  /* 0x000844ce01007387 */ /* 0x020fe80000100800 */
[----:B------:R-:W-:Y:S04]  /*10a00*/  STL [R1+0x840], R204 ;  /* 0x000840cc01007387 */ /* 0x000fe80000100800 */
[----:B------:R-:W4:Y:S04]  /*10a10*/  LDL.LU R9, [R1+0x1a4] ;  /* 0x0001a40001097983 */ /* 0x000f280000300800 */
[----:B------:R-:W4:Y:S04]  /*10a20*/  LDL.LU R19, [R1+0x1a8] ;  /* 0x0001a80001137983 */ /* 0x000f280000300800 */
[----:B------:R-:W4:Y:S04]  /*10a30*/  LDL.LU R8, [R1+0x1ac] ;  /* 0x0001ac0001087983 */ /* 0x000f280000300800 */
[----:B------:R-:W4:Y:S04]  /*10a40*/  LDL.LU R7, [R1+0x1b0] ;  /* 0x0001b00001077983 */ /* 0x000f280000300800 */
[----:B------:R-:W4:Y:S04]  /*10a50*/  LDL.LU R6, [R1+0x1b4] ;  /* 0x0001b40001067983 */ /* 0x000f280000300800 */
[----:B------:R-:W4:Y:S01]  /*10a60*/  LDL.LU R5, [R1+0x1bc] ;  /* 0x0001bc0001057983 */ /* 0x000f220000300800 */
[----:B--2---:R-:W-:-:S02]  /*10a70*/  IADD3 R213, P2, R0, R4, RZ ;  /* 0x0000000400d57210 */ /* 0x004fc40007f5e0ff */
[C---:B---3--:R-:W-:Y:S02]  /*10a80*/  IADD3 R236, P3, R0.reuse, R18, RZ ;  /* 0x0000001200ec7210 */ /* 0x048fe40007f7e0ff */
[C---:B----4-:R-:W-:Y:S02]  /*10a90*/  IADD3 R210, P4, R0.reuse, R17, RZ ;  /* 0x0000001100d27210 */ /* 0x050fe40007f9e0ff */
[----:B------:R-:W-:-:S03]  /*10aa0*/  IADD3 R200, P5, R0, R16, RZ ;  /* 0x0000001000c87210 */ /* 0x000fc60007fbe0ff */
[----:B------:R-:W-:Y:S01]  /*10ab0*/  STL [R1+0x994], R210 ;  /* 0x000994d201007387 */ /* 0x000fe20000100800 */
[-C--:B------:R-:W-:Y:S02]  /*10ac0*/  LEA.HI.X.SX32 R215, R4, R2.reuse, 0x1, P2 ;  /* 0x0000000204d77211 */ /* 0x080fe400010f0eff */
[----:B------:R-:W-:Y:S01]  /*10ad0*/  IADD3 R198, P6, R0, R15, RZ ;  /* 0x0000000f00c67210 */ /* 0x000fe20007fde0ff */
[----:B------:R-:W-:Y:S01]  /*10ae0*/  STL [R1+0x998], R200 ;  /* 0x000998c801007387 */ /* 0x000fe20000100800 */
[----:B------:R-:W-:Y:S02]  /*10af0*/  LEA.HI.X.SX32 R237, R18, R2, 0x1, P3 ;  /* 0x0000000212ed7211 */ /* 0x000fe400018f0eff */
[----:B------:R-:W-:Y:S01]  /*10b00*/  IADD3 R195, P0, R0, R14, RZ ;  /* 0x0000000e00c37210 */ /* 0x000fe20007f1e0ff */
[----:B------:R-:W2:Y:S01]  /*10b10*/  LDL.LU R4, [R1+0x1c0] ;  /* 0x0001c00001047983 */ /* 0x000ea20000300800 */
[-C--:B------:R-:W-:Y:S02]  /*10b20*/  LEA.HI.X.SX32 R211, R17, R2.reuse, 0x1, P4 ;  /* 0x0000000211d37211 */ /* 0x080fe400020f0eff */
[-C--:B------:R-:W-:Y:S01]  /*10b30*/  LEA.HI.X.SX32 R201, R16, R2.reuse, 0x1, P5 ;  /* 0x0000000210c97211 */ /* 0x080fe200028f0eff */
[----:B------:R-:W3:Y:S01]  /*10b40*/  LDL.LU R18, [R1+0x1c4] ;  /* 0x0001c40001127983 */ /* 0x000ee20000300800 */
[----:B------:R-:W-:-:S03]  /*10b50*/  LEA.HI.X.SX32 R199, R15, R2, 0x1, P6 ;  /* 0x000000020fc77211 */ /* 0x000fc600030f0eff */
[----:B------:R-:W4:Y:S01]  /*10b60*/  LDL.LU R17, [R1+0x1c8] ;  /* 0x0001c80001117983 */ /* 0x000f220000300800 */
[----:B------:R-:W-:-:S03]  /*10b70*/  LEA.HI.X.SX32 R197, R14, R2, 0x1, P0 ;  /* 0x000000020ec57211 */ /* 0x000fc600000f0eff */
[----:B------:R-:W4:Y:S01]  /*10b80*/  LDL.LU R16, [R1+0x1cc] ;  /* 0x0001cc0001107983 */ /* 0x000f220000300800 */
[----:B------:R-:W-:-:S03]  /*10b90*/  IADD3 R193, P1, R0, R13, RZ ;  /* 0x0000000d00c17210 */ /* 0x000fc60007f3e0ff */
[----:B------:R-:W4:Y:S04]  /*10ba0*/  LDL.LU R15, [R1+0x1d0] ;  /* 0x0001d000010f7983 */ /* 0x000f280000300800 */
[----:B------:R-:W4:Y:S01]  /*10bb0*/  LDL.LU R14, [R1+0x1d4] ;  /* 0x0001d400010e7983 */ /* 0x000f220000300800 */
[----:B------:R-:W-:-:S03]  /*10bc0*/  LEA.HI.X.SX32 R194, R13, R2, 0x1, P1 ;  /* 0x000000020dc27211 */ /* 0x000fc600008f0eff */
[----:B------:R-:W4:Y:S01]  /*10bd0*/  LDL.LU R13, [R1+0x1d8] ;  /* 0x0001d800010d7983 */ /* 0x000f220000300800 */
[----:B------:R-:W-:-:S04]  /*10be0*/  IADD3 R189, P3, R0, R12, RZ ;  /* 0x0000000c00bd7210 */ /* 0x000fc80007f7e0ff */
[----:B------:R-:W-:Y:S02]  /*10bf0*/  LEA.HI.X.SX32 R190, R12, R2, 0x1, P3 ;  /* 0x000000020cbe7211 */ /* 0x000fe400018f0eff */
        /* <DEDUP_REMOVED lines=12> */
[C---:B------:R-:W-:Y:S02]  /*10cc0*/  IADD3 R177, P2, R0.reuse, R8, RZ ;  /* 0x0000000800b17210 */ /* 0x040fe40007f5e0ff */
[----:B------:R-:W-:Y:S02]  /*10cd0*/  IADD3 R167, P3, R0, R7, RZ ;  /* 0x0000000700a77210 */ /* 0x000fe40007f7e0ff */
[-C--:B------:R-:W-:Y:S02]  /*10ce0*/  LEA.HI.X.SX32 R178, R8, R2.reuse, 0x1, P2 ;  /* 0x0000000208b27211 */ /* 0x080fe400010f0eff */
[----:B------:R-:W4:Y:S01]  /*10cf0*/  LDL.LU R8, [R1+0x1ec] ;  /* 0x0001ec0001087983 */ /* 0x000f220000300800 */
[----:B------:R-:W-:Y:S02]  /*10d00*/  LEA.HI.X.SX32 R176, R7, R2, 0x1, P3 ;  /* 0x0000000207b07211 */ /* 0x000fe400018f0eff */
[C---:B------:R-:W-:Y:S01]  /*10d10*/  IADD3 R166, P4, R0.reuse, R6, RZ ;  /* 0x0000000600a67210 */ /* 0x040fe20007f9e0ff */
[----:B------:R-:W4:Y:S01]  /*10d20*/  LDL.LU R7, [R1+0x1f0] ;  /* 0x0001f00001077983 */ /* 0x000f220000300800 */
[----:B------:R-:W-:-:S02]  /*10d30*/  IADD3 R185, P5, R0, R20, RZ ;  /* 0x0000001400b97210 */ /* 0x000fc40007fbe0ff */
[-C--:B------:R-:W-:Y:S02]  /*10d40*/  LEA.HI.X.SX32 R240, R6, R2.reuse, 0x1, P4 ;  /* 0x0000000206f07211 */ /* 0x080fe400020f0eff */
[----:B------:R-:W-:Y:S01]  /*10d50*/  LEA.HI.X.SX32 R186, R20, R2, 0x1, P5 ;  /* 0x0000000214ba7211 */ /* 0x000fe200028f0eff */
[----:B------:R-:W4:Y:S01]  /*10d60*/  LDL.LU R6, [R1+0x1f4] ;  /* 0x0001f40001067983 */ /* 0x000f220000300800 */
[----:B------:R-:W-:-:S04]  /*10d70*/  IADD3 R165, P5, R0, R5, RZ ;  /* 0x0000000500a57210 */ /* 0x000fc80007fbe0ff */
[----:B------:R-:W-:Y:S02]  /*10d80*/  LEA.HI.X.SX32 R243, R5, R2, 0x1, P5 ;  /* 0x0000000205f37211 */ /* 0x000fe400028f0eff */
[----:B------:R-:W-:-:S04]  /*10d90*/  IADD3 R179, P1, R0, R19, RZ ;  /* 0x0000001300b37210 */ /* 0x000fc80007f3e0ff */
[----:B------:R-:W-:Y:S02]  /*10da0*/  LEA.HI.X.SX32 R180, R19, R2, 0x1, P1 ;  /* 0x0000000213b47211 */ /* 0x000fe400008f0eff */
[----:B--2---:R-:W-:-:S04]  /*10db0*/  IADD3 R164, P6, R0, R4, RZ ;  /* 0x0000000400a47210 */ /* 0x004fc80007fde0ff */
[----:B------:R-:W-:Y:S02]  /*10dc0*/  LEA.HI.X.SX32 R247, R4, R2, 0x1, P6 ;  /* 0x0000000204f77211 */ /* 0x000fe400030f0eff */
[C---:B---3--:R-:W-:Y:S02]  /*10dd0*/  IADD3 R163, P0, R0.reuse, R18, RZ ;  /* 0x0000001200a37210 */ /* 0x048fe40007f1e0ff */
[C---:B----4-:R-:W-:Y:S02]  /*10de0*/  IADD3 R159, P4, R0.reuse, R14, RZ ;  /* 0x0000000e009f7210 */ /* 0x050fe40007f9e0ff */
[----:B------:R-:W-:-:S03]  /*10df0*/  IADD3 R157, P5, R0, R13, RZ ;  /* 0x0000000d009d7210 */ /* 0x000fc60007fbe0ff */
[----:B------:R1:W-:Y:S04]  /*10e00*/  STL [R1+0x990], R159 ;  /* 0x0009909f01007387 */ /* 0x0003e80000100800 */
[----:B------:R-:W2:Y:S01]  /*10e10*/  LDL.LU R5, [R1+0x1f8] ;  /* 0x0001f80001057983 */ /* 0x000ea20000300800 */
[----:B------:R-:W-:-:S03]  /*10e20*/  IADD3 R131, P6, R0, R12, RZ ;  /* 0x0000000c00837210 */ /* 0x000fc60007fde0ff */
[----:B------:R3:W-:Y:S04]  /*10e30*/  STL [R1+0x98c], R157 ;  /* 0x00098c9d01007387 */ /* 0x0007e80000100800 */
[----:B------:R-:W4:Y:S01]  /*10e40*/  LDL.LU R4, [R1+0x1fc] ;  /* 0x0001fc0001047983 */ /* 0x000f220000300800 */
[----:B------:R-:W-:-:S03]  /*10e50*/  LEA.HI.X.SX32 R251, R18, R2, 0x1, P0 ;  /* 0x0000000212fb7211 */ /* 0x000fc600000f0eff */
[----:B------:R1:W-:Y:S04]  /*10e60*/  STL [R1+0x988], R131 ;  /* 0x0009888301007387 */ /* 0x0003e80000100800 */
[----:B------:R-:W4:Y:S01]  /*10e70*/  LDL.LU R18, [R1+0x200] ;  /* 0x0002000001127983 */ /* 0x000f220000300800 */
[C---:B------:R-:W-:Y:S02]  /*10e80*/  IADD3 R129, P0, R0.reuse, R11, RZ ;  /* 0x0000000b00817210 */ /* 0x040fe40007f1e0ff */
[----:B------:R-:W-:-:S03]  /*10e90*/  IADD3 R162, P1, R0, R17, RZ ;  /* 0x0000001100a27210 */ /* 0x000fc60007f3e0ff */
[----:B------:R3:W-:Y:S01]  /*10ea0*/  STL [R1+0x984], R129 ;  /* 0x0009848101007387 */ /* 0x0007e20000100800 */
[----:B-1----:R-:W-:Y:S02]  /*10eb0*/  LEA.HI.X.SX32 R159, R17, R2, 0x1, P1 ;  /* 0x00000002119f7211 */ /* 0x002fe400008f0eff */
[C---:B------:R-:W-:Y:S01]  /*10ec0*/  IADD3 R127, P1, R0.reuse, R10, RZ ;  /* 0x0000000a007f7210 */ /* 0x040fe20007f3e0ff */
[----:B------:R-:W4:Y:S01]  /*10ed0*/  LDL.LU R17, [R1+0x204] ;  /* 0x0002040001117983 */ /* 0x000f220000300800 */
[----:B------:R-:W-:-:S03]  /*10ee0*/  IADD3 R161, P2, R0, R16, RZ ;  /* 0x0000001000a17210 */ /* 0x000fc60007f5e0ff */
[----:B------:R1:W-:Y:S01]  /*10ef0*/  STL [R1+0x980], R127 ;  /* 0x0009807f01007387 */ /* 0x0003e20000100800 */
[----:B---3--:R-:W-:-:S03]  /*10f00*/  LEA.HI.X.SX32 R157, R16, R2, 0x1, P2 ;  /* 0x00000002109d7211 */ /* 0x008fc600010f0eff */
[----:B------:R-:W3:Y:S01]  /*10f10*/  LDL.LU R16, [R1+0x208] ;  /* 0x0002080001107983 */ /* 0x000ee20000300800 */
[C---:B------:R-:W-:Y:S02]  /*10f20*/  IADD3 R125, P2, R0.reuse, R9, RZ ;  /* 0x00000009007d7210 */ /* 0x040fe40007f5e0ff */
[----:B------:R-:W-:-:S03]  /*10f30*/  IADD3 R160, P3, R0, R15, RZ ;  /* 0x0000000f00a07210 */ /* 0x000fc60007f7e0ff */
[----:B------:R1:W-:Y:S01]  /*10f40*/  STL [R1+0x97c], R125 ;  /* 0x00097c7d01007387 */ /* 0x0003e20000100800 */
[----:B------:R-:W-:-:S03]  /*10f50*/  LEA.HI.X.SX32 R131, R15, R2, 0x1, P3 ;  /* 0x000000020f837211 */ /* 0x000fc600018f0eff */
[----:B------:R-:W3:Y:S01]  /*10f60*/  LDL.LU R15, [R1+0x20c] ;  /* 0x00020c00010f7983 */ /* 0x000ee20000300800 */
[----:B------:R-:W-:Y:S02]  /*10f70*/  IADD3 R123, P3, R0, R8, RZ ;  /* 0x00000008007b7210 */ /* 0x000fe40007f7e0ff */
[-C--:B------:R-:W-:Y:S02]  /*10f80*/  LEA.HI.X.SX32 R129, R14, R2.reuse, 0x1, P4 ;  /* 0x000000020e817211 */ /* 0x080fe400020f0eff */
[C---:B------:R-:W-:Y:S01]  /*10f90*/  IADD3 R59, P4, R0.reuse, R7, RZ ;  /* 0x00000007003b7210 */ /* 0x040fe20007f9e0ff */
[----:B------:R1:W-:Y:S02]  /*10fa0*/  STL [R1+0x978], R123 ;  /* 0x0009787b01007387 */ /* 0x0003e40000100800 */
[----:B-1----:R-:W-:Y:S02]  /*10fb0*/  LEA.HI.X.SX32 R127, R13, R2, 0x1, P5 ;  /* 0x000000020d7f7211 */ /* 0x002fe400028f0eff */
[----:B------:R-:W3:Y:S04]  /*10fc0*/  LDL.LU R14, [R1+0x210] ;  /* 0x00021000010e7983 */ /* 0x000ee80000300800 */
[----:B------:R1:W-:Y:S04]  /*10fd0*/  STL [R1+0x974], R59 ;  /* 0x0009743b01007387 */ /* 0x0003e80000100800 */
[----:B------:R-:W3:Y:S01]  /*10fe0*/  LDL.LU R13, [R1+0x214] ;  /* 0x00021400010d7983 */ /* 0x000ee20000300800 */
[----:B------:R-:W-:-:S02]  /*10ff0*/  IADD3 R58, P5, R0, R6, RZ ;  /* 0x00000006003a7210 */ /* 0x000fc40007fbe0ff */
[----:B------:R-:W-:-:S03]  /*11000*/  LEA.HI.X.SX32 R125, R12, R2, 0x1, P6 ;  /* 0x000000020c7d7211 */ /* 0x000fc600030f0eff */
[----:B------:R1:W-:Y:S01]  /*11010*/  STL [R1+0x970], R58 ;  /* 0x0009703a01007387 */ /* 0x0003e20000100800 */
[----:B------:R-:W-:-:S03]  /*11020*/  LEA.HI.X.SX32 R123, R11, R2, 0x1, P0 ;  /* 0x000000020b7b7211 */ /* 0x000fc600000f0eff */
[----:B------:R-:W3:Y:S01]  /*11030*/  LDL.LU R12, [R1+0x218] ;  /* 0x00021800010c7983 */ /* 0x000ee20000300800 */
[-C--:B-1----:R-:W-:Y:S02]  /*11040*/  LEA.HI.X.SX32 R59, R10, R2.reuse, 0x1, P1 ;  /* 0x000000020a3b7211 */ /* 0x082fe400008f0eff */
[----:B------:R-:W-:Y:S02]  /*11050*/  LEA.HI.X.SX32 R58, R9, R2, 0x1, P2 ;  /* 0x00000002093a7211 */ /* 0x000fe400010f0eff */
[----:B--2---:R-:W-:-:S05]  /*11060*/  IADD3 R57, P6, R0, R5, RZ ;  /* 0x0000000500397210 */ /* 0x004fca0007fde0ff */
[----:B------:R1:W-:Y:S01]  /*11070*/  STL [R1+0x96c], R57 ;  /* 0x00096c3901007387 */ /* 0x0003e20000100800 */
[----:B----4-:R-:W-:-:S03]  /*11080*/  IADD3 R56, P0, R0, R4, RZ ;  /* 0x0000000400387210 */ /* 0x010fc60007f1e0ff */
[----:B------:R-:W2:Y:S04]  /*11090*/  LDL.LU R11, [R1+0x21c] ;  /* 0x00021c00010b7983 */ /* 0x000ea80000300800 */
[----:B------:R4:W-:Y:S01]  /*110a0*/  STL [R1+0x968], R56 ;  /* 0x0009683801007387 */ /* 0x0009e20000100800 */
[----:B------:R-:W-:-:S03]  /*110b0*/  IADD3 R55, P1, R0, R18, RZ ;  /* 0x0000001200377210 */ /* 0x000fc60007f3e0ff */
[----:B------:R-:W2:Y:S04]  /*110c0*/  LDL.LU R10, [R1+0x220] ;  /* 0x00022000010a7983 */ /* 0x000ea80000300800 */
[----:B------:R3:W-:Y:S04]  /*110d0*/  STL [R1+0x964], R55 ;  /* 0x0009643701007387 */ /* 0x0007e80000100800 */
[----:B------:R-:W2:Y:S01]  /*110e0*/  LDL.LU R9, [R1+0x224] ;  /* 0x0002240001097983 */ /* 0x000ea20000300800 */
[----:B------:R-:W-:Y:S02]  /*110f0*/  IADD3 R54, P2, R0, R17, RZ ;  /* 0x0000001100367210 */ /* 0x000fe40007f5e0ff */
[----:B-1----:R-:W-:-:S03]  /*11100*/  LEA.HI.X.SX32 R57, R8, R2, 0x1, P3 ;  /* 0x0000000208397211 */ /* 0x002fc600018f0eff */
[----:B------:R1:W-:Y:S01]  /*11110*/  STL [R1+0x960], R54 ;  /* 0x0009603601007387 */ /* 0x0003e20000100800 */
[----:B---3--:R-:W-:-:S03]  /*11120*/  IADD3 R53, P3, R0, R16, RZ ;  /* 0x0000001000357210 */ /* 0x008fc60007f7e0ff */
[----:B------:R-:W3:Y:S01]  /*11130*/  LDL.LU R8, [R1+0x228] ;  /* 0x0002280001087983 */ /* 0x000ee20000300800 */
[----:B----4-:R-:W-:-:S03]  /*11140*/  LEA.HI.X.SX32 R56, R7, R2, 0x1, P4 ;  /* 0x0000000207387211 */ /* 0x010fc600020f0eff */
[----:B------:R4:W-:Y:S04]  /*11150*/  STL [R1+0x95c], R53 ;  /* 0x00095c3501007387 */ /* 0x0009e80000100800 */
[----:B------:R-:W3:Y:S01]  /*11160*/  LDL.LU R7, [R1+0x22c] ;  /* 0x00022c0001077983 */ /* 0x000ee20000300800 */
[----:B------:R-:W-:Y:S02]  /*11170*/  IADD3 R52, P4, R0, R15, RZ ;  /* 0x0000000f00347210 */ /* 0x000fe40007f9e0ff */
[----:B------:R-:W-:-:S03]  /*11180*/  LEA.HI.X.SX32 R55, R6, R2, 0x1, P5 ;  /* 0x0000000206377211 */ /* 0x000fc600028f0eff */
[----:B------:R4:W-:Y:S04]  /*11190*/  STL [R1+0x958], R52 ;  /* 0x0009583401007387 */ /* 0x0009e80000100800 */
[----:B------:R-:W3:Y:S01]  /*111a0*/  LDL.LU R6, [R1+0x230] ;  /* 0x0002300001067983 */ /* 0x000ee20000300800 */
[----:B------:R-:W-:Y:S02]  /*111b0*/  IADD3 R51, P5, R0, R14, RZ ;  /* 0x0000000e00337210 */ /* 0x000fe40007fbe0ff */
[----:B-1----:R-:W-:-:S03]  /*111c0*/  LEA.HI.X.SX32 R54, R5, R2, 0x1, P6 ;  /* 0x0000000205367211 */ /* 0x002fc600030f0eff */
[----:B------:R1:W-:Y:S01]  /*111d0*/  STL [R1+0x954], R51 ;  /* 0x0009543301007387 */ /* 0x0003e20000100800 */
[----:B------:R-:W-:-:S03]  /*111e0*/  IADD3 R50, P6, R0, R13, RZ ;  /* 0x0000000d00327210 */ /* 0x000fc60007fde0ff */
[----:B------:R-:W3:Y:S01]  /*111f0*/  LDL.LU R5, [R1+0x234] ;  /* 0x0002340001057983 */ /* 0x000ee20000300800 */
[----:B----4-:R-:W-:-:S03]  /*11200*/  LEA.HI.X.SX32 R53, R4, R2, 0x1, P0 ;  /* 0x0000000204357211 */ /* 0x010fc600000f0eff */
[----:B------:R4:W-:Y:S04]  /*11210*/  STL [R1+0x950], R50 ;  /* 0x0009503201007387 */ /* 0x0009e80000100800 */
[----:B------:R-:W3:Y:S01]  /*11220*/  LDL.LU R4, [R1+0x238] ;  /* 0x0002380001047983 */ /* 0x000ee20000300800 */
[----:B------:R-:W-:Y:S02]  /*11230*/  IADD3 R49, P0, R0, R12, RZ ;  /* 0x0000000c00317210 */ /* 0x000fe40007f1e0ff */
[----:B------:R-:W-:-:S03]  /*11240*/  LEA.HI.X.SX32 R52, R18, R2, 0x1, P1 ;  /* 0x0000000212347211 */ /* 0x000fc600008f0eff */
[----:B------:R4:W-:Y:S01]  /*11250*/  STL [R1+0x94c], R49 ;  /* 0x00094c3101007387 */ /* 0x0009e20000100800 */
[----:B-1----:R-:W-:-:S03]  /*11260*/  LEA.HI.X.SX32 R51, R17, R2, 0x1, P2 ;  /* 0x0000000211337211 */ /* 0x002fc600010f0eff */
[----:B------:R-:W3:Y:S01]  /*11270*/  LDL.LU R18, [R1+0x23c] ;  /* 0x00023c0001127983 */ /* 0x000ee20000300800 */
[-C--:B----4-:R-:W-:Y:S02]  /*11280*/  LEA.HI.X.SX32 R50, R16, R2.reuse, 0x1, P3 ;  /* 0x0000000210327211 */ /* 0x090fe400018f0eff */
[----:B------:R-:W-:Y:S02]  /*11290*/  LEA.HI.X.SX32 R49, R15, R2, 0x1, P4 ;  /* 0x000000020f317211 */ /* 0x000fe400020f0eff */
[----:B--2---:R-:W-:-:S05]  /*112a0*/  IADD3 R48, P1, R0, R11, RZ ;  /* 0x0000000b00307210 */ /* 0x004fca0007f3e0ff */
[----:B------:R1:W-:Y:S01]  /*112b0*/  STL [R1+0x948], R48 ;  /* 0x0009483001007387 */ /* 0x0003e20000100800 */
[----:B------:R-:W-:-:S03]  /*112c0*/  IADD3 R47, P2, R0, R10, RZ ;  /* 0x0000000a002f7210 */ /* 0x000fc60007f5e0ff */
[----:B------:R-:W2:Y:S04]  /*112d0*/  LDL.LU R17, [R1+0x240] ;  /* 0x0002400001117983 */ /* 0x000ea80000300800 */
[----:B------:R4:W-:Y:S01]  /*112e0*/  STL [R1+0x944], R47 ;  /* 0x0009442f01007387 */ /* 0x0009e20000100800 */
[----:B------:R-:W-:-:S03]  /*112f0*/  IADD3 R46, P3, R0, R9, RZ ;  /* 0x00000009002e7210 */ /* 0x000fc60007f7e0ff */
[----:B------:R-:W2:Y:S04]  /*11300*/  LDL.LU R16, [R1+0x244] ;  /* 0x0002440001107983 */ /* 0x000ea80000300800 */
[----:B------:R3:W-:Y:S04]  /*11310*/  STL [R1+0x940], R46 ;  /* 0x0009402e01007387 */ /* 0x0007e80000100800 */
[----:B------:R-:W2:Y:S01]  /*11320*/  LDL.LU R15, [R1+0x248] ;  /* 0x00024800010f7983 */ /* 0x000ea20000300800 */
[----:B---3--:R-:W-:Y:S02]  /*11330*/  IADD3 R45, P4, R0, R8, RZ ;  /* 0x00000008002d7210 */ /* 0x008fe40007f9e0ff */
        /* <DEDUP_REMOVED lines=111> */
[----:B------:R-:W3:Y:S04]  /*11a30*/  LDL.LU R126, [R1+0x2b8] ;  /* 0x0002b800017e7983 */ /* 0x000ee80000300800 */
[----:B------:R1:W-:Y:S04]  /*11a40*/  STL [R1+0x8cc], R17 ;  /* 0x0008cc1101007387 */ /* 0x0003e80000100800 */
[----:B------:R-:W3:Y:S01]  /*11a50*/  LDL.LU R128, [R1+0x2bc] ;  /* 0x0002bc0001807983 */ /* 0x000ee20000300800 */
[----:B----4-:R-:W-:Y:S02]  /*11a60*/  LEA.HI.X.SX32 R20, R16, R2, 0x1, P5 ;  /* 0x0000000210147211 */ /* 0x010fe400028f0eff */
[----:B------:R-:W-:-:S05]  /*11a70*/  IADD3 R16, P5, R0, R9, RZ ;  /* 0x0000000900107210 */ /* 0x000fca0007fbe0ff */
[----:B------:R4:W-:Y:S04]  /*11a80*/  STL [R1+0x8c8], R16 ;  /* 0x0008c81001007387 */ /* 0x0009e80000100800 */
[----:B------:R-:W3:Y:S01]  /*11a90*/  LDL.LU R130, [R1+0x2c0] ;  /* 0x0002c00001827983 */ /* 0x000ee20000300800 */
[----:B------:R-:W-:Y:S02]  /*11aa0*/  LEA.HI.X.SX32 R19, R15, R2, 0x1, P6 ;  /* 0x000000020f137211 */ /* 0x000fe400030f0eff */
[----:B------:R-:W-:Y:S02]  /*11ab0*/  IADD3 R15, P6, R0, R8, RZ ;  /* 0x00000008000f7210 */ /* 0x000fe40007fde0ff */
[-C--:B-1----:R-:W-:Y:S02]  /*11ac0*/  LEA.HI.X.SX32 R18, R14, R2.reuse, 0x1, P0 ;  /* 0x000000020e127211 */ /* 0x082fe400000f0eff */
[----:B------:R-:W-:Y:S01]  /*11ad0*/  IADD3 R14, P0, R0, R7, RZ ;  /* 0x00000007000e7210 */ /* 0x000fe20007f1e0ff */
[----:B------:R1:W-:Y:S04]  /*11ae0*/  STL [R1+0x8c4], R15 ;  /* 0x0008c40f01007387 */ /* 0x0003e80000100800 */
[----:B------:R-:W3:Y:S04]  /*11af0*/  LDL.LU R156, [R1+0x2c4] ;  /* 0x0002c400019c7983 */ /* 0x000ee80000300800 */
[----:B------:R1:W-:Y:S01]  /*11b00*/  STL [R1+0x8c0], R14 ;  /* 0x0008c00e01007387 */ /* 0x0003e20000100800 */
[----:B------:R-:W-:-:S03]  /*11b10*/  LEA.HI.X.SX32 R17, R13, R2, 0x1, P1 ;  /* 0x000000020d117211 */ /* 0x000fc600008f0eff */
[----:B------:R-:W3:Y:S01]  /*11b20*/  LDL.LU R158, [R1+0x2c8] ;  /* 0x0002c800019e7983 */ /* 0x000ee20000300800 */
[----:B------:R-:W-:Y:S02]  /*11b30*/  IADD3 R13, P1, R0, R6, RZ ;  /* 0x00000006000d7210 */ /* 0x000fe40007f3e0ff */
[----:B----4-:R-:W-:-:S03]  /*11b40*/  LEA.HI.X.SX32 R16, R12, R2, 0x1, P2 ;  /* 0x000000020c107211 */ /* 0x010fc600010f0eff */
[----:B------:R4:W-:Y:S01]  /*11b50*/  STL [R1+0x8bc], R13 ;  /* 0x0008bc0d01007387 */ /* 0x0009e20000100800 */
[----:B-1----:R-:W-:-:S03]  /*11b60*/  LEA.HI.X.SX32 R15, R11, R2, 0x1, P3 ;  /* 0x000000020b0f7211 */ /* 0x002fc600018f0eff */
[----:B------:R-:W3:Y:S01]  /*11b70*/  LDL.LU R212, [R1+0x2cc] ;  /* 0x0002cc0001d47983 */ /* 0x000ee20000300800 */
[-C--:B------:R-:W-:Y:S02]  /*11b80*/  LEA.HI.X.SX32 R14, R10, R2.reuse, 0x1, P4 ;  /* 0x000000020a0e7211 */ /* 0x080fe400020f0eff */
[----:B----4-:R-:W-:Y:S02]  /*11b90*/  LEA.HI.X.SX32 R13, R9, R2, 0x1, P5 ;  /* 0x00000002090d7211 */ /* 0x010fe400028f0eff */
        /* <DEDUP_REMOVED lines=22> */
[----:B-1----:R-:W-:-:S03]  /*11d00*/  LEA.HI.X.SX32 R9, R5, R2, 0x1, P2 ;  /* 0x0000000205097211 */ /* 0x002fc600010f0eff */
[----:B------:R1:W-:Y:S01]  /*11d10*/  STL [R1+0x8a0], R6 ;  /* 0x0008a00601007387 */ /* 0x0003e20000100800 */
[----:B------:R-:W-:-:S03]  /*11d20*/  IADD3 R5, P2, R0, R158, RZ ;  /* 0x0000009e00057210 */ /* 0x000fc60007f5e0ff */
[----:B------:R-:W3:Y:S04]  /*11d30*/  LDL.LU R223, [R1+0x2e8] ;  /* 0x0002e80001df7983 */ /* 0x000ee80000300800 */
[----:B------:R1:W-:Y:S04]  /*11d40*/  STL [R1+0x89c], R5 ;  /* 0x00089c0501007387 */ /* 0x0003e80000100800 */
[----:B------:R-:W3:Y:S01]  /*11d50*/  LDL.LU R222, [R1+0x2ec] ;  /* 0x0002ec0001de7983 */ /* 0x000ee20000300800 */
[----:B------:R-:W-:Y:S02]  /*11d60*/  LEA.HI.X.SX32 R8, R4, R2, 0x1, P3 ;  /* 0x0000000204087211 */ /* 0x000fe400018f0eff */
[----:B------:R-:W-:-:S02]  /*11d70*/  IADD3 R4, P3, R0, R212, RZ ;  /* 0x000000d400047210 */ /* 0x000fc40007f7e0ff */
[-C--:B----4-:R-:W-:Y:S02]  /*11d80*/  LEA.HI.X.SX32 R7, R124, R2.reuse, 0x1, P4 ;  /* 0x000000027c077211 */ /* 0x090fe400020f0eff */
[-C--:B-1----:R-:W-:Y:S01]  /*11d90*/  LEA.HI.X.SX32 R6, R126, R2.reuse, 0x1, P5 ;  /* 0x000000027e067211 */ /* 0x082fe200028f0eff */
[----:B------:R1:W-:Y:S01]  /*11da0*/  STL [R1+0x898], R4 ;  /* 0x0008980401007387 */ /* 0x0003e20000100800 */
[-C--:B------:R-:W-:Y:S02]  /*11db0*/  LEA.HI.X.SX32 R5, R128, R2.reuse, 0x1, P6 ;  /* 0x0000000280057211 */ /* 0x080fe400030f0eff */
[----:B-1----:R-:W-:Y:S02]  /*11dc0*/  LEA.HI.X.SX32 R4, R130, R2, 0x1, P0 ;  /* 0x0000000282047211 */ /* 0x002fe400000f0eff */
        /* <DEDUP_REMOVED lines=19> */
[----:B------:R-:W3:Y:S04]  /*11f00*/  LDL.LU R216, [R1+0x304] ;  /* 0x0003040001d87983 */ /* 0x000ee80000300800 */
[----:B------:R-:W3:Y:S01]  /*11f10*/  LDL.LU R214, [R1+0x308] ;  /* 0x0003080001d67983 */ /* 0x000ee20000300800 */
[----:B------:R-:W-:Y:S02]  /*11f20*/  LEA.HI.X.SX32 R128, R212, R2, 0x1, P3 ;  /* 0x00000002d4807211 */ /* 0x000fe400018f0eff */
[----:B------:R-:W-:-:S02]  /*11f30*/  IADD3 R238, P3, R0, R223, RZ ;  /* 0x000000df00ee7210 */ /* 0x000fc40007f7e0ff */
[----:B-1----:R-:W-:Y:S02]  /*11f40*/  LEA.HI.X.SX32 R130, R209, R2, 0x1, P4 ;  /* 0x00000002d1827211 */ /* 0x002fe400020f0eff */
[----:B------:R-:W-:Y:S01]  /*11f50*/  IADD3 R239, P4, R0, R222, RZ ;  /* 0x000000de00ef7210 */ /* 0x000fe20007f9e0ff */
[----:B------:R1:W-:Y:S04]  /*11f60*/  STL [R1+0x87c], R238 ;  /* 0x00087cee01007387 */ /* 0x0003e80000100800 */
[----:B------:R-:W3:Y:S04]  /*11f70*/  LDL.LU R209, [R1+0x30c] ;  /* 0x00030c0001d17983 */ /* 0x000ee80000300800 */
[----:B------:R1:W-:Y:S04]  /*11f80*/  STL [R1+0x878], R239 ;  /* 0x000878ef01007387 */ /* 0x0003e80000100800 */
[----:B------:R-:W3:Y:S01]  /*11f90*/  LDL.LU R212, [R1+0x310] ;  /* 0x0003100001d47983 */ /* 0x000ee20000300800 */
[----:B------:R-:W-:-:S03]  /*11fa0*/  LEA.HI.X.SX32 R156, R207, R2, 0x1, P5 ;  /* 0x00000002cf9c7211 */ /* 0x000fc600028f0eff */
[----:B------:R-:W3:Y:S01]  /*11fb0*/  LDL.LU R207, [R1+0x314] ;  /* 0x0003140001cf7983 */ /* 0x000ee20000300800 */
[-C--:B----4-:R-:W-:Y:S02]  /*11fc0*/  LEA.HI.X.SX32 R158, R202, R2.reuse, 0x1, P6 ;  /* 0x00000002ca9e7211 */ /* 0x090fe400030f0eff */
[-C--:B-1----:R-:W-:Y:S02]  /*11fd0*/  LEA.HI.X.SX32 R238, R196, R2.reuse, 0x1, P0 ;  /* 0x00000002c4ee7211 */ /* 0x082fe400000f0eff */
[-C--:B------:R-:W-:Y:S02]  /*11fe0*/  LEA.HI.X.SX32 R239, R225, R2.reuse, 0x1, P1 ;  /* 0x00000002e1ef7211 */ /* 0x080fe400008f0eff */
[----:B------:R-:W-:Y:S02]  /*11ff0*/  LEA.HI.X.SX32 R3, R222, R2, 0x1, P4 ;  /* 0x00000002de037211 */ /* 0x000fe400020f0eff */
[----:B--2---:R-:W-:-:S05]  /*12000*/  IADD3 R241, P5, R0, R221, RZ ;  /* 0x000000dd00f17210 */ /* 0x004fca0007fbe0ff */
[----:B------:R1:W-:Y:S01]  /*12010*/  STL [R1+0x874], R241 ;  /* 0x000874f101007387 */ /* 0x0003e20000100800 */
[----:B------:R-:W-:-:S03]  /*12020*/  IADD3 R242, P6, R0, R220, RZ ;  /* 0x000000dc00f27210 */ /* 0x000fc60007fde0ff */
[----:B------:R-:W2:Y:S04]  /*12030*/  LDL.LU R202, [R1+0x318] ;  /* 0x0003180001ca7983 */ /* 0x000ea80000300800 */
[----:B------:R-:W-:Y:S01]  /*12040*/  STL [R1+0x870], R242 ;  /* 0x000870f201007387 */ /* 0x000fe20000100800 */
[----:B------:R-:W-:-:S03]  /*12050*/  IADD3 R244, P0, R0, R219, RZ ;  /* 0x000000db00f47210 */ /* 0x000fc60007f1e0ff */
[----:B------:R-:W4:Y:S04]  /*12060*/  LDL.LU R196, [R1+0x31c] ;  /* 0x00031c0001c47983 */ /* 0x000f280000300800 */
[----:B------:R3:W-:Y:S04]  /*12070*/  STL [R1+0x868], R244 ;  /* 0x000868f401007387 */ /* 0x0007e80000100800 */
[----:B------:R-:W4:Y:S01]  /*12080*/  LDL.LU R232, [R1+0x320] ;  /* 0x0003200001e87983 */ /* 0x000f220000300800 */
[----:B---3--:R-:W-:Y:S02]  /*12090*/  IADD3 R245, P1, R0, R218, RZ ;  /* 0x000000da00f57210 */ /* 0x008fe40007f3e0ff */
[----:B-1----:R-:W-:-:S03]  /*120a0*/  LEA.HI.X.SX32 R241, R224, R2, 0x1, P2 ;  /* 0x00000002e0f17211 */ /* 0x002fc600010f0eff */
[----:B------:R-:W-:Y:S01]  /*120b0*/  STL [R1+0x86c], R245 ;  /* 0x00086cf501007387 */ /* 0x000fe20000100800 */
[----:B------:R-:W-:-:S03]  /*120c0*/  IADD3 R246, P2, R0, R217, RZ ;  /* 0x000000d900f67210 */ /* 0x000fc60007f5e0ff */
[----:B------:R-:W3:Y:S04]  /*120d0*/  LDL.LU R231, [R1+0x324] ;  /* 0x0003240001e77983 */ /* 0x000ee80000300800 */
[----:B------:R-:W-:Y:S04]  /*120e0*/  STL [R1+0x864], R246 ;  /* 0x000864f601007387 */ /* 0x000fe80000100800 */
[----:B------:R-:W3:Y:S04]  /*120f0*/  LDL.LU R230, [R1+0x328] ;  /* 0x0003280001e67983 */ /* 0x000ee80000300800 */
[----:B------:R-:W3:Y:S01]  /*12100*/  LDL.LU R228, [R1+0x32c] ;  /* 0x00032c0001e47983 */ /* 0x000ee20000300800 */
[----:B------:R-:W-:-:S03]  /*12110*/  IADD3 R249, P4, R0, R214, RZ ;  /* 0x000000d600f97210 */ /* 0x000fc60007f9e0ff */
[----:B------:R1:W-:Y:S04]  /*12120*/  STL [R1+0x4dc], R3 ;  /* 0x0004dc0301007387 */ /* 0x0003e80000100800 */
[----:B------:R1:W-:Y:S04]  /*12130*/  STL [R1+0x860], R249 ;  /* 0x000860f901007387 */ /* 0x0003e80000100800 */
[----:B------:R-:W3:Y:S04]  /*12140*/  LDL.LU R227, [R1+0x330] ;  /* 0x0003300001e37983 */ /* 0x000ee80000300800 */
[----:B------:R-:W3:Y:S01]  /*12150*/  LDL.LU R226, [R1+0x334] ;  /* 0x0003340001e27983 */ /* 0x000ee20000300800 */
[----:B------:R-:W-:-:S02]  /*12160*/  LEA.HI.X.SX32 R244, R220, R2, 0x1, P6 ;  /* 0x00000002dcf47211 */ /* 0x000fc400030f0eff */
[----:B-1----:R-:W-:Y:S02]  /*12170*/  IADD3 R3, P6, R0, R212, RZ ;  /* 0x000000d400037210 */ /* 0x002fe40007fde0ff */
[----:B------:R-:W-:-:S03]  /*12180*/  LEA.HI.X.SX32 R246, R219, R2, 0x1, P0 ;  /* 0x00000002dbf67211 */ /* 0x000fc600000f0eff */
[----:B------:R1:W-:Y:S01]  /*12190*/  STL [R1], R3 ;  /* 0x0000000301007387 */ /* 0x0003e20000100800 */
[----:B------:R-:W-:-:S03]  /*121a0*/  LEA.HI.X.SX32 R249, R218, R2, 0x1, P1 ;  /* 0x00000002daf97211 */ /* 0x000fc600008f0eff */
[----:B------:R-:W3:Y:S01]  /*121b0*/  LDL.LU R225, [R1+0x338] ;  /* 0x0003380001e17983 */ /* 0x000ee20000300800 */
[----:B-1----:R-:W-:Y:S02]  /*121c0*/  IADD3 R3, P0, R0, R207, RZ ;  /* 0x000000cf00037210 */ /* 0x002fe40007f1e0ff */
[----:B------:R-:W-:-:S03]  /*121d0*/  LEA.HI.X.SX32 R60, R217, R2, 0x1, P2 ;  /* 0x00000002d93c7211 */ /* 0x000fc600010f0eff */
[----:B------:R2:W-:Y:S01]  /*121e0*/  STL [R1+0x8], R3 ;  /* 0x0000080301007387 */ /* 0x0005e20000100800 */
[----:B------:R-:W-:-:S03]  /*121f0*/  LEA.HI.X.SX32 R242, R223, R2, 0x1, P3 ;  /* 0x00000002dff27211 */ /* 0x000fc600018f0eff */
[----:B------:R-:W3:Y:S01]  /*12200*/  LDL.LU R224, [R1+0x33c] ;  /* 0x00033c0001e07983 */ /* 0x000ee20000300800 */
[C---:B------:R-:W-:Y:S02]  /*12210*/  IADD3 R248, P3, R0.reuse, R216, RZ ;  /* 0x000000d800f87210 */ /* 0x040fe40007f7e0ff */
[----:B------:R-:W-:Y:S02]  /*12220*/  LEA.HI.X.SX32 R245, R221, R2, 0x1, P5 ;  /* 0x00000002ddf57211 */ /* 0x000fe400028f0eff */
[C---:B------:R-:W-:Y:S02]  /*12230*/  IADD3 R250, P5, R0.reuse, R209, RZ ;  /* 0x000000d100fa7210 */ /* 0x040fe40007fbe0ff */
[----:B--2---:R-:W-:-:S05]  /*12240*/  IADD3 R3, P1, R0, R202, RZ ;  /* 0x000000ca00037210 */ /* 0x004fca0007f3e0ff */
[----:B------:R4:W-:Y:S04]  /*12250*/  STL [R1+0xc], R3 ;  /* 0x00000c0301007387 */ /* 0x0009e80000100800 */
[----:B------:R1:W-:Y:S04]  /*12260*/  STL [R1+0x4f0], R60 ;  /* 0x0004f03c01007387 */ /* 0x0003e80000100800 */
[----:B------:R-:W2:Y:S01]  /*12270*/  LDL.LU R223, [R1+0x340] ;  /* 0x0003400001df7983 */ /* 0x000ea20000300800 */
[----:B----4-:R-:W-:Y:S02]  /*12280*/  IADD3 R3, P2, R0, R196, RZ ;  /* 0x000000c400037210 */ /* 0x010fe40007f5e0ff */
[----:B-1----:R-:W-:-:S03]  /*12290*/  LEA.HI.X.SX32 R60, R216, R2, 0x1, P3 ;  /* 0x00000002d83c7211 */ /* 0x002fc600018f0eff */
[----:B------:R1:W-:Y:S04]  /*122a0*/  STL [R1+0x10], R3 ;  /* 0x0000100301007387 */ /* 0x0003e80000100800 */
[----:B------:R-:W4:Y:S01]  /*122b0*/  LDL.LU R222, [R1+0x344] ;  /* 0x0003440001de7983 */ /* 0x000f220000300800 */
[----:B-1----:R-:W-:-:S03]  /*122c0*/  IADD3 R3, P3, R0, R232, RZ ;  /* 0x000000e800037210 */ /* 0x002fc60007f7e0ff */
[----:B------:R1:W-:Y:S04]  /*122d0*/  STL [R1+0x4f4], R60 ;  /* 0x0004f43c01007387 */ /* 0x0003e80000100800 */
[----:B------:R-:W4:Y:S04]  /*122e0*/  LDL.LU R221, [R1+0x348] ;  /* 0x0003480001dd7983 */ /* 0x000f280000300800 */
[----:B------:R3:W-:Y:S01]  /*122f0*/  STL [R1+0x18], R3 ;  /* 0x0000180301007387 */ /* 0x0007e20000100800 */
[----:B-1----:R-:W-:-:S03]  /*12300*/  LEA.HI.X.SX32 R60, R214, R2, 0x1, P4 ;  /* 0x00000002d63c7211 */ /* 0x002fc600020f0eff */
[----:B------:R-:W4:Y:S04]  /*12310*/  LDL.LU R220, [R1+0x34c] ;  /* 0x00034c0001dc7983 */ /* 0x000f280000300800 */
[----:B------:R1:W-:Y:S01]  /*12320*/  STL [R1+0x4f8], R60 ;  /* 0x0004f83c01007387 */ /* 0x0003e20000100800 */
[----:B---3--:R-:W-:-:S03]  /*12330*/  IADD3 R3, P4, R0, R231, RZ ;  /* 0x000000e700037210 */ /* 0x008fc60007f9e0ff */
[----:B------:R-:W3:Y:S01]  /*12340*/  LDL.LU R219, [R1+0x350] ;  /* 0x0003500001db7983 */ /* 0x000ee20000300800 */
[----:B-1----:R-:W-:-:S03]  /*12350*/  LEA.HI.X.SX32 R60, R209, R2, 0x1, P5 ;  /* 0x00000002d13c7211 */ /* 0x002fc600028f0eff */
[----:B------:R1:W-:Y:S04]  /*12360*/  STL [R1+0x1c], R3 ;  /* 0x00001c0301007387 */ /* 0x0003e80000100800 */
[----:B------:R-:W3:Y:S04]  /*12370*/  LDL.LU R218, [R1+0x354] ;  /* 0x0003540001da7983 */ /* 0x000ee80000300800 */
[----:B------:R1:W-:Y:S02]  /*12380*/  STL [R1+0x4fc], R60 ;  /* 0x0004fc3c01007387 */ /* 0x0003e40000100800 */
[----:B-1----:R-:W-:-:S02]  /*12390*/  IADD3 R3, P5, R0, R230, RZ ;  /* 0x000000e600037210 */ /* 0x002fc40007fbe0ff */
[----:B------:R-:W3:Y:S04]  /*123a0*/  LDL.LU R209, [R1+0x358] ;  /* 0x0003580001d17983 */ /* 0x000ee80000300800 */
[----:B------:R1:W-:Y:S01]  /*123b0*/  STL [R1+0x20], R3 ;  /* 0x0000200301007387 */ /* 0x0003e20000100800 */
[----:B------:R-:W-:-:S03]  /*123c0*/  LEA.HI.X.SX32 R60, R212, R2, 0x1, P6 ;  /* 0x00000002d43c7211 */ /* 0x000fc600030f0eff */
[----:B------:R-:W3:Y:S01]  /*123d0*/  LDL.LU R217, [R1+0x35c] ;  /* 0x00035c0001d97983 */ /* 0x000ee20000300800 */
[----:B-1----:R-:W-:-:S03]  /*123e0*/  IADD3 R3, P6, R0, R228, RZ ;  /* 0x000000e400037210 */ /* 0x002fc60007fde0ff */
[----:B------:R1:W-:Y:S04]  /*123f0*/  STL [R1+0x500], R60 ;  /* 0x0005003c01007387 */ /* 0x0003e80000100800 */
[----:B------:R-:W3:Y:S04]  /*12400*/  LDL.LU R216, [R1+0x360] ;  /* 0x0003600001d87983 */ /* 0x000ee80000300800 */
[----:B------:R1:W-:Y:S02]  /*12410*/  STL [R1+0x28], R3 ;  /* 0x0000280301007387 */ /* 0x0003e40000100800 */
[----:B-1----:R-:W-:-:S02]  /*12420*/  LEA.HI.X.SX32 R60, R207, R2, 0x1, P0 ;  /* 0x00000002cf3c7211 */ /* 0x002fc400000f0eff */
[----:B------:R-:W3:Y:S04]  /*12430*/  LDL.LU R214, [R1+0x364] ;  /* 0x0003640001d67983 */ /* 0x000ee80000300800 */
[----:B------:R1:W-:Y:S01]  /*12440*/  STL [R1+0x504], R60 ;  /* 0x0005043c01007387 */ /* 0x0003e20000100800 */
[----:B------:R-:W-:-:S03]  /*12450*/  IADD3 R3, P0, R0, R227, RZ ;  /* 0x000000e300037210 */ /* 0x000fc60007f1e0ff */
[----:B------:R-:W3:Y:S01]  /*12460*/  LDL.LU R212, [R1+0x368] ;  /* 0x0003680001d47983 */ /* 0x000ee20000300800 */
[----:B-1----:R-:W-:-:S03]  /*12470*/  LEA.HI.X.SX32 R60, R202, R2, 0x1, P1 ;  /* 0x00000002ca3c7211 */ /* 0x002fc600008f0eff */
[----:B------:R1:W-:Y:S04]  /*12480*/  STL [R1+0x30], R3 ;  /* 0x0000300301007387 */ /* 0x0003e80000100800 */
[----:B------:R-:W3:Y:S04]  /*12490*/  LDL.LU R207, [R1+0x36c] ;  /* 0x00036c0001cf7983 */ /* 0x000ee80000300800 */
[----:B------:R1:W-:Y:S04]  /*124a0*/  STL [R1+0x508], R60 ;  /* 0x0005083c01007387 */ /* 0x0003e80000100800 */
[----:B------:R-:W3:Y:S01]  /*124b0*/  LDL.LU R202, [R1+0x370] ;  /* 0x0003700001ca7983 */ /* 0x000ee20000300800 */
[----:B-1----:R-:W-:-:S02]  /*124c0*/  IADD3 R3, P1, R0, R226, RZ ;  /* 0x000000e200037210 */ /* 0x002fc40007f3e0ff */
[----:B------:R-:W-:-:S03]  /*124d0*/  LEA.HI.X.SX32 R60, R196, R2, 0x1, P2 ;  /* 0x00000002c43c7211 */ /* 0x000fc600010f0eff */
[----:B------:R1:W-:Y:S04]  /*124e0*/  STL [R1+0x34], R3 ;  /* 0x0000340301007387 */ /* 0x0003e80000100800 */
[----:B------:R1:W-:Y:S04]  /*124f0*/  STL [R1+0x50c], R60 ;  /* 0x00050c3c01007387 */ /* 0x0003e80000100800 */
[----:B------:R-:W3:Y:S01]  /*12500*/  LDL.LU R196, [R1+0x374] ;  /* 0x0003740001c47983 */ /* 0x000ee20000300800 */
[----:B------:R-:W-:Y:S02]  /*12510*/  LEA.HI.X.SX32 R61, R232, R2, 0x1, P3 ;  /* 0x00000002e83d7211 */ /* 0x000fe400018f0eff */
[----:B-1----:R-:W-:-:S02]  /*12520*/  IADD3 R3, P2, R0, R225, RZ ;  /* 0x000000e100037210 */ /* 0x002fc40007f5e0ff */
[----:B------:R-:W-:-:S03]  /*12530*/  IADD3 R60, P3, R0, R224, RZ ;  /* 0x000000e0003c7210 */ /* 0x000fc60007f7e0ff */
[----:B------:R1:W-:Y:S04]  /*12540*/  STL [R1+0x38], R3 ;  /* 0x0000380301007387 */ /* 0x0003e80000100800 */
[----:B------:R-:W-:Y:S01]  /*12550*/  STL [R1+0x510], R61 ;  /* 0x0005103d01007387 */ /* 0x000fe20000100800 */
[----:B-1----:R-:W-:-:S03]  /*12560*/  LEA.HI.X.SX32 R3, R231, R2, 0x1, P4 ;  /* 0x00000002e7037211 */ /* 0x002fc600020f0eff */
[----:B------:R1:W-:Y:S04]  /*12570*/  STL [R1+0x40], R60 ;  /* 0x0000403c01007387 */ /* 0x0003e80000100800 */
[----:B------:R4:W-:Y:S01]  /*12580*/  STL [R1+0x514], R3 ;  /* 0x0005140301007387 */ /* 0x0009e20000100800 */
[----:B-1----:R-:W-:-:S03]  /*12590*/  LEA.HI.X.SX32 R60, R230, R2, 0x1, P5 ;  /* 0x00000002e63c7211 */ /* 0x002fc600028f0eff */
[----:B------:R-:W1:Y:S01]  /*125a0*/  S2R R122, SR_TID.X ;  /* 0x00000000007a7919 */ /* 0x000e620000002100 */
[----:B--2---:R-:W-:-:S05]  /*125b0*/  IADD3 R61, P4, R0, R223, RZ ;  /* 0x000000df003d7210 */ /* 0x004fca0007f9e0ff */
[----:B------:R2:W-:Y:S01]  /*125c0*/  STL [R1+0x44], R61 ;  /* 0x0000443d01007387 */ /* 0x0005e20000100800 */
[----:B----4-:R-:W-:-:S03]  /*125d0*/  IADD3 R3, P5, R0, R222, RZ ;  /* 0x000000de00037210 */ /* 0x010fc60007fbe0ff */
[----:B------:R4:W-:Y:S01]  /*125e0*/  STL [R1+0x518], R60 ;  /* 0x0005183c01007387 */ /* 0x0009e20000100800 */
[----:B--2---:R-:W-:-:S03]  /*125f0*/  LEA.HI.X.SX32 R61, R228, R2, 0x1, P6 ;  /* 0x00000002e43d7211 */ /* 0x004fc600030f0eff */
[----:B------:R2:W-:Y:S04]  /*12600*/  STL [R1+0x48], R3 ;  /* 0x0000480301007387 */ /* 0x0005e80000100800 */
[----:B------:R1:W-:Y:S01]  /*12610*/  STL [R1+0x51c], R61 ;  /* 0x00051c3d01007387 */ /* 0x0003e20000100800 */
[----:B----4-:R-:W-:Y:S02]  /*12620*/  IADD3 R60, P6, R0, R221, RZ ;  /* 0x000000dd003c7210 */ /* 0x010fe40007fde0ff */
[----:B--2---:R-:W-:-:S03]  /*12630*/  LEA.HI.X.SX32 R3, R227, R2, 0x1, P0 ;  /* 0x00000002e3037211 */ /* 0x004fc600000f0eff */
[----:B------:R2:W-:Y:S01]  /*12640*/  STL [R1+0x50], R60 ;  /* 0x0000503c01007387 */ /* 0x0005e20000100800 */
[----:B-1----:R-:W-:-:S03]  /*12650*/  IADD3 R61, P0, R0, R220, RZ ;  /* 0x000000dc003d7210 */ /* 0x002fc60007f1e0ff */
[----:B------:R3:W-:Y:S04]  /*12660*/  STL [R1+0x520], R3 ;  /* 0x0005200301007387 */ /* 0x0007e80000100800 */
[----:B------:R1:W-:Y:S01]  /*12670*/  STL [R1+0x58], R61 ;  /* 0x0000583d01007387 */ /* 0x0003e20000100800 */
[----:B--2---:R-:W-:Y:S02]  /*12680*/  LEA.HI.X.SX32 R60, R226, R2, 0x1, P1 ;  /* 0x00000002e23c7211 */ /* 0x004fe400008f0eff */
[----:B---3--:R-:W-:-:S03]  /*12690*/  IADD3 R3, P1, R0, R219, RZ ;  /* 0x000000db00037210 */ /* 0x008fc60007f3e0ff */
[----:B------:R2:W-:Y:S01]  /*126a0*/  STL [R1+0x524], R60 ;  /* 0x0005243c01007387 */ /* 0x0005e20000100800 */
[----:B-1----:R-:W-:-:S03]  /*126b0*/  LEA.HI.X.SX32 R61, R225, R2, 0x1, P2 ;  /* 0x00000002e13d7211 */ /* 0x002fc600010f0eff */
[----:B------:R1:W-:Y:S04]  /*126c0*/  STL [R1+0x68], R3 ;  /* 0x0000680301007387 */ /* 0x0003e80000100800 */
[----:B------:R3:W-:Y:S01]  /*126d0*/  STL [R1+0x528], R61 ;  /* 0x0005283d01007387 */ /* 0x0007e20000100800 */
[----:B--2---:R-:W-:Y:S02]  /*126e0*/  IADD3 R60, P2, R0, R218, RZ ;  /* 0x000000da003c7210 */ /* 0x004fe40007f5e0ff */
[----:B-1----:R-:W-:-:S03]  /*126f0*/  LEA.HI.X.SX32 R3, R224, R2, 0x1, P3 ;  /* 0x00000002e0037211 */ /* 0x002fc600018f0eff */
[----:B------:R1:W-:Y:S01]  /*12700*/  STL [R1+0x6c], R60 ;  /* 0x00006c3c01007387 */ /* 0x0003e20000100800 */
[----:B---3--:R-:W-:-:S03]  /*12710*/  IADD3 R61, P3, R0, R209, RZ ;  /* 0x000000d1003d7210 */ /* 0x008fc60007f7e0ff */
[----:B------:R2:W-:Y:S04]  /*12720*/  STL [R1+0x52c], R3 ;  /* 0x00052c0301007387 */ /* 0x0005e80000100800 */
[----:B------:R3:W-:Y:S01]  /*12730*/  STL [R1+0x70], R61 ;  /* 0x0000703d01007387 */ /* 0x0007e20000100800 */
[----:B-1----:R-:W-:Y:S02]  /*12740*/  LEA.HI.X.SX32 R60, R223, R2, 0x1, P4 ;  /* 0x00000002df3c7211 */ /* 0x002fe400020f0eff */
[----:B--2---:R-:W-:-:S03]  /*12750*/  IADD3 R3, P4, R0, R217, RZ ;  /* 0x000000d900037210 */ /* 0x004fc60007f9e0ff */
[----:B------:R1:W-:Y:S01]  /*12760*/  STL [R1+0x530], R60 ;  /* 0x0005303c01007387 */ /* 0x0003e20000100800 */
[----:B---3--:R-:W-:-:S03]  /*12770*/  LEA.HI.X.SX32 R61, R222, R2, 0x1, P5 ;  /* 0x00000002de3d7211 */ /* 0x008fc600028f0eff */
[----:B------:R2:W-:Y:S04]  /*12780*/  STL [R1+0x78], R3 ;  /* 0x0000780301007387 */ /* 0x0005e80000100800 */
[----:B------:R3:W-:Y:S01]  /*12790*/  STL [R1+0x534], R61 ;  /* 0x0005343d01007387 */ /* 0x0007e20000100800 */
[----:B-1----:R-:W-:Y:S02]  /*127a0*/  IADD3 R60, P5, R0, R216, RZ ;  /* 0x000000d8003c7210 */ /* 0x002fe40007fbe0ff */
[----:B--2---:R-:W-:-:S03]  /*127b0*/  LEA.HI.X.SX32 R3, R221, R2, 0x1, P6 ;  /* 0x00000002dd037211 */ /* 0x004fc600030f0eff */
        /* <DEDUP_REMOVED lines=12> */
[----:B------:R-:W-:Y:S01]  /*12880*/  STL [R1+0x390], R60 ;  /* 0x0003903c01007387 */ /* 0x000fe20000100800 */
[----:B---3--:R-:W-:-:S03]  /*12890*/  IADD3 R61, P2, R0, R202, RZ ;  /* 0x000000ca003d7210 */ /* 0x008fc60007f5e0ff */
[----:B------:R-:W-:Y:S04]  /*128a0*/  STL [R1+0x544], R3 ;  /* 0x0005440301007387 */ /* 0x000fe80000100800 */
[----:B------:R1:W-:Y:S02]  /*128b0*/  STL [R1+0x480], R61 ;  /* 0x0004803d01007387 */ /* 0x0003e40000100800 */
[-C--:B-1----:R-:W-:Y:S02]  /*128c0*/  LEA.HI.X.SX32 R61, R217, R2.reuse, 0x1, P4 ;  /* 0x00000002d93d7211 */ /* 0x082fe400020f0eff */
[----:B------:R-:W1:Y:S01]  /*128d0*/  S2R R217, SR_TID.X ;  /* 0x0000000000d97919 */ /* 0x000e620000002100 */
[----:B------:R-:W-:Y:S02]  /*128e0*/  LEA.HI.X.SX32 R60, R209, R2, 0x1, P3 ;  /* 0x00000002d13c7211 */ /* 0x000fe400018f0eff */
[----:B------:R-:W-:-:S03]  /*128f0*/  IADD3 R3, P3, R0, R196, RZ ;  /* 0x000000c400037210 */ /* 0x000fc60007f7e0ff */
[----:B------:R2:W-:Y:S04]  /*12900*/  STL [R1+0x548], R60 ;  /* 0x0005483c01007387 */ /* 0x0005e80000100800 */
[----:B------:R3:W-:Y:S01]  /*12910*/  STL [R1+0x488], R3 ;  /* 0x0004880301007387 */ /* 0x0007e20000100800 */
[----:B--2---:R-:W-:-:S03]  /*12920*/  LEA.HI.X.SX32 R60, R216, R2, 0x1, P5 ;  /* 0x00000002d83c7211 */ /* 0x004fc600028f0eff */
[----:B------:R2:W-:Y:S01]  /*12930*/  STL [R1+0x54c], R61 ;  /* 0x00054c3d01007387 */ /* 0x0005e20000100800 */
[----:B---3--:R-:W-:-:S03]  /*12940*/  LEA.HI.X.SX32 R3, R214, R2, 0x1, P6 ;  /* 0x00000002d6037211 */ /* 0x008fc600030f0eff */
[----:B------:R3:W-:Y:S01]  /*12950*/  STL [R1+0x550], R60 ;  /* 0x0005503c01007387 */ /* 0x0007e20000100800 */
[----:B-1----:R-:W-:-:S03]  /*12960*/  SHF.R.U32.HI R218, RZ, 0x6, R217 ;  /* 0x00000006ffda7819 */ /* 0x002fc600000116d9 */
[----:B------:R1:W-:Y:S01]  /*12970*/  STL [R1+0x554], R3 ;  /* 0x0005540301007387 */ /* 0x0003e20000100800 */
[-C--:B--2---:R-:W-:Y:S02]  /*12980*/  LEA.HI.X.SX32 R61, R212, R2.reuse, 0x1, P0 ;  /* 0x00000002d43d7211 */ /* 0x084fe400000f0eff */
[----:B------:R-:W-:Y:S02]  /*12990*/  SGXT.U32 R218, R218, 0x1 ;  /* 0x00000001dada781a */ /* 0x000fe40000000000 */
[-C--:B---3--:R-:W-:Y:S01]  /*129a0*/  LEA.HI.X.SX32 R60, R207, R2.reuse, 0x1, P1 ;  /* 0x00000002cf3c7211 */ /* 0x088fe200008f0eff */
[----:B------:R2:W-:Y:S01]  /*129b0*/  STL [R1+0x558], R61 ;  /* 0x0005583d01007387 */ /* 0x0005e20000100800 */
[----:B-1----:R-:W-:-:S03]  /*129c0*/  LEA.HI.X.SX32 R3, R202, R2, 0x1, P2 ;  /* 0x00000002ca037211 */ /* 0x002fc600010f0eff */
[----:B------:R1:W-:Y:S01]  /*129d0*/  STL [R1+0x55c], R60 ;  /* 0x00055c3c01007387 */ /* 0x0003e20000100800 */
[----:B------:R-:W-:-:S03]  /*129e0*/  LOP3.LUT R218, R218, 0x3e, RZ, 0xfc, !PT ;  /* 0x0000003edada7812 */ /* 0x000fc600078efcff */
[----:B------:R-:W3:Y:S01]  /*129f0*/  LDL.LU R216, [R1+0x158] ;  /* 0x0001580001d87983 */ /* 0x000ee20000300800 */
[----:B------:R-:W-:-:S03]  /*12a00*/  LEA.HI.X.SX32 R2, R196, R2, 0x1, P3 ;  /* 0x00000002c4027211 */ /* 0x000fc600018f0eff */
[----:B------:R-:W-:Y:S01]  /*12a10*/  STL [R1+0x560], R3 ;  /* 0x0005600301007387 */ /* 0x000fe20000100800 */
[----:B------:R-:W-:-:S03]  /*12a20*/  IMAD R77, R218, c[0x0][0x188], RZ ;  /* 0x00006200da4d7a24 */ /* 0x000fc600078e02ff */
[----:B------:R-:W4:Y:S01]  /*12a30*/  LDL.LU R207, [R1+0x15c] ;  /* 0x00015c0001cf7983 */ /* 0x000f220000300800 */
[--C-:B------:R-:W-:Y:S02]  /*12a40*/  SHF.R.U32.HI R218, RZ, 0x6, R217.reuse ;  /* 0x00000006ffda7819 */ /* 0x100fe400000116d9 */
[----:B------:R-:W-:Y:S02]  /*12a50*/  SHF.R.U32.HI R217, RZ, 0x6, R217 ;  /* 0x00000006ffd97819 */ /* 0x000fe400000116d9 */
[C---:B------:R-:W-:Y:S02]  /*12a60*/  LOP3.LUT R0, R122.reuse, 0x3, RZ, 0xc0, !PT ;  /* 0x000000037a007812 */ /* 0x040fe400078ec0ff */
[----:B------:R-:W-:Y:S01]  /*12a70*/  LOP3.LUT R209, R122, 0x1c, RZ, 0xc0, !PT ;  /* 0x0000001c7ad17812 */ /* 0x000fe200078ec0ff */
[----:B------:R1:W-:Y:S01]  /*12a80*/  STL [R1+0x564], R2 ;  /* 0x0005640201007387 */ /* 0x0003e20000100800 */
[----:B------:R-:W-:-:S03]  /*12a90*/  SGXT.U32 R217, R217, 0x1 ;  /* 0x00000001d9d9781a */ /* 0x000fc60000000000 */
[----:B------:R-:W3:Y:S01]  /*12aa0*/  LDL.LU R202, [R1+0x160] ;  /* 0x0001600001ca7983 */ /* 0x000ee20000300800 */
[----:B------:R-:W-:-:S03]  /*12ab0*/  IMAD R209, R0, 0x120, R209 ;  /* 0x0000012000d17824 */ /* 0x000fc600078e02d1 */
[----:B------:R-:W3:Y:S01]  /*12ac0*/  LDL.LU R196, [R1+0x164] ;  /* 0x0001640001c47983 */ /* 0x000ee20000300800 */
[----:B------:R-:W-:-:S03]  /*12ad0*/  LOP3.LUT R217, R217, 0x3a, RZ, 0xfc, !PT ;  /* 0x0000003ad9d97812 */ /* 0x000fc600078efcff */
[----:B------:R-:W3:Y:S04]  /*12ae0*/  LDL.LU R214, [R1+0x168] ;  /* 0x0001680001d67983 */ /* 0x000ee80000300800 */
[----:B------:R-:W3:Y:S01]  /*12af0*/  LDL.LU R212, [R1+0x16c] ;  /* 0x00016c0001d47983 */ /* 0x000ee20000300800 */
[----:B------:R-:W-:-:S03]  /*12b00*/  IMAD R75, R217, c[0x0][0x188], RZ ;  /* 0x00006200d94b7a24 */ /* 0x000fc600078e02ff */
[----:B------:R-:W3:Y:S04]  /*12b10*/  LDL.LU R223, [R1+0x394] ;  /* 0x0003940001df7983 */ /* 0x000ee80000300800 */
[----:B------:R-:W-:Y:S04]  /*12b20*/  STL [R1+0x850], R209 ;  /* 0x000850d101007387 */ /* 0x000fe80000100800 */
[----:B------:R-:W3:Y:S04]  /*12b30*/  LDL.LU R221, [R1+0x378] ;  /* 0x0003780001dd7983 */ /* 0x000ee80000300800 */
[----:B------:R-:W3:Y:S04]  /*12b40*/  LDL.LU R219, [R1+0x37c] ;  /* 0x00037c0001db7983 */ /* 0x000ee80000300800 */
[----:B------:R-:W3:Y:S04]  /*12b50*/  LDL.LU R217, [R1+0x380] ;  /* 0x0003800001d97983 */ /* 0x000ee80000300800 */
[----:B------:R-:W1:Y:S01]  /*12b60*/  S2R R222, SR_TID.X ;  /* 0x0000000000de7919 */ /* 0x000e620000002100 */
[----:B------:R-:W-:-:S04]  /*12b70*/  SGXT.U32 R218, R218, 0x1 ;  /* 0x00000001dada781a */ /* 0x000fc80000000000 */
[----:B------:R-:W-:-:S05]  /*12b80*/  LOP3.LUT R218, R218, 0x3c, RZ, 0xfc, !PT ;  /* 0x0000003cdada7812 */ /* 0x000fca00078efcff */
[----:B------:R-:W-:Y:S01]  /*12b90*/  IMAD R76, R218, c[0x0][0x188], RZ ;  /* 0x00006200da4c7a24 */ /* 0x000fe200078e02ff */
[----:B-1----:R-:W-:-:S04]  /*12ba0*/  SHF.R.U32.HI R224, RZ, 0x6, R222 ;  /* 0x00000006ffe07819 */ /* 0x002fc800000116de */
[----:B------:R-:W-:Y:S02]  /*12bb0*/  SGXT.U32 R224, R224, 0x1 ;  /* 0x00000001e0e0781a */ /* 0x000fe40000000000 */
[--C-:B------:R-:W-:Y:S02]  /*12bc0*/  SHF.R.U32.HI R218, RZ, 0x6, R222.reuse ;  /* 0x00000006ffda7819 */ /* 0x100fe400000116de */
[----:B------:R-:W-:Y:S02]  /*12bd0*/  LOP3.LUT R224, R224, 0x38, RZ, 0xfc, !PT ;  /* 0x00000038e0e07812 */ /* 0x000fe400078efcff */
[----:B------:R-:W-:Y:S02]  /*12be0*/  SHF.R.U32.HI R220, RZ, 0x6, R222 ;  /* 0x00000006ffdc7819 */ /* 0x000fe400000116de */
[----:B------:R-:W-:Y:S01]  /*12bf0*/  SGXT.U32 R218, R218, 0x1 ;  /* 0x00000001dada781a */ /* 0x000fe20000000000 */
[----:B------:R-:W-:Y:S01]  /*12c00*/  IMAD R74, R224, c[0x0][0x188], RZ ;  /* 0x00006200e04a7a24 */ /* 0x000fe200078e02ff */
[----:B------:R-:W-:-:S02]  /*12c10*/  SGXT.U32 R220, R220, 0x1 ;  /* 0x00000001dcdc781a */ /* 0x000fc40000000000 */
[--C-:B------:R-:W-:Y:S02]  /*12c20*/  SHF.R.U32.HI R224, RZ, 0x6, R222.reuse ;  /* 0x00000006ffe07819 */ /* 0x100fe400000116de */
[----:B------:R-:W-:Y:S02]  /*12c30*/  LOP3.LUT R220, R220, 0x36, RZ, 0xfc, !PT ;  /* 0x00000036dcdc7812 */ /* 0x000fe400078efcff */
[----:B------:R-:W-:Y:S02]  /*12c40*/  LOP3.LUT R218, R218, 0x34, RZ, 0xfc, !PT ;  /* 0x00000034dada7812 */ /* 0x000fe400078efcff */
[----:B------:R-:W-:Y:S01]  /*12c50*/  SGXT.U32 R224, R224, 0x1 ;  /* 0x00000001e0e0781a */ /* 0x000fe20000000000 */
[----:B------:R-:W-:Y:S01]  /*12c60*/  IMAD R73, R220, c[0x0][0x188], RZ ;  /* 0x00006200dc497a24 */ /* 0x000fe200078e02ff */
[----:B------:R-:W-:Y:S01]  /*12c70*/  SHF.R.U32.HI R220, RZ, 0x6, R222 ;  /* 0x00000006ffdc7819 */ /* 0x000fe200000116de */
[----:B------:R-:W-:Y:S01]  /*12c80*/  IMAD R72, R218, c[0x0][0x188], RZ ;  /* 0x00006200da487a24 */ /* 0x000fe200078e02ff */
[----:B------:R-:W-:-:S02]  /*12c90*/  LOP3.LUT R224, R224, 0x32, RZ, 0xfc, !PT ;  /* 0x00000032e0e07812 */ /* 0x000fc400078efcff */
[----:B------:R-:W-:Y:S02]  /*12ca0*/  SHF.R.U32.HI R218, RZ, 0x6, R222 ;  /* 0x00000006ffda7819 */ /* 0x000fe400000116de */
[----:B------:R-:W-:Y:S01]  /*12cb0*/  SGXT.U32 R220, R220, 0x1 ;  /* 0x00000001dcdc781a */ /* 0x000fe20000000000 */
[----:B------:R-:W-:Y:S01]  /*12cc0*/  IMAD R71, R224, c[0x0][0x188], RZ ;  /* 0x00006200e0477a24 */ /* 0x000fe200078e02ff */
[----:B------:R-:W-:Y:S01]  /*12cd0*/  SGXT.U32 R218, R218, 0x1 ;  /* 0x00000001dada781a */ /* 0x000fe20000000000 */
[----:B------:R-:W1:Y:S01]  /*12ce0*/  S2R R224, SR_TID.X ;  /* 0x0000000000e07919 */ /* 0x000e620000002100 */
[----:B------:R-:W-:Y:S02]  /*12cf0*/  LOP3.LUT R220, R220, 0x30, RZ, 0xfc, !PT ;  /* 0x00000030dcdc7812 */ /* 0x000fe400078efcff */
[----:B------:R-:W-:-:S03]  /*12d00*/  LOP3.LUT R218, R218, 0x2e, RZ, 0xfc, !PT ;  /* 0x0000002edada7812 */ /* 0x000fc600078efcff */
[----:B------:R-:W-:Y:S01]  /*12d10*/  IMAD R70, R220, c[0x0][0x188], RZ ;  /* 0x00006200dc467a24 */ /* 0x000fe200078e02ff */
[--C-:B------:R-:W-:Y:S01]  /*12d20*/  SHF.R.U32.HI R220, RZ, 0x6, R222.reuse ;  /* 0x00000006ffdc7819 */ /* 0x100fe200000116de */
[----:B------:R-:W-:Y:S01]  /*12d30*/  IMAD R69, R218, c[0x0][0x188], RZ ;  /* 0x00006200da457a24 */ /* 0x000fe200078e02ff */
[--C-:B------:R-:W-:Y:S02]  /*12d40*/  SHF.R.U32.HI R218, RZ, 0x6, R222.reuse ;  /* 0x00000006ffda7819 */ /* 0x100fe400000116de */
[----:B------:R-:W-:Y:S02]  /*12d50*/  SHF.R.U32.HI R222, RZ, 0x6, R222 ;  /* 0x00000006ffde7819 */ /* 0x000fe400000116de */
[----:B------:R-:W-:Y:S02]  /*12d60*/  SGXT.U32 R218, R218, 0x1 ;  /* 0x00000001dada781a */ /* 0x000fe40000000000 */
[----:B------:R-:W-:Y:S02]  /*12d70*/  SGXT.U32 R220, R220, 0x1 ;  /* 0x00000001dcdc781a */ /* 0x000fe40000000000 */
[----:B------:R-:W-:-:S02]  /*12d80*/  SGXT.U32 R222, R222, 0x1 ;  /* 0x00000001dede781a */ /* 0x000fc40000000000 */
[----:B------:R-:W-:Y:S02]  /*12d90*/  LOP3.LUT R220, R220, 0x2a, RZ, 0xfc, !PT ;  /* 0x0000002adcdc7812 */ /* 0x000fe400078efcff */
[----:B------:R-:W-:Y:S02]  /*12da0*/  LOP3.LUT R222, R222, 0x2c, RZ, 0xfc, !PT ;  /* 0x0000002cdede7812 */ /* 0x000fe400078efcff */
[----:B------:R-:W-:Y:S01]  /*12db0*/  LOP3.LUT R218, R218, 0x28, RZ, 0xfc, !PT ;  /* 0x00000028dada7812 */ /* 0x000fe200078efcff */
[----:B------:R-:W-:Y:S01]  /*12dc0*/  IMAD R63, R220, c[0x0][0x188], RZ ;  /* 0x00006200dc3f7a24 */ /* 0x000fe200078e02ff */
[--C-:B-1----:R-:W-:Y:S01]  /*12dd0*/  SHF.R.U32.HI R220, RZ, 0x6, R224.reuse ;  /* 0x00000006ffdc7819 */ /* 0x102fe200000116e0 */
[----:B------:R-:W-:Y:S01]  /*12de0*/  IMAD R68, R222, c[0x0][0x188], RZ ;  /* 0x00006200de447a24 */ /* 0x000fe200078e02ff */
[--C-:B------:R-:W-:Y:S01]  /*12df0*/  SHF.R.U32.HI R222, RZ, 0x6, R224.reuse ;  /* 0x00000006ffde7819 */ /* 0x100fe200000116e0 */
[----:B------:R-:W-:Y:S01]  /*12e00*/  IMAD R62, R218, c[0x0][0x188], RZ ;  /* 0x00006200da3e7a24 */ /* 0x000fe200078e02ff */
[----:B------:R-:W-:-:S02]  /*12e10*/  SHF.R.U32.HI R218, RZ, 0x6, R224 ;  /* 0x00000006ffda7819 */ /* 0x000fc400000116e0 */
[----:B------:R-:W-:Y:S02]  /*12e20*/  SHF.R.U32.HI R224, RZ, 0x6, R224 ;  /* 0x00000006ffe07819 */ /* 0x000fe400000116e0 */
[----:B------:R-:W-:Y:S02]  /*12e30*/  SHF.R.S32.HI R0, RZ, 0x1f, R205 ;  /* 0x0000001fff007819 */ /* 0x000fe400000114cd */
[----:B------:R-:W-:Y:S02]  /*12e40*/  SGXT.U32 R222, R222, 0x1 ;  /* 0x00000001dede781a */ /* 0x000fe40000000000 */
[----:B------:R-:W-:Y:S02]  /*12e50*/  SGXT.U32 R224, R224, 0x1 ;  /* 0x00000001e0e0781a */ /* 0x000fe40000000000 */
[----:B------:R-:W-:Y:S02]  /*12e60*/  SGXT.U32 R220, R220, 0x1 ;  /* 0x00000001dcdc781a */ /* 0x000fe40000000000 */
[----:B------:R-:W-:-:S02]  /*12e70*/  SGXT.U32 R218, R218, 0x1 ;  /* 0x00000001dada781a */ /* 0x000fc40000000000 */
[----:B------:R-:W-:Y:S02]  /*12e80*/  LOP3.LUT R224, R224, 0x26, RZ, 0xfc, !PT ;  /* 0x00000026e0e07812 */ /* 0x000fe400078efcff */
[----:B------:R-:W-:Y:S02]  /*12e90*/  LOP3.LUT R222, R222, 0x24, RZ, 0xfc, !PT ;  /* 0x00000024dede7812 */ /* 0x000fe400078efcff */
[----:B------:R-:W-:Y:S02]  /*12ea0*/  LOP3.LUT R220, R220, 0x22, RZ, 0xfc, !PT ;  /* 0x00000022dcdc7812 */ /* 0x000fe400078efcff */
[----:B------:R-:W-:Y:S01]  /*12eb0*/  LOP3.LUT R218, R218, 0x20, RZ, 0xfc, !PT ;  /* 0x00000020dada7812 */ /* 0x000fe200078efcff */
[----:B--2---:R-:W-:Y:S01]  /*12ec0*/  IMAD R61, R224, c[0x0][0x188], RZ ;  /* 0x00006200e03d7a24 */ /* 0x004fe200078e02ff */
[--C-:B------:R-:W-:Y:S01]  /*12ed0*/  SHF.R.U32.HI R224, RZ, 0x6, R229.reuse ;  /* 0x00000006ffe07819 */ /* 0x100fe200000116e5 */
[----:B------:R-:W-:Y:S01]  /*12ee0*/  IMAD R60, R222, c[0x0][0x188], RZ ;  /* 0x00006200de3c7a24 */ /* 0x000fe200078e02ff */
[--C-:B------:R-:W-:Y:S01]  /*12ef0*/  SHF.R.U32.HI R222, RZ, 0x6, R229.reuse ;  /* 0x00000006ffde7819 */ /* 0x100fe200000116e5 */
[----:B------:R-:W-:Y:S01]  /*12f00*/  IMAD R2, R220, c[0x0][0x188], RZ ;  /* 0x00006200dc027a24 */ /* 0x000fe200078e02ff */
[--C-:B------:R-:W-:Y:S01]  /*12f10*/  SHF.R.U32.HI R220, RZ, 0x6, R229.reuse ;  /* 0x00000006ffdc7819 */ /* 0x100fe200000116e5 */
[----:B------:R-:W-:Y:S01]  /*12f20*/  IMAD R3, R218, c[0x0][0x188], RZ ;  /* 0x00006200da037a24 */ /* 0x000fe200078e02ff */
[----:B------:R-:W-:-:S02]  /*12f30*/  SHF.R.U32.HI R218, RZ, 0x6, R229 ;  /* 0x00000006ffda7819 */ /* 0x000fc400000116e5 */
[----:B------:R-:W-:Y:S02]  /*12f40*/  SGXT.U32 R222, R222, 0x1 ;  /* 0x00000001dede781a */ /* 0x000fe40000000000 */
[----:B------:R-:W-:Y:S02]  /*12f50*/  SGXT.U32 R224, R224, 0x1 ;  /* 0x00000001e0e0781a */ /* 0x000fe40000000000 */
[----:B------:R-:W-:Y:S02]  /*12f60*/  SGXT.U32 R220, R220, 0x1 ;  /* 0x00000001dcdc781a */ /* 0x000fe40000000000 */
[----:B------:R-:W-:Y:S02]  /*12f70*/  LOP3.LUT R224, R224, 0x1e, RZ, 0xfc, !PT ;  /* 0x0000001ee0e07812 */ /* 0x000fe400078efcff */
[----:B------:R-:W-:Y:S02]  /*12f80*/  LOP3.LUT R222, R222, 0x1c, RZ, 0xfc, !PT ;  /* 0x0000001cdede7812 */ /* 0x000fe400078efcff */
[----:B------:R-:W-:-:S02]  /*12f90*/  LOP3.LUT R220, R220, 0x1a, RZ, 0xfc, !PT ;  /* 0x0000001adcdc7812 */ /* 0x000fc400078efcff */
[----:B------:R-:W-:Y:S01]  /*12fa0*/  SGXT.U32 R218, R218, 0x1 ;  /* 0x00000001dada781a */ /* 0x000fe20000000000 */
[----:B------:R-:W-:Y:S01]  /*12fb0*/  IMAD R64, R224, c[0x0][0x188], RZ ;  /* 0x00006200e0407a24 */ /* 0x000fe200078e02ff */
[----:B------:R-:W-:Y:S01]  /*12fc0*/  IADD3 R83, P6, R205, R76, RZ ;  /* 0x0000004ccd537210 */ /* 0x000fe20007fde0ff */
[----:B------:R-:W-:Y:S01]  /*12fd0*/  IMAD R65, R222, c[0x0][0x188], RZ ;  /* 0x00006200de417a24 */ /* 0x000fe200078e02ff */
[----:B------:R-:W-:Y:S01]  /*12fe0*/  LOP3.LUT R218, R218, 0x18, RZ, 0xfc, !PT ;  /* 0x00000018dada7812 */ /* 0x000fe200078efcff */
[----:B------:R-:W-:-:S04]  /*12ff0*/  IMAD R66, R220, c[0x0][0x188], RZ ;  /* 0x00006200dc427a24 */ /* 0x000fc800078e02ff */
[----:B------:R-:W-:Y:S01]  /*13000*/  IMAD R67, R218, c[0x0][0x188], RZ ;  /* 0x00006200da437a24 */ /* 0x000fe200078e02ff */
[C---:B------:R-:W-:Y:S01]  /*13010*/  SHF.L.U64.HI R215, R213.reuse, 0x2, R215 ;  /* 0x00000002d5d77819 */ /* 0x040fe200000102d7 */
[----:B------:R-:W-:Y:S01]  /*13020*/  IMAD.SHL.U32 R213, R213, 0x4, RZ ;  /* 0x00000004d5d57824 */ /* 0x000fe200078e00ff */
[----:B----4-:R-:W-:-:S04]  /*13030*/  IADD3 R232, P2, R205, R207, RZ ;  /* 0x000000cfcde87210 */ /* 0x010fc80007f5e0ff */
[----:B------:R-:W-:Y:S02]  /*13040*/  LEA.HI.X.SX32 R233, R207, R0, 0x1, P2 ;  /* 0x00000000cfe97211 */ /* 0x000fe400010f0eff */
[----:B------:R-:W-:-:S04]  /*13050*/  SHF.R.U32.HI R207, RZ, 0x6, R122 ;  /* 0x00000006ffcf7819 */ /* 0x000fc8000001167a */
[----:B------:R-:W-:Y:S02]  /*13060*/  SGXT.U32 R207, R207, 0x1 ;  /* 0x00000001cfcf781a */ /* 0x000fe40000000000 */
[C---:B---3--:R-:W-:Y:S02]  /*13070*/  IADD3 R230, P5, R205.reuse, R202, RZ ;  /* 0x000000cacde67210 */ /* 0x048fe40007fbe0ff */
[----:B------:R-:W-:Y:S01]  /*13080*/  IADD3 R228, P4, R205, R196, RZ ;  /* 0x000000c4cde47210 */ /* 0x000fe20007f9e0ff */
[----:B------:R-:W-:Y:S01]  /*13090*/  IMAD R207, R207, c[0x0][0x188], RZ ;  /* 0x00006200cfcf7a24 */ /* 0x000fe200078e02ff */
[----:B------:R-:W-:Y:S02]  /*130a0*/  IADD3 R234, P0, R205, R216, RZ ;  /* 0x000000d8cdea7210 */ /* 0x000fe40007f1e0ff */
[-C--:B------:R-:W-:Y:S01]  /*130b0*/  LEA.HI.X.SX32 R229, R196, R0.reuse, 0x1, P4 ;  /* 0x00000000c4e57211 */ /* 0x080fe200020f0eff */
[----:B------:R-:W-:Y:S01]  /*130c0*/  IMAD.MOV.U32 R196, RZ, RZ, c[0x0][0x188] ;  /* 0x00006200ffc47624 */ /* 0x000fe200078e00ff */
[----:B------:R-:W-:-:S02]  /*130d0*/  LEA.HI.X.SX32 R231, R202, R0, 0x1, P5 ;  /* 0x00000000cae77211 */ /* 0x000fc400028f0eff */
[----:B------:R-:W-:Y:S01]  /*130e0*/  SHF.R.U32.HI R202, RZ, 0x6, R122 ;  /* 0x00000006ffca7819 */ /* 0x000fe2000001167a */
[----:B------:R-:W-:Y:S01]  /*130f0*/  IMAD R207, R196, 0x2, R207 ;  /* 0x00000002c4cf7824 */ /* 0x000fe200078e02cf */
[----:B------:R-:W-:Y:S02]  /*13100*/  LEA.HI.X.SX32 R235, R216, R0, 0x1, P0 ;  /* 0x00000000d8eb7211 */ /* 0x000fe400000f0eff */
[C---:B------:R-:W-:Y:S02]  /*13110*/  IADD3 R226, P3, R205.reuse, R214, RZ ;  /* 0x000000d6cde27210 */ /* 0x040fe40007f7e0ff */
[----:B------:R-:W-:Y:S02]  /*13120*/  SGXT.U32 R202, R202, 0x1 ;  /* 0x00000001caca781a */ /* 0x000fe40000000000 */
[----:B------:R-:W-:Y:S02]  /*13130*/  LEA.HI.X.SX32 R227, R214, R0, 0x1, P3 ;  /* 0x00000000d6e37211 */ /* 0x000fe400018f0eff */
[C---:B------:R-:W-:Y:S01]  /*13140*/  IADD3 R214, P3, R205.reuse, R207, RZ ;  /* 0x000000cfcdd67210 */ /* 0x040fe20007f7e0ff */
[----:B------:R-:W-:Y:S01]  /*13150*/  IMAD R202, R202, c[0x0][0x188], RZ ;  /* 0x00006200caca7a24 */ /* 0x000fe200078e02ff */
[----:B------:R-:W-:-:S02]  /*13160*/  IADD3 R224, P1, R205, R212, RZ ;  /* 0x000000d4cde07210 */ /* 0x000fc40007f3e0ff */
[C---:B------:R-:W-:Y:S02]  /*13170*/  IADD3 R222, P0, R205.reuse, R223, RZ ;  /* 0x000000dfcdde7210 */ /* 0x040fe40007f1e0ff */
[----:B------:R-:W-:-:S04]  /*13180*/  IADD3 R216, P4, R205, R217, RZ ;  /* 0x000000d9cdd87210 */ /* 0x000fc80007f9e0ff */
[-C--:B------:R-:W-:Y:S02]  /*13190*/  LEA.HI.X.SX32 R217, R217, R0.reuse, 0x1, P4 ;  /* 0x00000000d9d97211 */ /* 0x080fe400020f0eff */
[C---:B------:R-:W-:Y:S02]  /*131a0*/  IADD3 R84, P4, R205.reuse, R77, RZ ;  /* 0x0000004dcd547210 */ /* 0x040fe40007f9e0ff */
[----:B------:R-:W-:Y:S02]  /*131b0*/  IADD3 R220, P2, R205, R221, RZ ;  /* 0x000000ddcddc7210 */ /* 0x000fe40007f5e0ff */
[-C--:B------:R-:W-:Y:S01]  /*131c0*/  LEA.HI.X.SX32 R200, R207, R0.reuse, 0x1, P3 ;  /* 0x00000000cfc87211 */ /* 0x080fe200018f0eff */
[----:B------:R1:W-:Y:S01]  /*131d0*/  STL [R1+0x47c], R84 ;  /* 0x00047c5401007387 */ /* 0x0003e20000100800 */
[-C--:B------:R-:W-:Y:S02]  /*131e0*/  LEA.HI.X.SX32 R225, R212, R0.reuse, 0x1, P1 ;  /* 0x00000000d4e17211 */ /* 0x080fe400008f0eff */
[----:B------:R-:W-:Y:S01]  /*131f0*/  LEA.HI.X.SX32 R223, R223, R0, 0x1, P0 ;  /* 0x00000000dfdf7211 */ /* 0x000fe200000f0eff */
[----:B------:R2:W-:Y:S01]  /*13200*/  STL [R1+0x484], R83 ;  /* 0x0004845301007387 */ /* 0x0005e20000100800 */
[----:B------:R-:W-:-:S02]  /*13210*/  IADD3 R85, P3, R205, R75, RZ ;  /* 0x0000004bcd557210 */ /* 0x000fc40007f7e0ff */
[----:B------:R-:W-:Y:S02]  /*13220*/  IADD3 R212, P1, R205, R202, RZ ;  /* 0x000000cacdd47210 */ /* 0x000fe40007f3e0ff */
[----:B------:R-:W-:Y:S02]  /*13230*/  LEA.HI.X.SX32 R221, R221, R0, 0x1, P2 ;  /* 0x00000000dddd7211 */ /* 0x000fe400010f0eff */
[C---:B-1----:R-:W-:Y:S02]  /*13240*/  IADD3 R84, P0, R205.reuse, R74, RZ ;  /* 0x0000004acd547210 */ /* 0x042fe40007f1e0ff */
[C---:B------:R-:W-:Y:S02]  /*13250*/  IADD3 R218, P5, R205.reuse, R219, RZ ;  /* 0x000000dbcdda7210 */ /* 0x040fe40007fbe0ff */
[----:B--2---:R-:W-:Y:S01]  /*13260*/  IADD3 R83, P2, R205, R73, RZ ;  /* 0x00000049cd537210 */ /* 0x004fe20007f5e0ff */
[----:B------:R1:W-:Y:S01]  /*13270*/  STL [R1+0x48c], R85 ;  /* 0x00048c5501007387 */ /* 0x0003e20000100800 */
[----:B------:R-:W-:-:S02]  /*13280*/  LEA.HI.X.SX32 R210, R202, R0, 0x1, P1 ;  /* 0x00000000cad27211 */ /* 0x000fc400008f0eff */
[----:B------:R-:W-:Y:S01]  /*13290*/  LEA.HI.X.SX32 R219, R219, R0, 0x1, P5 ;  /* 0x00000000dbdb7211 */ /* 0x000fe200028f0eff */
[----:B------:R2:W-:Y:S04]  /*132a0*/  STL [R1+0x490], R84 ;  /* 0x0004905401007387 */ /* 0x0005e80000100800 */
[----:B------:R3:W-:Y:S01]  /*132b0*/  STL [R1+0x494], R83 ;  /* 0x0004945301007387 */ /* 0x0007e20000100800 */
[----:B-1----:R-:W-:Y:S02]  /*132c0*/  IADD3 R85, P1, R205, R72, RZ ;  /* 0x00000048cd557210 */ /* 0x002fe40007f3e0ff */
[-C--:B--2---:R-:W-:Y:S02]  /*132d0*/  LEA.HI.X.SX32 R84, R77, R0.reuse, 0x1, P4 ;  /* 0x000000004d547211 */ /* 0x084fe400020f0eff */
[----:B------:R-:W-:-:S02]  /*132e0*/  LEA.HI.X.SX32 R77, R76, R0, 0x1, P6 ;  /* 0x000000004c4d7211 */ /* 0x000fc400030f0eff */
[C---:B---3--:R-:W-:Y:S01]  /*132f0*/  IADD3 R83, P5, R205.reuse, R71, RZ ;  /* 0x00000047cd537210 */ /* 0x048fe20007fbe0ff */
[----:B------:R-:W-:Y:S01]  /*13300*/  STL [R1+0x498], R85 ;  /* 0x0004985501007387 */ /* 0x000fe20000100800 */
[----:B------:R-:W-:Y:S02]  /*13310*/  IADD3 R76, P4, R205, R70, RZ ;  /* 0x00000046cd4c7210 */ /* 0x000fe40007f9e0ff */
[----:B------:R-:W-:Y:S01]  /*13320*/  LEA.HI.X.SX32 R75, R75, R0, 0x1, P3 ;  /* 0x000000004b4b7211 */ /* 0x000fe200018f0eff */
[----:B------:R-:W-:Y:S04]  /*13330*/  STL [R1+0x570], R84 ;  /* 0x0005705401007387 */ /* 0x000fe80000100800 */
[----:B------:R-:W-:Y:S04]  /*13340*/  STL [R1+0x49c], R83 ;  /* 0x00049c5301007387 */ /* 0x000fe80000100800 */
[----:B------:R1:W-:Y:S04]  /*13350*/  STL [R1+0x574], R77 ;  /* 0x0005744d01007387 */ /* 0x0003e80000100800 */
[----:B------:R2:W-:Y:S04]  /*13360*/  STL [R1+0x4a0], R76 ;  /* 0x0004a04c01007387 */ /* 0x0005e80000100800 */
[----:B------:R3:W-:Y:S01]  /*13370*/  STL [R1+0x578], R75 ;  /* 0x0005784b01007387 */ /* 0x0007e20000100800 */
[----:B-1----:R-:W-:-:S02]  /*13380*/  IADD3 R77, P3, R205, R69, RZ ;  /* 0x00000045cd4d7210 */ /* 0x002fc40007f7e0ff */
[-C--:B--2---:R-:W-:Y:S02]  /*13390*/  LEA.HI.X.SX32 R76, R74, R0.reuse, 0x1, P0 ;  /* 0x000000004a4c7211 */ /* 0x084fe400000f0eff */
[----:B------:R-:W-:Y:S02]  /*133a0*/  LEA.HI.X.SX32 R74, R73, R0, 0x1, P2 ;  /* 0x00000000494a7211 */ /* 0x000fe400010f0eff */
[C---:B---3--:R-:W-:Y:S01]  /*133b0*/  IADD3 R75, P0, R205.reuse, R68, RZ ;  /* 0x00000044cd4b7210 */ /* 0x048fe20007f1e0ff */
[----:B------:R-:W-:Y:S01]  /*133c0*/  STL [R1+0x4a4], R77 ;  /* 0x0004a44d01007387 */ /* 0x000fe20000100800 */
[C---:B------:R-:W-:Y:S02]  /*133d0*/  IADD3 R73, P2, R205.reuse, R63, RZ ;  /* 0x0000003fcd497210 */ /* 0x040fe40007f5e0ff */
        /* <DEDUP_REMOVED lines=11> */
[----:B------:R-:W-:Y:S02]  /*13490*/  IADD3 R70, P4, R205, R60, RZ ;  /* 0x0000003ccd467210 */ /* 0x000fe40007f9e0ff */
[-C--:B------:R-:W-:Y:S01]  /*134a0*/  LEA.HI.X.SX32 R69, R69, R0.reuse, 0x1, P3 ;  /* 0x0000000045457211 */ /* 0x080fe200018f0eff */
[----:B------:R-:W-:Y:S04]  /*134b0*/  STL [R1+0x588], R73 ;  /* 0x0005884901007387 */ /* 0x000fe80000100800 */
[----:B------:R-:W-:Y:S04]  /*134c0*/  STL [R1+0x4b4], R72 ;  /* 0x0004b44801007387 */ /* 0x000fe80000100800 */
[----:B------:R1:W-:Y:S04]  /*134d0*/  STL [R1+0x58c], R71 ;  /* 0x00058c4701007387 */ /* 0x0003e80000100800 */
[----:B------:R2:W-:Y:S01]  /*134e0*/  STL [R1+0x4b8], R70 ;  /* 0x0004b84601007387 */ /* 0x0005e20000100800 */
[----:B------:R-:W-:-:S03]  /*134f0*/  LEA.HI.X.SX32 R62, R62, R0, 0x1, P1 ;  /* 0x000000003e3e7211 */ /* 0x000fc600008f0eff */
[----:B------:R3:W-:Y:S01]  /*13500*/  STL [R1+0x590], R69 ;  /* 0x0005904501007387 */ /* 0x0007e20000100800 */
[----:B-1----:R-:W-:Y:S02]  /*13510*/  IADD3 R71, P3, R205, R2, RZ ;  /* 0x00000002cd477210 */ /* 0x002fe40007f7e0ff */
[-C--:B--2---:R-:W-:Y:S02]  /*13520*/  LEA.HI.X.SX32 R70, R68, R0.reuse, 0x1, P0 ;  /* 0x0000000044467211 */ /* 0x084fe400000f0eff */
[----:B------:R-:W-:Y:S02]  /*13530*/  LEA.HI.X.SX32 R68, R63, R0, 0x1, P2 ;  /* 0x000000003f447211 */ /* 0x000fe400010f0eff */
[C---:B---3--:R-:W-:Y:S01]  /*13540*/  IADD3 R69, P0, R205.reuse, R3, RZ ;  /* 0x00000003cd457210 */ /* 0x048fe20007f1e0ff */
[----:B------:R-:W-:Y:S01]  /*13550*/  STL [R1+0x4bc], R71 ;  /* 0x0004bc4701007387 */ /* 0x000fe20000100800 */
[C---:B------:R-:W-:Y:S02]  /*13560*/  IADD3 R63, P2, R205.reuse, R64, RZ ;  /* 0x00000040cd3f7210 */ /* 0x040fe40007f5e0ff */
[----:B------:R-:W-:Y:S01]  /*13570*/  IADD3 R252, P1, R205, R65, RZ ;  /* 0x00000041cdfc7210 */ /* 0x000fe20007f3e0ff */
[----:B------:R-:W-:Y:S01]  /*13580*/  STL [R1+0x594], R70 ;  /* 0x0005944601007387 */ /* 0x000fe20000100800 */
[----:B------:R-:W-:-:S03]  /*13590*/  LEA.HI.X.SX32 R61, R61, R0, 0x1, P5 ;  /* 0x000000003d3d7211 */ /* 0x000fc600028f0eff */
[----:B------:R-:W-:Y:S01]  /*135a0*/  STL [R1+0x4c0], R69 ;  /* 0x0004c04501007387 */ /* 0x000fe20000100800 */
[----:B------:R-:W-:-:S03]  /*135b0*/  IADD3 R206, P5, R205, R66, RZ ;  /* 0x00000042cdce7210 */ /* 0x000fc60007fbe0ff */
[----:B------:R-:W-:Y:S04]  /*135c0*/  STL [R1+0x598], R68 ;  /* 0x0005984401007387 */ /* 0x000fe80000100800 */
[----:B------:R-:W-:Y:S01]  /*135d0*/  STL [R1+0x4c4], R63 ;  /* 0x0004c43f01007387 */ /* 0x000fe20000100800 */
[----:B------:R-:W-:-:S03]  /*135e0*/  LEA.HI.X.SX32 R2, R2, R0, 0x1, P3 ;  /* 0x0000000002027211 */ /* 0x000fc600018f0eff */
[----:B------:R1:W-:Y:S04]  /*135f0*/  STL [R1+0x85c], R252 ;  /* 0x00085cfc01007387 */ /* 0x0003e80000100800 */
[----:B------:R-:W-:Y:S01]  /*13600*/  STL [R1+0x59c], R62 ;  /* 0x00059c3e01007387 */ /* 0x000fe20000100800 */
[----:B-1----:R-:W-:Y:S02]  /*13610*/  LEA.HI.X.SX32 R252, R60, R0, 0x1, P4 ;  /* 0x000000003cfc7211 */ /* 0x002fe400020f0eff */
[----:B------:R-:W-:Y:S01]  /*13620*/  IADD3 R205, P4, R205, R67, RZ ;  /* 0x00000043cdcd7210 */ /* 0x000fe20007f9e0ff */
[----:B------:R-:W-:Y:S04]  /*13630*/  STL [R1+0x858], R206 ;  /* 0x000858ce01007387 */ /* 0x000fe80000100800 */
[----:B------:R-:W-:Y:S04]  /*13640*/  STL [R1+0x5a0], R61 ;  /* 0x0005a03d01007387 */ /* 0x000fe80000100800 */
[----:B------:R-:W-:Y:S04]  /*13650*/  STL [R1+0x854], R205 ;  /* 0x000854cd01007387 */ /* 0x000fe80000100800 */
[----:B------:R-:W-:Y:S04]  /*13660*/  STL [R1+0x5a8], R2 ;  /* 0x0005a80201007387 */ /* 0x000fe80000100800 */
[----:B------:R1:W-:Y:S04]  /*13670*/  STL [R1+0x64], R215 ;  /* 0x000064d701007387 */ /* 0x0003e80000100800 */
[----:B------:R2:W-:Y:S01]  /*13680*/  STL [R1+0x60], R213 ;  /* 0x000060d501007387 */ /* 0x0005e20000100800 */
[----:B-1----:R-:W-:-:S03]  /*13690*/  SHF.L.U64.HI R215, R214, 0x2, R200 ;  /* 0x00000002d6d77819 */ /* 0x002fc600000102c8 */
[----:B------:R-:W3:Y:S01]  /*136a0*/  LDL.LU R200, [R1+0x998] ;  /* 0x0009980001c87983 */ /* 0x000ee20000300800 */
[----:B--2---:R-:W-:-:S03]  /*136b0*/  SHF.L.U64.HI R213, R212, 0x2, R210 ;  /* 0x00000002d4d57819 */ /* 0x004fc600000102d2 */
[----:B------:R-:W2:Y:S01]  /*136c0*/  LDL.LU R210, [R1+0x994] ;  /* 0x0009940001d27983 */ /* 0x000ea20000300800 */
[C---:B------:R-:W-:Y:S01]  /*136d0*/  SHF.L.U64.HI R237, R236.reuse, 0x2, R237 ;  /* 0x00000002eced7819 */ /* 0x040fe200000102ed */
[----:B------:R-:W-:-:S04]  /*136e0*/  IMAD.SHL.U32 R236, R236, 0x4, RZ ;  /* 0x00000004ecec7824 */ /* 0x000fc800078e00ff */
[----:B------:R1:W-:Y:S04]  /*136f0*/  STL [R1+0x46c], R237 ;  /* 0x00046ced01007387 */ /* 0x0003e80000100800 */
[----:B------:R4:W-:Y:S01]  /*13700*/  STL [R1+0x468], R236 ;  /* 0x000468ec01007387 */ /* 0x0009e20000100800 */
[----:B-1----:R-:W-:Y:S02]  /*13710*/  IMAD.MOV.U32 R237, RZ, RZ, c[0x0][0x18c] ;  /* 0x00006300ffed7624 */ /* 0x002fe400078e00ff */
[----:B----4-:R-:W-:-:S04]  /*13720*/  IMAD.MOV.U32 R236, RZ, RZ, c[0x0][0x18c] ;  /* 0x00006300ffec7624 */ /* 0x010fc800078e00ff */
[----:B------:R-:W-:Y:S02]  /*13730*/  IMAD.SHL.U32 R236, R236, 0x40, RZ ;  /* 0x00000040ecec7824 */ /* 0x000fe400078e00ff */
[----:B------:R-:W-:-:S03]  /*13740*/  IMAD.SHL.U32 R237, R237, 0x40, RZ ;  /* 0x00000040eded7824 */ /* 0x000fc600078e00ff */
[----:B------:R-:W-:-:S04]  /*13750*/  SHF.R.S32.HI R236, RZ, 0x1f, R236 ;  /* 0x0000001fffec7819 */ /* 0x000fc800000114ec */
[----:B------:R-:W-:Y:S02]  /*13760*/  SHF.L.U64.HI R237, R237, 0x2, R236 ;  /* 0x00000002eded7819 */ /* 0x000fe400000102ec */
[C---:B--2---:R-:W-:Y:S01]  /*13770*/  SHF.L.U64.HI R236, R210.reuse, 0x2, R211 ;  /* 0x00000002d2ec7819 */ /* 0x044fe200000102d3 */
[----:B------:R-:W-:Y:S01]  /*13780*/  IMAD.SHL.U32 R211, R210, 0x4, RZ ;  /* 0x00000004d2d37824 */ /* 0x000fe200078e00ff */
[C---:B---3--:R-:W-:Y:S01]  /*13790*/  SHF.L.U64.HI R210, R200.reuse, 0x2, R201 ;  /* 0x00000002c8d27819 */ /* 0x048fe200000102c9 */
[----:B------:R-:W-:Y:S01]  /*137a0*/  IMAD.SHL.U32 R201, R200, 0x4, RZ ;  /* 0x00000004c8c97824 */ /* 0x000fe200078e00ff */
[C---:B------:R-:W-:Y:S01]  /*137b0*/  SHF.L.U64.HI R200, R198.reuse, 0x2, R199 ;  /* 0x00000002c6c87819 */ /* 0x040fe200000102c7 */
[----:B------:R-:W-:Y:S01]  /*137c0*/  STL [R1+0x464], R236 ;  /* 0x000464ec01007387 */ /* 0x000fe20000100800 */
[----:B------:R-:W-:Y:S01]  /*137d0*/  IMAD.SHL.U32 R199, R198, 0x4, RZ ;  /* 0x00000004c6c77824 */ /* 0x000fe200078e00ff */
[C---:B------:R-:W-:Y:S01]  /*137e0*/  SHF.L.U64.HI R198, R195.reuse, 0x2, R197 ;  /* 0x00000002c3c67819 */ /* 0x040fe200000102c5 */
[----:B------:R-:W-:Y:S01]  /*137f0*/  IMAD.SHL.U32 R197, R195, 0x4, RZ ;  /* 0x00000004c3c57824 */ /* 0x000fe200078e00ff */
[----:B------:R-:W-:Y:S01]  /*13800*/  STL [R1+0x460], R211 ;  /* 0x000460d301007387 */ /* 0x000fe20000100800 */
[C---:B------:R-:W-:Y:S01]  /*13810*/  SHF.L.U64.HI R195, R193.reuse, 0x2, R194 ;  /* 0x00000002c1c37819 */ /* 0x040fe200000102c2 */
[----:B------:R-:W-:-:S02]  /*13820*/  IMAD.SHL.U32 R194, R193, 0x4, RZ ;  /* 0x00000004c1c27824 */ /* 0x000fc400078e00ff */
[----:B------:R-:W-:Y:S01]  /*13830*/  STL [R1+0x45c], R210 ;  /* 0x00045cd201007387 */ /* 0x000fe20000100800 */
[----:B------:R-:W-:-:S03]  /*13840*/  SHF.L.U64.HI R193, R191, 0x2, R192 ;  /* 0x00000002bfc17819 */ /* 0x000fc600000102c0 */
[----:B------:R-:W-:Y:S01]  /*13850*/  STL [R1+0x458], R201 ;  /* 0x000458c901007387 */ /* 0x000fe20000100800 */
[----:B------:R-:W-:-:S03]  /*13860*/  IMAD.SHL.U32 R192, R191, 0x4, RZ ;  /* 0x00000004bfc07824 */ /* 0x000fc600078e00ff */
        /* <DEDUP_REMOVED lines=32> */
[----:B------:R-:W-:Y:S04]  /*13a70*/  STL [R1+0x414], R183 ;  /* 0x000414b701007387 */ /* 0x000fe80000100800 */
[----:B------:R-:W-:Y:S04]  /*13a80*/  STL [R1+0x410], R182 ;  /* 0x000410b601007387 */ /* 0x000fe80000100800 */
[----:B------:R-:W-:Y:S01]  /*13a90*/  STL [R1+0x40c], R181 ;  /* 0x00040cb501007387 */ /* 0x000fe20000100800 */
[----:B------:R-:W-:-:S03]  /*13aa0*/  SHF.L.U64.HI R176, R166, 0x2, R240 ;  /* 0x00000002a6b07819 */ /* 0x000fc600000102f0 */
[----:B------:R-:W-:Y:S01]  /*13ab0*/  STL [R1+0x408], R180 ;  /* 0x000408b401007387 */ /* 0x000fe20000100800 */
[----:B------:R-:W-:-:S03]  /*13ac0*/  IMAD.SHL.U32 R166, R166, 0x4, RZ ;  /* 0x00000004a6a67824 */ /* 0x000fc600078e00ff */
[----:B------:R-:W-:Y:S04]  /*13ad0*/  STL [R1+0x404], R179 ;  /* 0x000404b301007387 */ /* 0x000fe80000100800 */
[----:B------:R-:W-:Y:S04]  /*13ae0*/  STL [R1+0x400], R178 ;  /* 0x000400b201007387 */ /* 0x000fe80000100800 */
[----:B------:R-:W-:Y:S04]  /*13af0*/  STL [R1+0x3fc], R177 ;  /* 0x0003fcb101007387 */ /* 0x000fe80000100800 */
[----:B------:R1:W-:Y:S04]  /*13b00*/  STL [R1+0x3f8], R167 ;  /* 0x0003f8a701007387 */ /* 0x0003e80000100800 */
[----:B------:R-:W-:Y:S01]  /*13b10*/  STL [R1+0x3f4], R176 ;  /* 0x0003f4b001007387 */ /* 0x000fe20000100800 */
[C---:B-1----:R-:W-:Y:S01]  /*13b20*/  SHF.L.U64.HI R167, R165.reuse, 0x2, R243 ;  /* 0x00000002a5a77819 */ /* 0x042fe200000102f3 */
[----:B------:R-:W-:-:S02]  /*13b30*/  IMAD.SHL.U32 R165, R165, 0x4, RZ ;  /* 0x00000004a5a57824 */ /* 0x000fc400078e00ff */
[----:B------:R1:W-:Y:S04]  /*13b40*/  STL [R1+0x3f0], R166 ;  /* 0x0003f0a601007387 */ /* 0x0003e80000100800 */
[----:B------:R-:W-:Y:S04]  /*13b50*/  STL [R1+0x3ec], R167 ;  /* 0x0003eca701007387 */ /* 0x000fe80000100800 */
[----:B------:R2:W-:Y:S01]  /*13b60*/  STL [R1+0x3e8], R165 ;  /* 0x0003e8a501007387 */ /* 0x0005e20000100800 */
[C---:B-1----:R-:W-:Y:S01]  /*13b70*/  SHF.L.U64.HI R166, R164.reuse, 0x2, R247 ;  /* 0x00000002a4a67819 */ /* 0x042fe200000102f7 */
[----:B------:R-:W-:-:S04]  /*13b80*/  IMAD.SHL.U32 R164, R164, 0x4, RZ ;  /* 0x00000004a4a47824 */ /* 0x000fc800078e00ff */
[----:B------:R-:W-:Y:S01]  /*13b90*/  STL [R1+0x3e4], R166 ;  /* 0x0003e4a601007387 */ /* 0x000fe20000100800 */
[----:B--2---:R-:W-:-:S03]  /*13ba0*/  SHF.L.U64.HI R165, R163, 0x2, R251 ;  /* 0x00000002a3a57819 */ /* 0x004fc600000102fb */
[----:B------:R1:W-:Y:S04]  /*13bb0*/  STL [R1+0x3e0], R164 ;  /* 0x0003e0a401007387 */ /* 0x0003e80000100800 */
[----:B------:R-:W-:Y:S01]  /*13bc0*/  STL [R1+0x3dc], R165 ;  /* 0x0003dca501007387 */ /* 0x000fe20000100800 */
[----:B-1----:R-:W-:-:S03]  /*13bd0*/  SHF.L.U64.HI R164, R162, 0x2, R159 ;  /* 0x00000002a2a47819 */ /* 0x002fc6000001029f */
[----:B------:R-:W2:Y:S01]  /*13be0*/  LDL.LU R159, [R1+0x990] ;  /* 0x00099000019f7983 */ /* 0x000ea20000300800 */
[----:B------:R-:W-:Y:S02]  /*13bf0*/  IMAD.SHL.U32 R163, R163, 0x4, RZ ;  /* 0x00000004a3a37824 */ /* 0x000fe400078e00ff */
[----:B------:R-:W-:-:S03]  /*13c00*/  IMAD.SHL.U32 R162, R162, 0x4, RZ ;  /* 0x00000004a2a27824 */ /* 0x000fc600078e00ff */
[----:B------:R1:W-:Y:S04]  /*13c10*/  STL [R1+0x3d8], R163 ;  /* 0x0003d8a301007387 */ /* 0x0003e80000100800 */
[----:B------:R-:W-:Y:S01]  /*13c20*/  STL [R1+0x3d4], R164 ;  /* 0x0003d4a401007387 */ /* 0x000fe20000100800 */
[----:B-1----:R-:W-:-:S03]  /*13c30*/  SHF.L.U64.HI R163, R161, 0x2, R157 ;  /* 0x00000002a1a37819 */ /* 0x002fc6000001029d */
[----:B------:R-:W3:Y:S01]  /*13c40*/  LDL.LU R157, [R1+0x98c] ;  /* 0x00098c00019d7983 */ /* 0x000ee20000300800 */
[----:B------:R-:W-:-:S03]  /*13c50*/  IMAD.SHL.U32 R161, R161, 0x4, RZ ;  /* 0x00000004a1a17824 */ /* 0x000fc600078e00ff */
[----:B------:R1:W-:Y:S04]  /*13c60*/  STL [R1+0x3d0], R162 ;  /* 0x0003d0a201007387 */ /* 0x0003e80000100800 */
[----:B------:R-:W-:Y:S01]  /*13c70*/  STL [R1+0x3cc], R163 ;  /* 0x0003cca301007387 */ /* 0x000fe20000100800 */
[----:B-1----:R-:W-:-:S03]  /*13c80*/  SHF.L.U64.HI R162, R160, 0x2, R131 ;  /* 0x00000002a0a27819 */ /* 0x002fc60000010283 */
[----:B------:R-:W4:Y:S04]  /*13c90*/  LDL.LU R131, [R1+0x988] ;  /* 0x0009880001837983 */ /* 0x000f280000300800 */
[----:B------:R2:W-:Y:S04]  /*13ca0*/  STL [R1+0x3c8], R161 ;  /* 0x0003c8a101007387 */ /* 0x0005e80000100800 */
[----:B------:R-:W-:Y:S01]  /*13cb0*/  STL [R1+0x3c4], R162 ;  /* 0x0003c4a201007387 */ /* 0x000fe20000100800 */
[----:B--2---:R-:W-:-:S03]  /*13cc0*/  SHF.L.U64.HI R161, R159, 0x2, R129 ;  /* 0x000000029fa17819 */ /* 0x004fc60000010281 */
[----:B------:R-:W2:Y:S01]  /*13cd0*/  LDL.LU R129, [R1+0x984] ;  /* 0x0009840001817983 */ /* 0x000ea20000300800 */
[----:B------:R-:W-:Y:S02]  /*13ce0*/  IMAD.SHL.U32 R160, R160, 0x4, RZ ;  /* 0x00000004a0a07824 */ /* 0x000fe400078e00ff */
[----:B------:R-:W-:-:S03]  /*13cf0*/  IMAD.SHL.U32 R159, R159, 0x4, RZ ;  /* 0x000000049f9f7824 */ /* 0x000fc600078e00ff */
[----:B------:R3:W-:Y:S04]  /*13d00*/  STL [R1+0x3c0], R160 ;  /* 0x0003c0a001007387 */ /* 0x0007e80000100800 */
[----:B------:R-:W-:Y:S01]  /*13d10*/  STL [R1+0x3bc], R161 ;  /* 0x0003bca101007387 */ /* 0x000fe20000100800 */
[----:B---3--:R-:W-:-:S03]  /*13d20*/  SHF.L.U64.HI R160, R157, 0x2, R127 ;  /* 0x000000029da07819 */ /* 0x008fc6000001027f */
[----:B------:R-:W3:Y:S01]  /*13d30*/  LDL.LU R127, [R1+0x980] ;  /* 0x00098000017f7983 */ /* 0x000ee20000300800 */
[----:B------:R-:W-:-:S03]  /*13d40*/  IMAD.SHL.U32 R157, R157, 0x4, RZ ;  /* 0x000000049d9d7824 */ /* 0x000fc600078e00ff */
[----:B------:R4:W-:Y:S04]  /*13d50*/  STL [R1+0x3b8], R159 ;  /* 0x0003b89f01007387 */ /* 0x0009e80000100800 */
[----:B------:R-:W-:Y:S01]  /*13d60*/  STL [R1+0x3b4], R160 ;  /* 0x0003b4a001007387 */ /* 0x000fe20000100800 */
[----:B----4-:R-:W-:-:S03]  /*13d70*/  SHF.L.U64.HI R159, R131, 0x2, R125 ;  /* 0x00000002839f7819 */ /* 0x010fc6000001027d */
        /* <DEDUP_REMOVED lines=258> */
[----:B-1----:R-:W-:Y:S01]  /*14da0*/  IMAD.SHL.U32 R14, R13, 0x4, RZ ;  /* 0x000000040d0e7824 */ /* 0x002fe200078e00ff */
[----:B--2---:R-:W-:-:S02]  /*14db0*/  SHF.L.U64.HI R13, R12, 0x2, R9 ;  /* 0x000000020c0d7819 */ /* 0x004fc40000010209 */
[----:B------:R-:W2:Y:S01]  /*14dc0*/  LDL.LU R9, [R1+0x8ac] ;  /* 0x0008ac0001097983 */ /* 0x000ea20000300800 */
[----:B------:R-:W-:-:S03]  /*14dd0*/  IMAD.SHL.U32 R12, R12, 0x4, RZ ;  /* 0x000000040c0c7824 */ /* 0x000fc600078e00ff */
[----:B------:R-:W-:Y:S04]  /*14de0*/  STL [R1+0x208], R14 ;  /* 0x0002080e01007387 */ /* 0x000fe80000100800 */
[----:B------:R-:W2:Y:S04]  /*14df0*/  LDL.LU R237, [R1+0x4dc] ;  /* 0x0004dc0001ed7983 */ /* 0x000ea80000300800 */
[----:B------:R3:W-:Y:S04]  /*14e00*/  STL [R1+0x204], R13 ;  /* 0x0002040d01007387 */ /* 0x0007e80000100800 */
[----:B------:R4:W-:Y:S01]  /*14e10*/  STL [R1+0x200], R12 ;  /* 0x0002000c01007387 */ /* 0x0009e20000100800 */
[----:B---3--:R-:W-:-:S03]  /*14e20*/  SHF.L.U64.HI R13, R11, 0x2, R8 ;  /* 0x000000020b0d7819 */ /* 0x008fc60000010208 */
[----:B------:R-:W3:Y:S01]  /*14e30*/  LDL.LU R8, [R1+0x8a8] ;  /* 0x0008a80001087983 */ /* 0x000ee20000300800 */
[----:B------:R-:W-:-:S03]  /*14e40*/  IMAD.SHL.U32 R11, R11, 0x4, RZ ;  /* 0x000000040b0b7824 */ /* 0x000fc600078e00ff */
        /* <DEDUP_REMOVED lines=37> */
[----:B------:R-:W-:-:S05]  /*150a0*/  IMAD.SHL.U32 R4, R4, 0x4, RZ ;  /* 0x0000000404047824 */ /* 0x000fca00078e00ff */
[----:B------:R1:W-:Y:S04]  /*150b0*/  STL [R1+0x1c0], R4 ;  /* 0x0001c00401007387 */ /* 0x0003e80000100800 */
[----:B------:R4:W-:Y:S01]  /*150c0*/  STL [R1+0x1bc], R5 ;  /* 0x0001bc0501007387 */ /* 0x0009e20000100800 */
[----:B-1----:R-:W-:Y:S01]  /*150d0*/  IMAD.SHL.U32 R4, R124, 0x4, RZ ;  /* 0x000000047c047824 */ /* 0x002fe200078e00ff */
[----:B---3--:R-:W-:Y:S02]  /*150e0*/  SHF.L.U64.HI R6, R126, 0x2, R156 ;  /* 0x000000027e067819 */ /* 0x008fe4000001029c */
[----:B------:R-:W3:Y:S04]  /*150f0*/  LDL.LU R156, [R1+0x884] ;  /* 0x00088400019c7983 */ /* 0x000ee80000300800 */
[----:B------:R1:W-:Y:S04]  /*15100*/  STL [R1+0x1b8], R4 ;  /* 0x0001b80401007387 */ /* 0x0003e80000100800 */
[----:B------:R2:W-:Y:S01]  /*15110*/  STL [R1+0x1b4], R6 ;  /* 0x0001b40601007387 */ /* 0x0005e20000100800 */
[----:B----4-:R-:W-:Y:S01]  /*15120*/  SHF.L.U64.HI R5, R128, 0x2, R158 ;  /* 0x0000000280057819 */ /* 0x010fe2000001029e */
[----:B-1----:R-:W-:-:S02]  /*15130*/  IMAD.SHL.U32 R4, R126, 0x4, RZ ;  /* 0x000000047e047824 */ /* 0x002fc400078e00ff */
[----:B------:R-:W4:Y:S04]  /*15140*/  LDL.LU R158, [R1+0x880] ;  /* 0x00088000019e7983 */ /* 0x000f280000300800 */
[----:B------:R1:W-:Y:S04]  /*15150*/  STL [R1+0x1b0], R4 ;  /* 0x0001b00401007387 */ /* 0x0003e80000100800 */
[----:B------:R-:W-:Y:S01]  /*15160*/  STL [R1+0x1ac], R5 ;  /* 0x0001ac0501007387 */ /* 0x000fe20000100800 */
[----:B--2---:R-:W-:-:S03]  /*15170*/  SHF.L.U64.HI R6, R130, 0x2, R238 ;  /* 0x0000000282067819 */ /* 0x004fc600000102ee */
[----:B------:R-:W2:Y:S01]  /*15180*/  LDL.LU R238, [R1+0x87c] ;  /* 0x00087c0001ee7983 */ /* 0x000ea20000300800 */
[----:B-1----:R-:W-:-:S05]  /*15190*/  IMAD.SHL.U32 R4, R128, 0x4, RZ ;  /* 0x0000000480047824 */ /* 0x002fca00078e00ff */
[----:B------:R1:W-:Y:S04]  /*151a0*/  STL [R1+0x1a8], R4 ;  /* 0x0001a80401007387 */ /* 0x0003e80000100800 */
[----:B------:R4:W-:Y:S01]  /*151b0*/  STL [R1+0x1a4], R6 ;  /* 0x0001a40601007387 */ /* 0x0009e20000100800 */
[----:B-1----:R-:W-:Y:S01]  /*151c0*/  IMAD.SHL.U32 R4, R130, 0x4, RZ ;  /* 0x0000000482047824 */ /* 0x002fe200078e00ff */
[----:B---3--:R-:W-:Y:S02]  /*151d0*/  SHF.L.U64.HI R5, R156, 0x2, R239 ;  /* 0x000000029c057819 */ /* 0x008fe400000102ef */
[----:B------:R-:W3:Y:S04]  /*151e0*/  LDL.LU R239, [R1+0x878] ;  /* 0x0008780001ef7983 */ /* 0x000ee80000300800 */
[----:B------:R1:W-:Y:S04]  /*151f0*/  STL [R1+0x1a0], R4 ;  /* 0x0001a00401007387 */ /* 0x0003e80000100800 */
[----:B------:R-:W-:Y:S01]  /*15200*/  STL [R1+0x19c], R5 ;  /* 0x00019c0501007387 */ /* 0x000fe20000100800 */
[----:B----4-:R-:W-:Y:S01]  /*15210*/  SHF.L.U64.HI R6, R158, 0x2, R241 ;  /* 0x000000029e067819 */ /* 0x010fe200000102f1 */
[----:B-1----:R-:W-:-:S02]  /*15220*/  IMAD.SHL.U32 R4, R156, 0x4, RZ ;  /* 0x000000049c047824 */ /* 0x002fc400078e00ff */
        /* <DEDUP_REMOVED lines=9> */
[C---:B---3--:R-:W-:Y:S01]  /*152c0*/  SHF.L.U64.HI R6, R239.reuse, 0x2, R237 ;  /* 0x00000002ef067819 */ /* 0x048fe200000102ed */
[----:B------:R-:W-:-:S03]  /*152d0*/  IMAD.SHL.U32 R4, R239, 0x4, RZ ;  /* 0x00000004ef047824 */ /* 0x000fc600078e00ff */
[----:B------:R4:W-:Y:S04]  /*152e0*/  STL [R1+0x188], R5 ;  /* 0x0001880501007387 */ /* 0x0009e80000100800 */
[----:B------:R-:W-:Y:S01]  /*152f0*/  STL [R1+0x184], R6 ;  /* 0x0001840601007387 */ /* 0x000fe20000100800 */
[----:B----4-:R-:W-:-:S03]  /*15300*/  SHF.L.U64.HI R5, R241, 0x2, R245 ;  /* 0x00000002f1057819 */ /* 0x010fc600000102f5 */
[----:B------:R-:W3:Y:S04]  /*15310*/  LDL.LU R245, [R1+0x86c] ;  /* 0x00086c0001f57983 */ /* 0x000ee80000300800 */
[----:B------:R1:W-:Y:S04]  /*15320*/  STL [R1+0x180], R4 ;  /* 0x0001800401007387 */ /* 0x0003e80000100800 */
[----:B------:R-:W4:Y:S01]  /*15330*/  LDL.LU R181, [R1+0x4f0] ;  /* 0x0004f00001b57983 */ /* 0x000f220000300800 */
[----:B-1----:R-:W-:-:S03]  /*15340*/  IMAD.SHL.U32 R4, R241, 0x4, RZ ;  /* 0x00000004f1047824 */ /* 0x002fc600078e00ff */
[----:B------:R2:W-:Y:S04]  /*15350*/  STL [R1+0x17c], R5 ;  /* 0x00017c0501007387 */ /* 0x0005e80000100800 */
[----:B------:R-:W3:Y:S04]  /*15360*/  LDL.LU R182, [R1+0x4f4] ;  /* 0x0004f40001b67983 */ /* 0x000ee80000300800 */
[----:B------:R1:W-:Y:S01]  /*15370*/  STL [R1+0x178], R4 ;  /* 0x0001780401007387 */ /* 0x0003e20000100800 */
[----:B--2---:R-:W-:-:S03]  /*15380*/  SHF.L.U64.HI R5, R242, 0x2, R244 ;  /* 0x00000002f2057819 */ /* 0x004fc600000102f4 */
[----:B------:R-:W2:Y:S01]  /*15390*/  LDL.LU R244, [R1+0x868] ;  /* 0x0008680001f47983 */ /* 0x000ea20000300800 */
[----:B-1----:R-:W-:-:S03]  /*153a0*/  IMAD.SHL.U32 R4, R242, 0x4, RZ ;  /* 0x00000004f2047824 */ /* 0x002fc600078e00ff */
[----:B------:R-:W4:Y:S04]  /*153b0*/  LDL.LU R183, [R1+0x4f8] ;  /* 0x0004f80001b77983 */ /* 0x000f280000300800 */
[----:B------:R3:W-:Y:S04]  /*153c0*/  STL [R1+0x174], R5 ;  /* 0x0001740501007387 */ /* 0x0007e80000100800 */
[----:B------:R-:W4:Y:S04]  /*153d0*/  LDL.LU R184, [R1+0x4fc] ;  /* 0x0004fc0001b87983 */ /* 0x000f280000300800 */
[----:B------:R-:W4:Y:S04]  /*153e0*/  LDL.LU R185, [R1+0x500] ;  /* 0x0005000001b97983 */ /* 0x000f280000300800 */
[----:B------:R1:W-:Y:S04]  /*153f0*/  STL [R1+0x170], R4 ;  /* 0x0001700401007387 */ /* 0x0003e80000100800 */
[----:B------:R-:W4:Y:S04]  /*15400*/  LDL.LU R186, [R1] ;  /* 0x0000000001ba7983 */ /* 0x000f280000300800 */
        /* <DEDUP_REMOVED lines=14> */
[----:B---3--:R-:W-:-:S02]  /*154f0*/  SHF.L.U64.HI R5, R245, 0x2, R249 ;  /* 0x00000002f5057819 */ /* 0x008fc400000102f9 */
[C---:B--2---:R-:W-:Y:S02]  /*15500*/  SHF.L.U64.HI R6, R244.reuse, 0x2, R246 ;  /* 0x00000002f4067819 */ /* 0x044fe400000102f6 */
[----:B------:R-:W4:Y:S04]  /*15510*/  LDL.LU R246, [R1+0x864] ;  /* 0x0008640001f67983 */ /* 0x000f280000300800 */
[----:B------:R-:W-:Y:S04]  /*15520*/  STL [R1+0x16c], R6 ;  /* 0x00016c0601007387 */ /* 0x000fe80000100800 */
[----:B------:R-:W2:Y:S01]  /*15530*/  LDL.LU R249, [R1+0x860] ;  /* 0x0008600001f97983 */ /* 0x000ea20000300800 */
[----:B-1----:R-:W-:-:S05]  /*15540*/  IMAD.SHL.U32 R4, R244, 0x4, RZ ;  /* 0x00000004f4047824 */ /* 0x002fca00078e00ff */
[----:B------:R1:W-:Y:S04]  /*15550*/  STL [R1+0x168], R4 ;  /* 0x0001680401007387 */ /* 0x0003e80000100800 */
[----:B------:R-:W3:Y:S01]  /*15560*/  LDL.LU R199, [R1+0x520] ;  /* 0x0005200001c77983 */ /* 0x000ee20000300800 */
[----:B-1----:R-:W-:-:S03]  /*15570*/  IMAD.SHL.U32 R4, R245, 0x4, RZ ;  /* 0x00000004f5047824 */ /* 0x002fc600078e00ff */
[----:B------:R-:W-:Y:S04]  /*15580*/  STL [R1+0x164], R5 ;  /* 0x0001640501007387 */ /* 0x000fe80000100800 */
[----:B------:R-:W3:Y:S04]  /*15590*/  LDL.LU R201, [R1+0x30] ;  /* 0x0000300001c97983 */ /* 0x000ee80000300800 */
[----:B------:R1:W-:Y:S04]  /*155a0*/  STL [R1+0x160], R4 ;  /* 0x0001600401007387 */ /* 0x0003e80000100800 */
[----:B------:R-:W3:Y:S04]  /*155b0*/  LDL.LU R211, [R1+0x524] ;  /* 0x0005240001d37983 */ /* 0x000ee80000300800 */
[----:B------:R-:W3:Y:S01]  /*155c0*/  LDL.LU R236, [R1+0x34] ;  /* 0x0000340001ec7983 */ /* 0x000ee20000300800 */
[----:B-1----:R-:W-:-:S02]  /*155d0*/  SHF.L.U64.HI R4, R248, 0x2, R182 ;  /* 0x00000002f8047819 */ /* 0x002fc400000102b6 */
[C---:B----4-:R-:W-:Y:S01]  /*155e0*/  SHF.L.U64.HI R6, R246.reuse, 0x2, R181 ;  /* 0x00000002f6067819 */ /* 0x050fe200000102b5 */
[----:B------:R-:W-:-:S04]  /*155f0*/  IMAD.SHL.U32 R5, R246, 0x4, RZ ;  /* 0x00000004f6057824 */ /* 0x000fc800078e00ff */
[----:B------:R1:W-:Y:S04]  /*15600*/  STL [R1+0x15c], R6 ;  /* 0x00015c0601007387 */ /* 0x0003e80000100800 */
[----:B------:R2:W-:Y:S01]  /*15610*/  STL [R1+0x158], R5 ;  /* 0x0001580501007387 */ /* 0x0005e20000100800 */
[----:B-1----:R-:W-:-:S03]  /*15620*/  IMAD.SHL.U32 R6, R248, 0x4, RZ ;  /* 0x00000004f8067824 */ /* 0x002fc600078e00ff */
[----:B------:R1:W-:Y:S01]  /*15630*/  STL [R1+0x154], R4 ;  /* 0x0001540401007387 */ /* 0x0003e20000100800 */
[----:B--2---:R-:W-:-:S03]  /*15640*/  SHF.L.U64.HI R5, R249, 0x2, R183 ;  /* 0x00000002f9057819 */ /* 0x004fc600000102b7 */
[----:B------:R2:W-:Y:S04]  /*15650*/  STL [R1+0x150], R6 ;  /* 0x0001500601007387 */ /* 0x0005e80000100800 */
[----:B------:R4:W-:Y:S01]  /*15660*/  STL [R1+0x14c], R5 ;  /* 0x00014c0501007387 */ /* 0x0009e20000100800 */
[----:B-1----:R-:W-:Y:S01]  /*15670*/  IMAD.SHL.U32 R4, R249, 0x4, RZ ;  /* 0x00000004f9047824 */ /* 0x002fe200078e00ff */
[----:B--2---:R-:W-:-:S04]  /*15680*/  SHF.L.U64.HI R6, R250, 0x2, R184 ;  /* 0x00000002fa067819 */ /* 0x004fc800000102b8 */
[----:B------:R1:W-:Y:S01]  /*15690*/  STL [R1+0x148], R4 ;  /* 0x0001480401007387 */ /* 0x0003e20000100800 */
[----:B----4-:R-:W-:-:S03]  /*156a0*/  IMAD.SHL.U32 R5, R250, 0x4, RZ ;  /* 0x00000004fa057824 */ /* 0x010fc600078e00ff */
[----:B------:R2:W-:Y:S04]  /*156b0*/  STL [R1+0x144], R6 ;  /* 0x0001440601007387 */ /* 0x0005e80000100800 */
[----:B------:R4:W-:Y:S01]  /*156c0*/  STL [R1+0x140], R5 ;  /* 0x0001400501007387 */ /* 0x0009e20000100800 */
[C---:B-1----:R-:W-:Y:S01]  /*156d0*/  SHF.L.U64.HI R4, R186.reuse, 0x2, R185 ;  /* 0x00000002ba047819 */ /* 0x042fe200000102b9 */
[----:B--2---:R-:W-:-:S04]  /*156e0*/  IMAD.SHL.U32 R6, R186, 0x4, RZ ;  /* 0x00000004ba067824 */ /* 0x004fc800078e00ff */
[----:B------:R1:W-:Y:S01]  /*156f0*/  STL [R1+0x13c], R4 ;  /* 0x00013c0401007387 */ /* 0x0003e20000100800 */
[----:B----4-:R-:W-:-:S03]  /*15700*/  SHF.L.U64.HI R5, R188, 0x2, R187 ;  /* 0x00000002bc057819 */ /* 0x010fc600000102bb */
        /* <DEDUP_REMOVED lines=25> */
[----:B------:R-:W2:Y:S01]  /*158a0*/  LDL.LU R200, [R1+0x528] ;  /* 0x0005280001c87983 */ /* 0x000ea20000300800 */
[----:B-1----:R-:W-:-:S03]  /*158b0*/  IMAD.SHL.U32 R4, R237, 0x4, RZ ;  /* 0x00000004ed047824 */ /* 0x002fc600078e00ff */
[----:B------:R-:W-:Y:S04]  /*158c0*/  STL [R1+0xfc], R5 ;  /* 0x0000fc0501007387 */ /* 0x000fe80000100800 */
[----:B------:R-:W2:Y:S04]  /*158d0*/  LDL.LU R210, [R1+0x38] ;  /* 0x0000380001d27983 */ /* 0x000ea80000300800 */
[----:B------:R1:W-:Y:S04]  /*158e0*/  STL [R1+0xf8], R4 ;  /* 0x0000f80401007387 */ /* 0x0003e80000100800 */
[----:B------:R-:W4:Y:S04]  /*158f0*/  LDL.LU R237, [R1+0x52c] ;  /* 0x00052c0001ed7983 */ /* 0x000f280000300800 */
[----:B------:R-:W4:Y:S01]  /*15900*/  LDL.LU R176, [R1+0x40] ;  /* 0x0000400001b07983 */ /* 0x000f220000300800 */
[C---:B---3--:R-:W-:Y:S01]  /*15910*/  IMAD.SHL.U32 R6, R201.reuse, 0x4, RZ ;  /* 0x00000004c9067824 */ /* 0x048fe200078e00ff */
[----:B-1----:R-:W-:-:S02]  /*15920*/  SHF.L.U64.HI R4, R201, 0x2, R199 ;  /* 0x00000002c9047819 */ /* 0x002fc400000102c7 */
[----:B------:R-:W-:-:S03]  /*15930*/  SHF.L.U64.HI R5, R236, 0x2, R211 ;  /* 0x00000002ec057819 */ /* 0x000fc600000102d3 */
[----:B------:R1:W-:Y:S04]  /*15940*/  STL [R1+0xf4], R4 ;  /* 0x0000f40401007387 */ /* 0x0003e80000100800 */
[----:B------:R2:W-:Y:S04]  /*15950*/  STL [R1+0xf0], R6 ;  /* 0x0000f00601007387 */ /* 0x0005e80000100800 */
[----:B------:R-:W3:Y:S01]  /*15960*/  LDL.LU R177, [R1+0x530] ;  /* 0x0005300001b17983 */ /* 0x000ee20000300800 */
[----:B-1----:R-:W-:-:S03]  /*15970*/  IMAD.SHL.U32 R4, R236, 0x4, RZ ;  /* 0x00000004ec047824 */ /* 0x002fc600078e00ff */
[----:B------:R1:W-:Y:S04]  /*15980*/  STL [R1+0xec], R5 ;  /* 0x0000ec0501007387 */ /* 0x0003e80000100800 */
[----:B------:R-:W3:Y:S04]  /*15990*/  LDL.LU R178, [R1+0x44] ;  /* 0x0000440001b27983 */ /* 0x000ee80000300800 */
[----:B------:R4:W-:Y:S04]  /*159a0*/  STL [R1+0xe8], R4 ;  /* 0x0000e80401007387 */ /* 0x0009e80000100800 */
[----:B------:R-:W3:Y:S04]  /*159b0*/  LDL.LU R179, [R1+0x534] ;  /* 0x0005340001b37983 */ /* 0x000ee80000300800 */
        /* <DEDUP_REMOVED lines=18> */
[----:B------:R-:W3:Y:S04]  /*15ae0*/  LDL R201, [R1+0x38c] ;  /* 0x00038c0001c97983 */ /* 0x000ee80000100800 */
[----:B------:R-:W3:Y:S04]  /*15af0*/  LDL.LU R211, [R1+0x55c] ;  /* 0x00055c0001d37983 */ /* 0x000ee80000300800 */
[----:B------:R-:W3:Y:S01]  /*15b00*/  LDL.LU R236, [R1+0x390] ;  /* 0x0003900001ec7983 */ /* 0x000ee20000300800 */
[C---:B--2---:R-:W-:Y:S01]  /*15b10*/  SHF.L.U64.HI R6, R210.reuse, 0x2, R200 ;  /* 0x00000002d2067819 */ /* 0x044fe200000102c8 */
[----:B-1----:R-:W-:-:S04]  /*15b20*/  IMAD.SHL.U32 R5, R210, 0x4, RZ ;  /* 0x00000004d2057824 */ /* 0x002fc800078e00ff */
[----:B------:R-:W-:Y:S04]  /*15b30*/  STL [R1+0xe4], R6 ;  /* 0x0000e40601007387 */ /* 0x000fe80000100800 */
[----:B------:R-:W2:Y:S01]  /*15b40*/  LDL.LU R199, [R1+0x560] ;  /* 0x0005600001c77983 */ /* 0x000ea20000300800 */
[----:B----4-:R-:W-:-:S03]  /*15b50*/  SHF.L.U64.HI R4, R176, 0x2, R237 ;  /* 0x00000002b0047819 */ /* 0x010fc600000102ed */
[----:B------:R-:W-:Y:S04]  /*15b60*/  STL [R1+0xe0], R5 ;  /* 0x0000e00501007387 */ /* 0x000fe80000100800 */
[----:B------:R-:W2:Y:S04]  /*15b70*/  LDL.LU R210, [R1+0x480] ;  /* 0x0004800001d27983 */ /* 0x000ea80000300800 */
[----:B------:R1:W-:Y:S04]  /*15b80*/  STL [R1+0xdc], R4 ;  /* 0x0000dc0401007387 */ /* 0x0003e80000100800 */
[----:B------:R-:W4:Y:S04]  /*15b90*/  LDL.LU R237, [R1+0x564] ;  /* 0x0005640001ed7983 */ /* 0x000f280000300800 */
[----:B------:R-:W4:Y:S01]  /*15ba0*/  LDL R200, [R1+0x488] ;  /* 0x0004880001c87983 */ /* 0x000f220000100800 */
[----:B-1----:R-:W-:Y:S01]  /*15bb0*/  IMAD.SHL.U32 R4, R176, 0x4, RZ ;  /* 0x00000004b0047824 */ /* 0x002fe200078e00ff */
[C---:B---3--:R-:W-:Y:S01]  /*15bc0*/  SHF.L.U64.HI R6, R178.reuse, 0x2, R177 ;  /* 0x00000002b2067819 */ /* 0x048fe200000102b1 */
[----:B------:R-:W-:-:S03]  /*15bd0*/  IMAD.SHL.U32 R5, R178, 0x4, RZ ;  /* 0x00000004b2057824 */ /* 0x000fc600078e00ff */
[----:B------:R1:W-:Y:S04]  /*15be0*/  STL [R1+0xd8], R4 ;  /* 0x0000d80401007387 */ /* 0x0003e80000100800 */
[----:B------:R3:W-:Y:S01]  /*15bf0*/  STL [R1+0xd4], R6 ;  /* 0x0000d40601007387 */ /* 0x0007e20000100800 */
[----:B-1----:R-:W-:-:S03]  /*15c00*/  SHF.L.U64.HI R4, R180, 0x2, R179 ;  /* 0x00000002b4047819 */ /* 0x002fc600000102b3 */
[----:B------:R1:W-:Y:S01]  /*15c10*/  STL [R1+0xd0], R5 ;  /* 0x0000d00501007387 */ /* 0x0003e20000100800 */
[----:B---3--:R-:W-:-:S03]  /*15c20*/  IMAD.SHL.U32 R6, R180, 0x4, RZ ;  /* 0x00000004b4067824 */ /* 0x008fc600078e00ff */
        /* <DEDUP_REMOVED lines=40> */
[----:B------:R-:W3:Y:S04]  /*15eb0*/  LDL.LU R211, [R1+0x570] ;  /* 0x0005700001d37983 */ /* 0x000ee80000300800 */
[----:B------:R-:W-:Y:S04]  /*15ec0*/  STL [R1+0x7c], R5 ;  /* 0x00007c0501007387 */ /* 0x000fe80000100800 */
[----:B------:R-:W3:Y:S04]  /*15ed0*/  LDL R236, [R1+0x47c] ;  /* 0x00047c0001ec7983 */ /* 0x000ee80000100800 */
[----:B------:R4:W-:Y:S01]  /*15ee0*/  STL [R1+0x78], R4 ;  /* 0x0000780401007387 */ /* 0x0009e20000100800 */
[----:B------:R-:W-:Y:S01]  /*15ef0*/  IMAD.MOV.U32 R201, RZ, RZ, c[0x0][0x188] ;  /* 0x00006200ffc97624 */ /* 0x000fe200078e00ff */
[----:B--2---:R-:W-:-:S02]  /*15f00*/  SHF.L.U64.HI R6, R210, 0x2, R199 ;  /* 0x00000002d2067819 */ /* 0x004fc400000102c7 */
[----:B----4-:R-:W-:Y:S02]  /*15f10*/  SHF.L.U64.HI R4, R200, 0x2, R237 ;  /* 0x00000002c8047819 */ /* 0x010fe400000102ed */
[----:B------:R-:W1:Y:S01]  /*15f20*/  S2R R237, SR_TID.X ;  /* 0x0000000000ed7919 */ /* 0x000e620000002100 */
[----:B------:R-:W-:-:S03]  /*15f30*/  IMAD.SHL.U32 R5, R210, 0x4, RZ ;  /* 0x00000004d2057824 */ /* 0x000fc600078e00ff */
[----:B------:R-:W-:Y:S01]  /*15f40*/  STL [R1+0x74], R6 ;  /* 0x0000740601007387 */ /* 0x000fe20000100800 */
[----:B------:R-:W-:-:S03]  /*15f50*/  IMAD.SHL.U32 R210, R201, 0x40, RZ ;  /* 0x00000040c9d27824 */ /* 0x000fc600078e00ff */
[----:B------:R-:W-:Y:S04]  /*15f60*/  STL [R1+0x70], R5 ;  /* 0x0000700501007387 */ /* 0x000fe80000100800 */
[----:B------:R2:W-:Y:S02]  /*15f70*/  STL [R1+0x6c], R4 ;  /* 0x00006c0401007387 */ /* 0x0005e40000100800 */
[----:B--2---:R-:W-:Y:S01]  /*15f80*/  IMAD.SHL.U32 R4, R200, 0x4, RZ ;  /* 0x00000004c8047824 */ /* 0x004fe200078e00ff */
[----:B------:R-:W-:Y:S01]  /*15f90*/  SHF.R.S32.HI R200, RZ, 0x1f, R210 ;  /* 0x0000001fffc87819 */ /* 0x000fe200000114d2 */
[----:B-1----:R-:W-:-:S03]  /*15fa0*/  IMAD.SHL.U32 R210, R237, 0x40, RZ ;  /* 0x00000040edd27824 */ /* 0x002fc600078e00ff */
[----:B------:R1:W-:Y:S04]  /*15fb0*/  STL [R1+0x68], R4 ;  /* 0x0000680401007387 */ /* 0x0003e80000100800 */
[----:B------:R-:W2:Y:S04]  /*15fc0*/  LDL.LU R237, [R1+0x574] ;  /* 0x0005740001ed7983 */ /* 0x000ea80000300800 */
[----:B------:R-:W2:Y:S04]  /*15fd0*/  LDL R177, [R1+0x484] ;  /* 0x0004840001b17983 */ /* 0x000ea80000100800 */
[----:B------:R-:W4:Y:S04]  /*15fe0*/  LDL.LU R178, [R1+0x578] ;  /* 0x0005780001b27983 */ /* 0x000f280000300800 */
[----:B------:R-:W4:Y:S04]  /*15ff0*/  LDL R179, [R1+0x48c] ;  /* 0x00048c0001b37983 */ /* 0x000f280000100800 */
        /* <DEDUP_REMOVED lines=16> */
[----:B------:R-:W-:-:S03]  /*16100*/  IMAD.SHL.U32 R201, R201, 0x40, RZ ;  /* 0x00000040c9c97824 */ /* 0x000fc600078e00ff */
[----:B------:R-:W4:Y:S04]  /*16110*/  LDL.LU R197, [R1+0x59c] ;  /* 0x00059c0001c57983 */ /* 0x000f280000300800 */
[----:B------:R-:W4:Y:S01]  /*16120*/  LDL.LU R198, [R1+0x4b0] ;  /* 0x0004b00001c67983 */ /* 0x000f220000300800 */
[----:B------:R-:W-:-:S03]  /*16130*/  SHF.L.U64.HI R5, R201, 0x2, R200 ;  /* 0x00000002c9057819 */ /* 0x000fc600000102c8 */
[----:B------:R-:W4:Y:S04]  /*16140*/  LDL.LU R199, [R1+0x5a0] ;  /* 0x0005a00001c77983 */ /* 0x000f280000300800 */
[----:B------:R-:W4:Y:S04]  /*16150*/  LDL.LU R200, [R1+0x4b4] ;  /* 0x0004b40001c87983 */ /* 0x000f280000300800 */
[----:B------:R-:W4:Y:S01]  /*16160*/  LDL.LU R201, [R1+0x4b8] ;  /* 0x0004b80001c97983 */ /* 0x000f220000300800 */
[----:B-1----:R-:W-:-:S03]  /*16170*/  LOP3.LUT R4, R210, 0x1800, RZ, 0xc0, !PT ;  /* 0x00001800d2047812 */ /* 0x002fc600078ec0ff */
[----:B------:R-:W4:Y:S01]  /*16180*/  LDL.LU R210, [R1+0x5a8] ;  /* 0x0005a80001d27983 */ /* 0x000f220000300800 */
[C---:B---3--:R-:W-:Y:S01]  /*16190*/  SHF.L.U64.HI R5, R236.reuse, 0x2, R211 ;  /* 0x00000002ec057819 */ /* 0x048fe200000102d3 */
[----:B------:R-:W-:-:S04]  /*161a0*/  IMAD.SHL.U32 R6, R236, 0x4, RZ ;  /* 0x00000004ec067824 */ /* 0x000fc800078e00ff */
[----:B------:R2:W-:Y:S04]  /*161b0*/  STL [R1+0x5c], R5 ;  /* 0x00005c0501007387 */ /* 0x0005e80000100800 */
[----:B------:R-:W3:Y:S04]  /*161c0*/  LDL.LU R211, [R1+0x4bc] ;  /* 0x0004bc0001d37983 */ /* 0x000ee80000300800 */
[----:B------:R-:W3:Y:S04]  /*161d0*/  LDL.LU R236, [R1+0x4c0] ;  /* 0x0004c00001ec7983 */ /* 0x000ee80000300800 */
[----:B------:R4:W-:Y:S01]  /*161e0*/  STL [R1+0x58], R6 ;  /* 0x0000580601007387 */ /* 0x0009e20000100800 */
[C---:B--2---:R-:W-:Y:S01]  /*161f0*/  SHF.L.U64.HI R5, R177.reuse, 0x2, R237 ;  /* 0x00000002b1057819 */ /* 0x044fe200000102ed */
[----:B------:R-:W-:-:S02]  /*16200*/  IMAD.SHL.U32 R7, R177, 0x4, RZ ;  /* 0x00000004b1077824 */ /* 0x000fc400078e00ff */
[----:B------:R-:W2:Y:S04]  /*16210*/  LDL.LU R237, [R1+0x4c4] ;  /* 0x0004c40001ed7983 */ /* 0x000ea80000300800 */
[----:B------:R-:W-:Y:S01]  /*16220*/  STL [R1+0x480], R4 ;  /* 0x0004800401007387 */ /* 0x000fe20000100800 */
[----:B----4-:R-:W-:-:S03]  /*16230*/  SHF.L.U64.HI R6, R179, 0x2, R178 ;  /* 0x00000002b3067819 */ /* 0x010fc600000102b2 */
[----:B------:R1:W-:Y:S04]  /*16240*/  STL [R1+0x54], R5 ;  /* 0x0000540501007387 */ /* 0x0003e80000100800 */
[----:B------:R4:W-:Y:S01]  /*16250*/  STL [R1+0x50], R7 ;  /* 0x0000500701007387 */ /* 0x0009e20000100800 */
[----:B-1----:R-:W-:-:S03]  /*16260*/  IMAD.SHL.U32 R5, R179, 0x4, RZ ;  /* 0x00000004b3057824 */ /* 0x002fc600078e00ff */
[----:B------:R1:W-:Y:S01]  /*16270*/  STL [R1+0x4c], R6 ;  /* 0x00004c0601007387 */ /* 0x0003e20000100800 */
[----:B----4-:R-:W-:-:S03]  /*16280*/  SHF.L.U64.HI R7, R181, 0x2, R180 ;  /* 0x00000002b5077819 */ /* 0x010fc600000102b4 */
[----:B------:R4:W-:Y:S01]  /*16290*/  STL [R1+0x48], R5 ;  /* 0x0000480501007387 */ /* 0x0009e20000100800 */
[----:B-1----:R-:W-:-:S03]  /*162a0*/  IMAD.SHL.U32 R6, R181, 0x4, RZ ;  /* 0x00000004b5067824 */ /* 0x002fc600078e00ff */
[----:B------:R1:W-:Y:S01]  /*162b0*/  STL [R1+0x44], R7 ;  /* 0x0000440701007387 */ /* 0x0003e20000100800 */
[----:B----4-:R-:W-:-:S03]  /*162c0*/  SHF.L.U64.HI R5, R183, 0x2, R182 ;  /* 0x00000002b7057819 */ /* 0x010fc600000102b6 */
[----:B------:R4:W-:Y:S04]  /*162d0*/  STL [R1+0x40], R6 ;  /* 0x0000400601007387 */ /* 0x0009e80000100800 */
[----:B------:R4:W-:Y:S01]  /*162e0*/  STL [R1+0x3c], R5 ;  /* 0x00003c0501007387 */ /* 0x0009e20000100800 */
[----:B-1----:R-:W-:Y:S01]  /*162f0*/  IMAD.SHL.U32 R7, R183, 0x4, RZ ;  /* 0x00000004b7077824 */ /* 0x002fe200078e00ff */
[----:B----4-:R-:W-:-:S04]  /*16300*/  SHF.L.U64.HI R6, R185, 0x2, R184 ;  /* 0x00000002b9067819 */ /* 0x010fc800000102b8 */
[----:B------:R1:W-:Y:S01]  /*16310*/  STL [R1+0x38], R7 ;  /* 0x0000380701007387 */ /* 0x0003e20000100800 */
[----:B------:R-:W-:-:S03]  /*16320*/  IMAD.SHL.U32 R5, R185, 0x4, RZ ;  /* 0x00000004b9057824 */ /* 0x000fc600078e00ff */
[----:B------:R4:W-:Y:S04]  /*16330*/  STL [R1+0x34], R6 ;  /* 0x0000340601007387 */ /* 0x0009e80000100800 */
[----:B------:R4:W-:Y:S01]  /*16340*/  STL [R1+0x30], R5 ;  /* 0x0000300501007387 */ /* 0x0009e20000100800 */
[C---:B-1----:R-:W-:Y:S01]  /*16350*/  SHF.L.U64.HI R7, R187.reuse, 0x2, R186 ;  /* 0x00000002bb077819 */ /* 0x042fe200000102ba */
[----:B----4-:R-:W-:-:S04]  /*16360*/  IMAD.SHL.U32 R6, R187, 0x4, RZ ;  /* 0x00000004bb067824 */ /* 0x010fc800078e00ff */
[----:B------:R1:W-:Y:S01]  /*16370*/  STL [R1+0x2c], R7 ;  /* 0x00002c0701007387 */ /* 0x0003e20000100800 */
[----:B------:R-:W-:-:S03]  /*16380*/  SHF.L.U64.HI R5, R189, 0x2, R188 ;  /* 0x00000002bd057819 */ /* 0x000fc600000102bc */
        /* <DEDUP_REMOVED lines=16> */
[----:B------:R-:W-:Y:S01]  /*16490*/  STL [R1+0x8], R7 ;  /* 0x0000080701007387 */ /* 0x000fe20000100800 */
[----:B------:R-:W-:-:S03]  /*164a0*/  IMAD.SHL.U32 R5, R198, 0x4, RZ ;  /* 0x00000004c6057824 */ /* 0x000fc600078e00ff */
[----:B------:R-:W-:Y:S01]  /*164b0*/  STL [R1+0x4], R6 ;  /* 0x0000040601007387 */ /* 0x000fe20000100800 */
[----:B------:R-:W-:-:S03]  /*164c0*/  SHF.L.U64.HI R249, R201, 0x2, R252 ;  /* 0x00000002c9f97819 */ /* 0x000fc600000102fc */
[----:B------:R1:W-:Y:S04]  /*164d0*/  STL [R1], R5 ;  /* 0x0000000501007387 */ /* 0x0003e80000100800 */
[----:B------:R-:W4:Y:S01]  /*164e0*/  LDL.LU R252, [R1+0x85c] ;  /* 0x00085c0001fc7983 */ /* 0x000f220000300800 */
[-C--:B------:R-:W-:Y:S02]  /*164f0*/  LEA.HI.X.SX32 R206, R3, R0.reuse, 0x1, P0 ;  /* 0x0000000003ce7211 */ /* 0x080fe400000f0eff */
[-C--:B------:R-:W-:Y:S02]  /*16500*/  LEA.HI.X.SX32 R205, R64, R0.reuse, 0x1, P2 ;  /* 0x0000000040cd7211 */ /* 0x080fe400010f0eff */
[----:B------:R-:W-:Y:S02]  /*16510*/  LEA.HI.X.SX32 R209, R65, R0, 0x1, P1 ;  /* 0x0000000041d17211 */ /* 0x000fe400008f0eff */
[----:B---3--:R-:W-:-:S02]  /*16520*/  SHF.L.U64.HI R245, R236, 0x2, R206 ;  /* 0x00000002ecf57819 */ /* 0x008fc400000102ce */
[----:B------:R-:W3:Y:S01]  /*16530*/  LDL.LU R206, [R1+0x858] ;  /* 0x0008580001ce7983 */ /* 0x000ee20000300800 */
[----:B--2---:R-:W-:-:S03]  /*16540*/  SHF.L.U64.HI R243, R237, 0x2, R205 ;  /* 0x00000002edf37819 */ /* 0x004fc600000102cd */
[----:B------:R-:W2:Y:S01]  /*16550*/  LDL.LU R205, [R1+0x854] ;  /* 0x0008540001cd7983 */ /* 0x000ea20000300800 */
[----:B----4-:R-:W-:-:S03]  /*16560*/  SHF.L.U64.HI R241, R252, 0x2, R209 ;  /* 0x00000002fcf17819 */ /* 0x010fc600000102d1 */
[----:B------:R-:W4:Y:S01]  /*16570*/  LDL.LU R209, [R1+0x850] ;  /* 0x0008500001d17983 */ /* 0x000f220000300800 */
[C---:B------:R-:W-:Y:S01]  /*16580*/  LOP3.LUT R78, R122.reuse, 0x7, RZ, 0xc0, !PT ;  /* 0x000000077a4e7812 */ /* 0x040fe200078ec0ff */
[----:B------:R-:W-:-:S04]  /*16590*/  IMAD.SHL.U32 R80, R122, 0x2, RZ ;  /* 0x000000027a507824 */ /* 0x000fc800078e00ff */
[----:B------:R-:W-:Y:S02]  /*165a0*/  IMAD.SHL.U32 R70, R78, 0x10, RZ ;  /* 0x000000104e467824 */ /* 0x000fe400078e00ff */
[----:B------:R-:W-:-:S03]  /*165b0*/  IMAD.SHL.U32 R242, R237, 0x4, RZ ;  /* 0x00000004edf27824 */ /* 0x000fc600078e00ff */
[----:B------:R-:W-:Y:S01]  /*165c0*/  LOP3.LUT R64, R70, 0x30, R80, 0x78, !PT ;  /* 0x0000003046407812 */ /* 0x000fe200078e7850 */
[----:B------:R-:W-:Y:S01]  /*165d0*/  IMAD.MOV.U32 R237, RZ, RZ, 0x3f ;  /* 0x0000003fffed7424 */ /* 0x000fe200078e00ff */
[----:B------:R-:W-:-:S03]  /*165e0*/  SHF.L.U64.HI R247, R211, 0x2, R210 ;  /* 0x00000002d3f77819 */ /* 0x000fc600000102d2 */
[----:B------:R-:W-:Y:S01]  /*165f0*/  IMAD R207, R78, 0x100, R64 ;  /* 0x000001004ecf7824 */ /* 0x000fe200078e0240 */
[----:B------:R-:W-:Y:S01]  /*16600*/  IADD3 R237, R237, c[0x0][0x180], RZ ;  /* 0x00006000eded7a10 */ /* 0x000fe20007ffe0ff */
[----:B------:R-:W-:Y:S01]  /*16610*/  IMAD.SHL.U32 R246, R211, 0x4, RZ ;  /* 0x00000004d3f67824 */ /* 0x000fe200078e00ff */
[-C--:B------:R-:W-:Y:S01]  /*16620*/  LEA.HI.X.SX32 R208, R66, R0.reuse, 0x1, P5 ;  /* 0x0000000042d07211 */ /* 0x080fe200028f0eff */
[----:B------:R-:W-:Y:S01]  /*16630*/  IMAD.IADD R210, R207, 0x1, R4 ;  /* 0x00000001cfd27824 */ /* 0x000fe200078e0204 */
[----:B------:R-:W-:Y:S01]  /*16640*/  LEA.HI.X.SX32 R204, R67, R0, 0x1, P4 ;  /* 0x0000000043cc7211 */ /* 0x000fe200020f0eff */
[----:B------:R-:W1:Y:S01]  /*16650*/  S2R R207, SR_TID.X ;  /* 0x0000000000cf7919 */ /* 0x000e620000002100 */
[----:B------:R-:W-:Y:S01]  /*16660*/  SHF.R.S32.HI R211, RZ, 0x1f, R237 ;  /* 0x0000001fffd37819 */ /* 0x000fe200000114ed */
[----:B------:R-:W-:Y:S01]  /*16670*/  IMAD.SHL.U32 R240, R252, 0x4, RZ ;  /* 0x00000004fcf07824 */ /* 0x000fe200078e00ff */
[C---:B---3--:R-:W-:Y:S01]  /*16680*/  SHF.L.U64.HI R239, R206.reuse, 0x2, R208 ;  /* 0x00000002ceef7819 */ /* 0x048fe200000102d0 */
[----:B------:R3:W5:Y:S01]  /*16690*/  LDL.LU R252, [R1+0x84c] ;  /* 0x00084c0001fc7983 */ /* 0x0007620000300800 */
[----:B------:R-:W-:Y:S01]  /*166a0*/  LEA.HI R211, R211, R237, RZ, 0x6 ;  /* 0x000000edd3d37211 */ /* 0x000fe200078f30ff */
[----:B------:R-:W-:-:S02]  /*166b0*/  IMAD.SHL.U32 R238, R206, 0x4, RZ ;  /* 0x00000004ceee7824 */ /* 0x000fc400078e00ff */
[----:B------:R3:W5:Y:S04]  /*166c0*/  LDL.LU R208, [R1+0x848] ;  /* 0x0008480001d07983 */ /* 0x0007680000300800 */
[----:B------:R3:W5:Y:S01]  /*166d0*/  LDL.LU R206, [R1+0x844] ;  /* 0x0008440001ce7983 */ /* 0x0007620000300800 */
[----:B------:R-:W-:Y:S01]  /*166e0*/  IMAD.SHL.U32 R196, R196, 0x40, RZ ;  /* 0x00000040c4c47824 */ /* 0x000fe200078e00ff */
[----:B------:R-:W-:Y:S01]  /*166f0*/  SHF.R.S32.HI R82, RZ, 0x1f, R203 ;  /* 0x0000001fff527819 */ /* 0x000fe200000114cb */
[----:B------:R-:W-:-:S03]  /*16700*/  IMAD.MOV.U32 R79, RZ, RZ, 0xc ;  /* 0x0000000cff4f7424 */ /* 0x000fc600078e00ff */
[----:B------:R-:W-:Y:S01]  /*16710*/  SHF.R.S32.HI R81, RZ, 0x1f, R196 ;  /* 0x0000001fff517819 */ /* 0x000fe200000114c4 */
[----:B------:R-:W-:Y:S01]  /*16720*/  IMAD R69, R82, 0xc, RZ ;  /* 0x0000000c52457824 */ /* 0x000fe200078e02ff */
[----:B------:R-:W-:Y:S01]  /*16730*/  SHF.R.S32.HI R211, RZ, 0x6, R211 ;  /* 0x00000006ffd37819 */ /* 0x000fe200000114d3 */
[----:B------:R-:W-:Y:S01]  /*16740*/  IMAD.WIDE.U32 R62, R203, R79, c[0x0][0x168] ;  /* 0x00005a00cb3e7625 */ /* 0x000fe200078e004f */
[----:B-1----:R-:W-:-:S03]  /*16750*/  SHF.R.U32.HI R207, RZ, 0x6, R207 ;  /* 0x00000006ffcf7819 */ /* 0x002fc600000116cf */
[----:B------:R-:W-:-:S04]  /*16760*/  IMAD.WIDE.U32 R60, R196, R79, c[0x0][0x160] ;  /* 0x00005800c43c7625 */ /* 0x000fc800078e004f */
[----:B------:R-:W-:Y:S01]  /*16770*/  IMAD R68, R81, 0xc, RZ ;  /* 0x0000000c51447824 */ /* 0x000fe200078e02ff */
[----:B------:R-:W-:Y:S01]  /*16780*/  SHF.L.U64.HI R235, R234, 0x2, R235 ;  /* 0x00000002eaeb7819 */ /* 0x000fe200000102eb */
[----:B------:R-:W-:Y:S01]  /*16790*/  IMAD.IADD R2, R63, 0x1, R69 ;  /* 0x000000013f027824 */ /* 0x000fe200078e0245 */
[----:B------:R-:W-:Y:S01]  /*167a0*/  SHF.L.U64.HI R233, R232, 0x2, R233 ;  /* 0x00000002e8e97819 */ /* 0x000fe200000102e9 */
[----:B------:R-:W-:Y:S01]  /*167b0*/  IMAD.MOV.U32 R0, RZ, RZ, R62 ;  /* 0x000000ffff007224 */ /* 0x000fe200078e003e */
[----:B------:R-:W-:Y:S01]  /*167c0*/  SHF.L.U64.HI R231, R230, 0x2, R231 ;  /* 0x00000002e6e77819 */ /* 0x000fe200000102e7 */
[----:B------:R-:W-:Y:S01]  /*167d0*/  IMAD.IADD R3, R61, 0x1, R68 ;  /* 0x000000013d037824 */ /* 0x000fe200078e0244 */
[----:B------:R-:W-:Y:S01]  /*167e0*/  SHF.L.U64.HI R229, R228, 0x2, R229 ;  /* 0x00000002e4e57819 */ /* 0x000fe200000102e5 */
[----:B------:R-:W-:Y:S01]  /*167f0*/  IMAD.MOV.U32 R196, RZ, RZ, R60 ;  /* 0x000000ffffc47224 */ /* 0x000fe200078e003c */
[----:B------:R-:W-:Y:S01]  /*16800*/  SHF.L.U64.HI R227, R226, 0x2, R227 ;  /* 0x00000002e2e37819 */ /* 0x000fe200000102e3 */
[----:B------:R-:W-:Y:S01]  /*16810*/  IMAD.SHL.U32 R244, R236, 0x4, RZ ;  /* 0x00000004ecf47824 */ /* 0x000fe200078e00ff */
[----:B------:R-:W-:Y:S01]  /*16820*/  SHF.L.U64.HI R225, R224, 0x2, R225 ;  /* 0x00000002e0e17819 */ /* 0x000fe200000102e1 */
[----:B------:R-:W-:Y:S01]  /*16830*/  IMAD.MOV.U32 R202, RZ, RZ, 0x2 ;  /* 0x00000002ffca7424 */ /* 0x000fe200078e00ff */
[----:B------:R-:W-:Y:S01]  /*16840*/  SHF.L.U64.HI R223, R222, 0x2, R223 ;  /* 0x00000002dedf7819 */ /* 0x000fe200000102df */
[----:B------:R-:W-:Y:S01]  /*16850*/  IMAD.MOV.U32 R203, RZ, RZ, -0x1 ;  /* 0xffffffffffcb7424 */ /* 0x000fe200078e00ff */
[----:B------:R-:W-:Y:S01]  /*16860*/  SHF.L.U64.HI R221, R220, 0x2, R221 ;  /* 0x00000002dcdd7819 */ /* 0x000fe200000102dd */
[----:B------:R-:W-:Y:S01]  /*16870*/  CS2R R60, SRZ ;  /* 0x00000000003c7805 */ /* 0x000fe2000001ff00 */
[----:B------:R-:W-:Y:S01]  /*16880*/  SHF.L.U64.HI R219, R218, 0x2, R219 ;  /* 0x00000002dadb7819 */ /* 0x000fe200000102db */
[----:B------:R-:W-:Y:S01]  /*16890*/  CS2R R62, SRZ ;  /* 0x00000000003e7805 */ /* 0x000fe2000001ff00 */
[----:B------:R-:W-:Y:S01]  /*168a0*/  SHF.L.U64.HI R217, R216, 0x2, R217 ;  /* 0x00000002d8d97819 */ /* 0x000fe200000102d9 */
        /* <DEDUP_REMOVED lines=45> */
[----:B------:R-:W-:Y:S01]  /*16b80*/  IMAD.SHL.U32 R234, R234, 0x4, RZ ;  /* 0x00000004eaea7824 */ /* 0x000fe200078e00ff */
[----:B------:R-:W-:Y:S01]  /*16b90*/  SHF.L.U64.HI R251, R200, 0x2, R199 ;  /* 0x00000002c8fb7819 */ /* 0x000fe200000102c7 */
[----:B------:R-:W-:Y:S01]  /*16ba0*/  IMAD.SHL.U32 R232, R232, 0x4, RZ ;  /* 0x00000004e8e87824 */ /* 0x000fe200078e00ff */
[----:B------:R-:W-:Y:S01]  /*16bb0*/  SGXT.U32 R207, R207, 0x1 ;  /* 0x00000001cfcf781a */ /* 0x000fe20000000000 */
[----:B------:R-:W-:Y:S01]  /*16bc0*/  IMAD.SHL.U32 R230, R230, 0x4, RZ ;  /* 0x00000004e6e67824 */ /* 0x000fe200078e00ff */
[----:B------:R-:W-:Y:S01]  /*16bd0*/  CS2R R122, SRZ ;  /* 0x00000000007a7805 */ /* 0x000fe2000001ff00 */
        /* <DEDUP_REMOVED lines=22> */
[----:B------:R-:W-:Y:S01]  /*16d40*/  CS2R R46, SRZ ;  /* 0x00000000002e7805 */ /* 0x000fe2000001ff00 */
[----:B------:R-:W-:Y:S01]  /*16d50*/  CS2R R48, SRZ ;  /* 0x0000000000307805 */ /* 0x000fe2000001ff00 */
[----:B------:R-:W-:Y:S01]  /*16d60*/  CS2R R50, SRZ ;  /* 0x0000000000327805 */ /* 0x000fe2000001ff00 */
[----:B------:R-:W-:Y:S01]  /*16d70*/  CS2R R52, SRZ ;  /* 0x0000000000347805 */ /* 0x000fe2000001ff00 */
[----:B------:R-:W-:Y:S01]  /*16d80*/  CS2R R54, SRZ ;  /* 0x0000000000367805 */ /* 0x000fe2000001ff00 */
[----:B------:R-:W-:-:S02]  /*16d90*/  UIADD3 UR5, UR5, -0xc0, URZ ;  /* 0xffffff4005057890 */ /* 0x000fc4000fffe03f */
[----:B------:R-:W-:Y:S01]  /*16da0*/  UMOV UR4, URZ ;  /* 0x0000003f00047c82 */ /* 0x000fe20008000000 */
[C---:B--2---:R-:W-:Y:S02]  /*16db0*/  SHF.L.U64.HI R237, R205.reuse, 0x2, R204 ;  /* 0x00000002cded7819 */ /* 0x044fe400000102cc */
[----:B------:R3:W5:Y:S01]  /*16dc0*/  LDL.LU R204, [R1+0x840] ;  /* 0x0008400001cc7983 */ /* 0x0007620000300800 */
[----:B------:R-:W-:Y:S01]  /*16dd0*/  IMAD.SHL.U32 R236, R205, 0x4, RZ ;  /* 0x00000004cdec7824 */ /* 0x000fe200078e00ff */
[----:B----4-:R-:W-:Y:S02]  /*16de0*/  LOP3.LUT R4, R209, 0x40, RZ, 0x3c, !PT ;  /* 0x00000040d1047812 */ /* 0x010fe400078e3cff */
[----:B------:R-:W-:-:S05]  /*16df0*/  LOP3.LUT R4, R210, 0x40, RZ, 0x3c, !PT ;  /* 0x00000040d2047812 */ /* 0x000fca00078e3cff */
[----:B------:R3:W-:Y:S01]  /*16e00*/  STL [R1+0x390], R4 ;  /* 0x0003900401007387 */ /* 0x0007e20000100800 */
[C---:B------:R-:W-:Y:S02]  /*16e10*/  LOP3.LUT R5, R209.reuse, 0x20, RZ, 0x3c, !PT ;  /* 0x00000020d1057812 */ /* 0x040fe400078e3cff */
[----:B------:R-:W-:Y:S02]  /*16e20*/  LOP3.LUT R6, R209, 0x60, RZ, 0x3c, !PT ;  /* 0x00000060d1067812 */ /* 0x000fe400078e3cff */
[----:B------:R-:W-:Y:S02]  /*16e30*/  IADD3 R5, R211, -0x3, RZ ;  /* 0xfffffffdd3057810 */ /* 0x000fe40007ffe0ff */
.L_x_2:
[----:B------:R-:W2:Y:S01]  /*16e40*/  LDL R192, [R1+0x390] ;  /* 0x0003900001c07983 */ /* 0x000ea20000100800 */
[----:B------:R-:W-:-:S04]  /*16e50*/  DEPBAR.LE SB0, 0x4 ;  /* 0x000081000000791a */ /* 0x000fc80000000000 */
[----:B------:R-:W-:Y:S02]  /*16e60*/  IADD3 R203, R203, 0x1, RZ ;  /* 0x00000001cbcb7810 */ /* 0x000fe40007ffe0ff */
[----:B------:R-:W-:Y:S01]  /*16e70*/  LOP3.LUT R6, R209, 0x20, RZ, 0x3c, !PT ;  /* 0x00000020d1067812 */ /* 0x000fe200078e3cff */
[----:B------:R-:W-:Y:S01]  /*16e80*/  BAR.SYNC.DEFER_BLOCKING 0x0 ;  /* 0x0000000000007b1d */ /* 0x000fe20000010000 */
[----:B------:R-:W-:Y:S02]  /*16e90*/  ISETP.GT.AND P0, PT, R203, 0x2, PT ;  /* 0x00000002cb00780c */ /* 0x000fe40003f04270 */
[----:B------:R-:W-:Y:S02]  /*16ea0*/  LOP3.LUT R5, R209, 0x40, RZ, 0x3c, !PT ;  /* 0x00000040d1057812 */ /* 0x000fe400078e3cff */
[----:B------:R-:W-:Y:S02]  /*16eb0*/  SEL R203, R203, RZ, !P0 ;  /* 0x000000ffcbcb7207 */ /* 0x000fe40004000000 */
[----:B---3--:R-:W-:-:S03]  /*16ec0*/  LOP3.LUT R4, R209, 0x60, RZ, 0x3c, !PT ;  /* 0x00000060d1047812 */ /* 0x008fc600078e3cff */
[C---:B------:R-:W-:Y:S02]  /*16ed0*/  IMAD R201, R203.reuse, 0x4000, R209 ;  /* 0x00004000cbc97824 */ /* 0x040fe400078e02d1 */
[C---:B------:R-:W-:Y:S02]  /*16ee0*/  IMAD R198, R203.reuse, 0x4000, R6 ;  /* 0x00004000cbc67824 */ /* 0x040fe400078e0206 */
[C---:B------:R-:W-:Y:S02]  /*16ef0*/  IMAD R205, R203.reuse, 0x10000, R210 ;  /* 0x00010000cbcd7824 */ /* 0x040fe400078e02d2 */
[C---:B------:R-:W-:Y:S02]  /*16f00*/  IMAD R199, R203.reuse, 0x4000, R5 ;  /* 0x00004000cbc77824 */ /* 0x040fe400078e0205 */
[----:B------:R-:W-:-:S03]  /*16f10*/  IMAD R200, R203, 0x4000, R4 ;  /* 0x00004000cbc87824 */ /* 0x000fc600078e0204 */
[----:B------:R-:W-:Y:S04]  /*16f20*/  LDS R176, [R199+0x30000] ;  /* 0x03000000c7b07984 */ /* 0x000fe80000000800 */
        /* <DEDUP_REMOVED lines=11> */
[----:B------:R-:W1:Y:S04]  /*16fe0*/  LDSM.16.M88.4 R156, [R205] ;  /* 0x00000000cd9c783b */ /* 0x000e680000000200 */
[----:B------:R-:W3:Y:S04]  /*16ff0*/  LDSM.16.M88.4 R4, [R205+0x2000] ;  /* 0x00200000cd04783b */ /* 0x000ee80000000200 */
[----:B------:R-:W4:Y:S04]  /*17000*/  LDSM.16.M88.4 R8, [R205+0x4000] ;  /* 0x00400000cd08783b */ /* 0x000f280000000200 */
[----:B------:R-:W3:Y:S04]  /*17010*/  LDSM.16.M88.4 R12, [R205+0x6000] ;  /* 0x00600000cd0c783b */ /* 0x000ee80000000200 */
[----:B------:R-:W3:Y:S04]  /*17020*/  LDSM.16.M88.4 R16, [R205+0x8000] ;  /* 0x00800000cd10783b */ /* 0x000ee80000000200 */
[----:B------:R-:W3:Y:S04]  /*17030*/  LDSM.16.M88.4 R20, [R205+0xa000] ;  /* 0x00a00000cd14783b */ /* 0x000ee80000000200 */
[----:B------:R-:W3:Y:S04]  /*17040*/  LDSM.16.M88.4 R24, [R205+0xc000] ;  /* 0x00c00000cd18783b */ /* 0x000ee80000000200 */
[----:B------:R-:W3:Y:S04]  /*17050*/  LDSM.16.M88.4 R28, [R205+0xe000] ;  /* 0x00e00000cd1c783b */ /* 0x000ee80000000200 */
[----:B------:R-:W-:Y:S04]  /*17060*/  LDS R184, [R201+0x30000] ;  /* 0x03000000c9b87984 */ /* 0x000fe80000000800 */
[----:B------:R-:W-:Y:S04]  /*17070*/  LDS R186, [R201+0x30400] ;  /* 0x03040000c9ba7984 */ /* 0x000fe80000000800 */
[----:B------:R-:W-:Y:S04]  /*17080*/  LDS R185, [R198+0x30000] ;  /* 0x03000000c6b97984 */ /* 0x000fe80000000800 */
[----:B------:R-:W4:Y:S01]  /*17090*/  LDS R187, [R198+0x30400] ;  /* 0x03040000c6bb7984 */ /* 0x000f220000000800 */
[-C--:B-1----:R-:W-:Y:S03]  /*170a0*/  HMMA.1688.F32.TF32 R124, R176, R156.reuse, R172 ;  /* 0x0000009cb07c723c */ /* 0x082fe600000810ac */
[----:B------:R-:W-:Y:S04]  /*170b0*/  LDS R172, [R201+0x30800] ;  /* 0x03080000c9ac7984 */ /* 0x000fe80000000800 */
[----:B------:R-:W-:Y:S01]  /*170c0*/  LDS R174, [R201+0x30c00] ;  /* 0x030c0000c9ae7984 */ /* 0x000fe20000000800 */
[-C--:B------:R-:W-:Y:S03]  /*170d0*/  HMMA.1688.F32.TF32 R92, R160, R156.reuse, R92 ;  /* 0x0000009ca05c723c */ /* 0x080fe6000008105c */
[----:B------:R-:W-:Y:S04]  /*170e0*/  LDS R173, [R198+0x30800] ;  /* 0x03080000c6ad7984 */ /* 0x000fe80000000800 */
[----:B------:R-:W1:Y:S01]  /*170f0*/  LDS R175, [R198+0x30c00] ;  /* 0x030c0000c6af7984 */ /* 0x000e620000000800 */
[----:B------:R-:W-:Y:S08]  /*17100*/  HMMA.1688.F32.TF32 R164, R56, R156, R164 ;  /* 0x0000009c38a4723c */ /* 0x000ff000000810a4 */
[-C--:B---3--:R-:W-:Y:S01]  /*17110*/  HMMA.1688.F32.TF32 R128, R176, R4.reuse, R168 ;  /* 0x00000004b080723c */ /* 0x088fe200000810a8 */
[----:B------:R-:W-:Y:S04]  /*17120*/  LDS R168, [R201+0x30880] ;  /* 0x03088000c9a87984 */ /* 0x000fe80000000800 */
[----:B------:R-:W-:Y:S03]  /*17130*/  LDS R170, [R201+0x30c80] ;  /* 0x030c8000c9aa7984 */ /* 0x000fe60000000800 */
[-C--:B------:R-:W-:Y:S01]  /*17140*/  HMMA.1688.F32.TF32 R96, R160, R4.reuse, R96 ;  /* 0x00000004a060723c */ /* 0x080fe20000081060 */
[----:B------:R-:W-:Y:S04]  /*17150*/  LDS R169, [R198+0x30880] ;  /* 0x03088000c6a97984 */ /* 0x000fe80000000800 */
[----:B------:R-:W3:Y:S03]  /*17160*/  LDS R171, [R198+0x30c80] ;  /* 0x030c8000c6ab7984 */ /* 0x000ee60000000800 */
[----:B------:R-:W-:Y:S08]  /*17170*/  HMMA.1688.F32.TF32 R180, R56, R4, R180 ;  /* 0x0000000438b4723c */ /* 0x000ff000000810b4 */
[C---:B----4-:R-:W-:Y:S08]  /*17180*/  HMMA.1688.F32.TF32 R100, R160.reuse, R8, R100 ;  /* 0x00000008a064723c */ /* 0x050ff00000081064 */
[C---:B------:R-:W-:Y:S08]  /*17190*/  HMMA.1688.F32.TF32 R104, R160.reuse, R12, R104 ;  /* 0x0000000ca068723c */ /* 0x040ff00000081068 */
[C---:B------:R-:W-:Y:S08]  /*171a0*/  HMMA.1688.F32.TF32 R108, R160.reuse, R16, R108 ;  /* 0x00000010a06c723c */ /* 0x040ff0000008106c */
[C---:B------:R-:W-:Y:S08]  /*171b0*/  HMMA.1688.F32.TF32 R112, R160.reuse, R20, R112 ;  /* 0x00000014a070723c */ /* 0x040ff00000081070 */
[C---:B------:R-:W-:Y:S08]  /*171c0*/  HMMA.1688.F32.TF32 R116, R160.reuse, R24, R116 ;  /* 0x00000018a074723c */ /* 0x040ff00000081074 */
[----:B------:R-:W-:Y:S01]  /*171d0*/  HMMA.1688.F32.TF32 R120, R160, R28, R120 ;  /* 0x0000001ca078723c */ /* 0x000fe20000081078 */
[----:B------:R-:W-:Y:S04]  /*171e0*/  LDS R160, [R199+0x30800] ;  /* 0x03080000c7a07984 */ /* 0x000fe80000000800 */
[----:B------:R-:W-:Y:S03]  /*171f0*/  LDS R162, [R199+0x30c00] ;  /* 0x030c0000c7a27984 */ /* 0x000fe60000000800 */
[C---:B------:R-:W-:Y:S01]  /*17200*/  HMMA.1688.F32.TF32 R32, R56.reuse, R8, R32 ;  /* 0x000000083820723c */ /* 0x040fe20000081020 */
[----:B------:R-:W-:Y:S04]  /*17210*/  LDS R161, [R200+0x30800] ;  /* 0x03080000c8a17984 */ /* 0x000fe80000000800 */
[----:B------:R-:W4:Y:S03]  /*17220*/  LDS R163, [R200+0x30c00] ;  /* 0x030c0000c8a37984 */ /* 0x000f260000000800 */
[C---:B------:R-:W-:Y:S08]  /*17230*/  HMMA.1688.F32.TF32 R36, R56.reuse, R12, R36 ;  /* 0x0000000c3824723c */ /* 0x040ff00000081024 */
[C---:B------:R-:W-:Y:S08]  /*17240*/  HMMA.1688.F32.TF32 R40, R56.reuse, R16, R40 ;  /* 0x000000103828723c */ /* 0x040ff00000081028 */
[C---:B------:R-:W-:Y:S08]  /*17250*/  HMMA.1688.F32.TF32 R44, R56.reuse, R20, R44 ;  /* 0x00000014382c723c */ /* 0x040ff0000008102c */
[C---:B------:R-:W-:Y:S08]  /*17260*/  HMMA.1688.F32.TF32 R48, R56.reuse, R24, R48 ;  /* 0x000000183830723c */ /* 0x040ff00000081030 */
[----:B------:R-:W-:Y:S01]  /*17270*/  HMMA.1688.F32.TF32 R52, R56, R28, R52 ;  /* 0x0000001c3834723c */ /* 0x000fe20000081034 */
[----:B------:R-:W-:Y:S04]  /*17280*/  LDS R56, [R199+0x30880] ;  /* 0x03088000c7387984 */ /* 0x000fe80000000800 */
[----:B------:R-:W-:Y:S04]  /*17290*/  LDS R58, [R199+0x30c80] ;  /* 0x030c8000c73a7984 */ /* 0x000fe80000000800 */
[----:B------:R-:W-:Y:S04]  /*172a0*/  LDS R57, [R200+0x30880] ;  /* 0x03088000c8397984 */ /* 0x000fe80000000800 */
[----:B------:R-:W1:Y:S01]  /*172b0*/  LDS R59, [R200+0x30c80] ;  /* 0x030c8000c83b7984 */ /* 0x000e620000000800 */
[C---:B------:R-:W-:Y:S08]  /*172c0*/  HMMA.1688.F32.TF32 R60, R184.reuse, R156, R60 ;  /* 0x0000009cb83c723c */ /* 0x040ff0000008103c */
[C---:B------:R-:W-:Y:S08]  /*172d0*/  HMMA.1688.F32.TF32 R64, R184.reuse, R4, R64 ;  /* 0x00000004b840723c */ /* 0x040ff00000081040 */
[C---:B------:R-:W-:Y:S08]  /*172e0*/  HMMA.1688.F32.TF32 R68, R184.reuse, R8, R68 ;  /* 0x00000008b844723c */ /* 0x040ff00000081044 */
[C---:B------:R-:W-:Y:S08]  /*172f0*/  HMMA.1688.F32.TF32 R72, R184.reuse, R12, R72 ;  /* 0x0000000cb848723c */ /* 0x040ff00000081048 */
[C---:B------:R-:W-:Y:S08]  /*17300*/  HMMA.1688.F32.TF32 R76, R184.reuse, R16, R76 ;  /* 0x00000010b84c723c */ /* 0x040ff0000008104c */
[C---:B------:R-:W-:Y:S08]  /*17310*/  HMMA.1688.F32.TF32 R80, R184.reuse, R20, R80 ;  /* 0x00000014b850723c */ /* 0x040ff00000081050 */
[----:B------:R-:W-:Y:S08]  /*17320*/  HMMA.1688.F32.TF32 R84, R184, R24, R84 ;  /* 0x00000018b854723c */ /* 0x000ff00000081054 */
[C---:B------:R-:W-:Y:S08]  /*17330*/  HMMA.1688.F32.TF32 R132, R176.reuse, R8, R132 ;  /* 0x00000008b084723c */ /* 0x040ff00000081084 */
[C---:B------:R-:W-:Y:S08]  /*17340*/  HMMA.1688.F32.TF32 R136, R176.reuse, R12, R136 ;  /* 0x0000000cb088723c */ /* 0x040ff00000081088 */
[C---:B------:R-:W-:Y:S08]  /*17350*/  HMMA.1688.F32.TF32 R140, R176.reuse, R16, R140 ;  /* 0x00000010b08c723c */ /* 0x040ff0000008108c */
[C---:B------:R-:W-:Y:S08]  /*17360*/  HMMA.1688.F32.TF32 R144, R176.reuse, R20, R144 ;  /* 0x00000014b090723c */ /* 0x040ff00000081090 */
[C---:B------:R-:W-:Y:S08]  /*17370*/  HMMA.1688.F32.TF32 R148, R176.reuse, R24, R148 ;  /* 0x00000018b094723c */ /* 0x040ff00000081094 */
[-C--:B------:R-:W-:Y:S01]  /*17380*/  HMMA.1688.F32.TF32 R152, R176, R28.reuse, R152 ;  /* 0x0000001cb098723c */ /* 0x080fe20000081098 */
[----:B--2---:R-:W-:Y:S01]  /*17390*/  IMAD R197, R203, 0x10000, R192 ;  /* 0x00010000cbc57824 */ /* 0x004fe200078e02c0 */
[----:B------:R-:W-:Y:S04]  /*173a0*/  LDS R176, [R201+0x31080] ;  /* 0x03108000c9b07984 */ /* 0x000fe80000000800 */
[----:B------:R-:W-:Y:S02]  /*173b0*/  LDS R178, [R201+0x31480] ;  /* 0x03148000c9b27984 */ /* 0x000fe40000000800 */
[----:B------:R-:W-:Y:S02]  /*173c0*/  HMMA.1688.F32.TF32 R88, R184, R28, R88 ;  /* 0x0000001cb858723c */ /* 0x000fe40000081058 */
[----:B------:R-:W-:Y:S04]  /*173d0*/  LDS R177, [R198+0x31080] ;  /* 0x03108000c6b17984 */ /* 0x000fe80000000800 */
[----:B------:R-:W-:Y:S02]  /*173e0*/  LDS R179, [R198+0x31480] ;  /* 0x03148000c6b37984 */ /* 0x000fe40000000800 */
[C---:B-1----:R-:W-:Y:S02]  /*173f0*/  HMMA.1688.F32.TF32 R60, R172.reuse, R158, R60 ;  /* 0x0000009eac3c723c */ /* 0x042fe4000008103c */
[----:B------:R-:W-:Y:S04]  /*17400*/  LDS R28, [R199+0x31880] ;  /* 0x03188000c71c7984 */ /* 0x000fe80000000800 */
[----:B------:R-:W-:Y:S02]  /*17410*/  LDS R29, [R200+0x31880] ;  /* 0x03188000c81d7984 */ /* 0x000fe40000000800 */
[C---:B------:R-:W-:Y:S08]  /*17420*/  HMMA.1688.F32.TF32 R64, R172.reuse, R6, R64 ;  /* 0x00000006ac40723c */ /* 0x040ff00000081040 */
[C---:B------:R-:W-:Y:S08]  /*17430*/  HMMA.1688.F32.TF32 R68, R172.reuse, R10, R68 ;  /* 0x0000000aac44723c */ /* 0x040ff00000081044 */
[C---:B------:R-:W-:Y:S08]  /*17440*/  HMMA.1688.F32.TF32 R72, R172.reuse, R14, R72 ;  /* 0x0000000eac48723c */ /* 0x040ff00000081048 */
[C---:B------:R-:W-:Y:S08]  /*17450*/  HMMA.1688.F32.TF32 R76, R172.reuse, R18, R76 ;  /* 0x00000012ac4c723c */ /* 0x040ff0000008104c */
[C---:B------:R-:W-:Y:S08]  /*17460*/  HMMA.1688.F32.TF32 R80, R172.reuse, R22, R80 ;  /* 0x00000016ac50723c */ /* 0x040ff00000081050 */
[----:B------:R-:W-:Y:S08]  /*17470*/  HMMA.1688.F32.TF32 R84, R172, R26, R84 ;  /* 0x0000001aac54723c */ /* 0x000ff00000081054 */
[C---:B---3--:R-:W-:Y:S08]  /*17480*/  HMMA.1688.F32.TF32 R92, R168.reuse, R158, R92 ;  /* 0x0000009ea85c723c */ /* 0x048ff0000008105c */
[C---:B------:R-:W-:Y:S08]  /*17490*/  HMMA.1688.F32.TF32 R96, R168.reuse, R6, R96 ;  /* 0x00000006a860723c */ /* 0x040ff00000081060 */
[C---:B------:R-:W-:Y:S08]  /*174a0*/  HMMA.1688.F32.TF32 R100, R168.reuse, R10, R100 ;  /* 0x0000000aa864723c */ /* 0x040ff00000081064 */
[C---:B------:R-:W-:Y:S08]  /*174b0*/  HMMA.1688.F32.TF32 R104, R168.reuse, R14, R104 ;  /* 0x0000000ea868723c */ /* 0x040ff00000081068 */
[C---:B------:R-:W-:Y:S08]  /*174c0*/  HMMA.1688.F32.TF32 R108, R168.reuse, R18, R108 ;  /* 0x00000012a86c723c */ /* 0x040ff0000008106c */
[C---:B------:R-:W-:Y:S08]  /*174d0*/  HMMA.1688.F32.TF32 R112, R168.reuse, R22, R112 ;  /* 0x00000016a870723c */ /* 0x040ff00000081070 */
[----:B------:R-:W-:Y:S08]  /*174e0*/  HMMA.1688.F32.TF32 R116, R168, R26, R116 ;  /* 0x0000001aa874723c */ /* 0x000ff00000081074 */
[C---:B----4-:R-:W-:Y:S08]  /*174f0*/  HMMA.1688.F32.TF32 R124, R160.reuse, R158, R124 ;  /* 0x0000009ea07c723c */ /* 0x050ff0000008107c */
[C---:B------:R-:W-:Y:S08]  /*17500*/  HMMA.1688.F32.TF32 R128, R160.reuse, R6, R128 ;  /* 0x00000006a080723c */ /* 0x040ff00000081080 */
[C---:B------:R-:W-:Y:S08]  /*17510*/  HMMA.1688.F32.TF32 R132, R160.reuse, R10, R132 ;  /* 0x0000000aa084723c */ /* 0x040ff00000081084 */
[C---:B------:R-:W-:Y:S08]  /*17520*/  HMMA.1688.F32.TF32 R136, R160.reuse, R14, R136 ;  /* 0x0000000ea088723c */ /* 0x040ff00000081088 */
[C---:B------:R-:W-:Y:S08]  /*17530*/  HMMA.1688.F32.TF32 R140, R160.reuse, R18, R140 ;  /* 0x00000012a08c723c */ /* 0x040ff0000008108c */
[C---:B------:R-:W-:Y:S08]  /*17540*/  HMMA.1688.F32.TF32 R144, R160.reuse, R22, R144 ;  /* 0x00000016a090723c */ /* 0x040ff00000081090 */
[C---:B------:R-:W-:Y:S08]  /*17550*/  HMMA.1688.F32.TF32 R148, R160.reuse, R26, R148 ;  /* 0x0000001aa094723c */ /* 0x040ff00000081094 */
[----:B------:R-:W-:Y:S01]  /*17560*/  HMMA.1688.F32.TF32 R152, R160, R30, R152 ;  /* 0x0000001ea098723c */ /* 0x000fe20000081098 */
[----:B------:R-:W-:Y:S07]  /*17570*/  LDSM.16.M88.4 R160, [R197+0x2000] ;  /* 0x00200000c5a0783b */ /* 0x000fee0000000200 */
[C---:B------:R-:W-:Y:S01]  /*17580*/  HMMA.1688.F32.TF32 R188, R56.reuse, R158, R164 ;  /* 0x0000009e38bc723c */ /* 0x040fe200000810a4 */
[----:B------:R-:W-:Y:S04]  /*17590*/  LDS R164, [R201+0x31000] ;  /* 0x03100000c9a47984 */ /* 0x000fe80000000800 */
[----:B------:R-:W-:Y:S03]  /*175a0*/  LDS R166, [R201+0x31400] ;  /* 0x03140000c9a67984 */ /* 0x000fe60000000800 */
[C---:B------:R-:W-:Y:S01]  /*175b0*/  HMMA.1688.F32.TF32 R184, R56.reuse, R6, R180 ;  /* 0x0000000638b8723c */ /* 0x040fe200000810b4 */
[----:B------:R-:W-:Y:S04]  /*175c0*/  LDS R165, [R198+0x31000] ;  /* 0x03100000c6a57984 */ /* 0x000fe80000000800 */
[----:B------:R-:W-:Y:S03]  /*175d0*/  LDS R167, [R198+0x31400] ;  /* 0x03140000c6a77984 */ /* 0x000fe60000000800 */
[C---:B------:R-:W-:Y:S01]  /*175e0*/  HMMA.1688.F32.TF32 R32, R56.reuse, R10, R32 ;  /* 0x0000000a3820723c */ /* 0x040fe20000081020 */
[----:B------:R-:W1:Y:S04]  /*175f0*/  LDSM.16.M88.4 R156, [R197] ;  /* 0x00000000c59c783b */ /* 0x000e680000000200 */
[----:B------:R-:W2:Y:S03]  /*17600*/  LDSM.16.M88.4 R4, [R197+0x4000] ;  /* 0x00400000c504783b */ /* 0x000ea60000000200 */
[C---:B------:R-:W-:Y:S01]  /*17610*/  HMMA.1688.F32.TF32 R36, R56.reuse, R14, R36 ;  /* 0x0000000e3824723c */ /* 0x040fe20000081024 */
[----:B------:R-:W-:Y:S04]  /*17620*/  LDSM.16.M88.4 R12, [R197+0xc000] ;  /* 0x00c00000c50c783b */ /* 0x000fe80000000200 */
[----:B------:R-:W-:Y:S03]  /*17630*/  LDSM.16.M88.4 R8, [R197+0xe000] ;  /* 0x00e00000c508783b */ /* 0x000fe60000000200 */
[C---:B------:R-:W-:Y:S01]  /*17640*/  HMMA.1688.F32.TF32 R40, R56.reuse, R18, R40 ;  /* 0x000000123828723c */ /* 0x040fe20000081028 */
[----:B------:R-:W-:Y:S07]  /*17650*/  LDSM.16.M88.4 R16, [R197+0xa000] ;  /* 0x00a00000c510783b */ /* 0x000fee0000000200 */
[C---:B------:R-:W-:Y:S01]  /*17660*/  HMMA.1688.F32.TF32 R44, R56.reuse, R22, R44 ;  /* 0x00000016382c723c */ /* 0x040fe2000008102c */
[----:B------:R-:W-:Y:S07]  /*17670*/  LDSM.16.M88.4 R20, [R197+0x8000] ;  /* 0x00800000c514783b */ /* 0x000fee0000000200 */
[----:B------:R-:W-:Y:S01]  /*17680*/  HMMA.1688.F32.TF32 R48, R56, R26, R48 ;  /* 0x0000001a3830723c */ /* 0x000fe20000081030 */
[----:B------:R-:W3:Y:S07]  /*17690*/  LDSM.16.M88.4 R24, [R197+0x6000] ;  /* 0x00600000c518783b */ /* 0x000eee0000000200 */
[-C--:B------:R-:W-:Y:S01]  /*176a0*/  HMMA.1688.F32.TF32 R88, R172, R30.reuse, R88 ;  /* 0x0000001eac58723c */ /* 0x080fe20000081058 */
[----:B------:R-:W-:Y:S04]  /*176b0*/  LDS R172, [R199+0x31080] ;  /* 0x03108000c7ac7984 */ /* 0x000fe80000000800 */
[----:B------:R-:W-:Y:S03]  /*176c0*/  LDS R174, [R199+0x31480] ;  /* 0x03148000c7ae7984 */ /* 0x000fe60000000800 */
[----:B------:R-:W-:Y:S01]  /*176d0*/  HMMA.1688.F32.TF32 R120, R168, R30, R120 ;  /* 0x0000001ea878723c */ /* 0x000fe20000081078 */
[----:B------:R-:W-:Y:S04]  /*176e0*/  LDS R168, [R199+0x31000] ;  /* 0x03100000c7a87984 */ /* 0x000fe80000000800 */
[----:B------:R-:W-:Y:S04]  /*176f0*/  LDS R170, [R199+0x31400] ;  /* 0x03140000c7aa7984 */ /* 0x000fe80000000800 */
[----:B------:R-:W-:Y:S04]  /*17700*/  LDS R169, [R200+0x31000] ;  /* 0x03100000c8a97984 */ /* 0x000fe80000000800 */
[----:B------:R-:W4:Y:S01]  /*17710*/  LDS R171, [R200+0x31400] ;  /* 0x03140000c8ab7984 */ /* 0x000f220000000800 */
[C---:B-1----:R-:W-:Y:S03]  /*17720*/  HMMA.1688.F32.TF32 R60, R164.reuse, R156, R60 ;  /* 0x0000009ca43c723c */ /* 0x042fe6000008103c */
[----:B------:R-:W-:Y:S04]  /*17730*/  LDS R173, [R200+0x31080] ;  /* 0x03108000c8ad7984 */ /* 0x000fe80000000800 */
[----:B------:R-:W-:Y:S01]  /*17740*/  LDS R175, [R200+0x31480] ;  /* 0x03148000c8af7984 */ /* 0x000fe20000000800 */
[C---:B------:R-:W-:Y:S08]  /*17750*/  HMMA.1688.F32.TF32 R64, R164.reuse, R160, R64 ;  /* 0x000000a0a440723c */ /* 0x040ff00000081040 */
[C---:B--2---:R-:W-:Y:S08]  /*17760*/  HMMA.1688.F32.TF32 R68, R164.reuse, R4, R68 ;  /* 0x00000004a444723c */ /* 0x044ff00000081044 */
[C---:B---3--:R-:W-:Y:S08]  /*17770*/  HMMA.1688.F32.TF32 R72, R164.reuse, R24, R72 ;  /* 0x00000018a448723c */ /* 0x048ff00000081048 */
[C---:B------:R-:W-:Y:S08]  /*17780*/  HMMA.1688.F32.TF32 R76, R164.reuse, R20, R76 ;  /* 0x00000014a44c723c */ /* 0x040ff0000008104c */
[C---:B------:R-:W-:Y:S08]  /*17790*/  HMMA.1688.F32.TF32 R80, R164.reuse, R16, R80 ;  /* 0x00000010a450723c */ /* 0x040ff00000081050 */
[C---:B------:R-:W-:Y:S08]  /*177a0*/  HMMA.1688.F32.TF32 R84, R164.reuse, R12, R84 ;  /* 0x0000000ca454723c */ /* 0x040ff00000081054 */
[----:B------:R-:W-:Y:S01]  /*177b0*/  HMMA.1688.F32.TF32 R88, R164, R8, R88 ;  /* 0x00000008a458723c */ /* 0x000fe20000081058 */
[----:B------:R-:W-:Y:S04]  /*177c0*/  LDS R164, [R201+0x31880] ;  /* 0x03188000c9a47984 */ /* 0x000fe80000000800 */
[----:B------:R-:W-:Y:S03]  /*177d0*/  LDS R166, [R201+0x31c80] ;  /* 0x031c8000c9a67984 */ /* 0x000fe60000000800 */
[----:B------:R-:W-:Y:S01]  /*177e0*/  HMMA.1688.F32.TF32 R52, R56, R30, R52 ;  /* 0x0000001e3834723c */ /* 0x000fe20000081034 */
[----:B------:R-:W-:Y:S04]  /*177f0*/  LDS R165, [R198+0x31880] ;  /* 0x03188000c6a57984 */ /* 0x000fe80000000800 */
[----:B------:R-:W1:Y:S04]  /*17800*/  LDS R167, [R198+0x31c80] ;  /* 0x031c8000c6a77984 */ /* 0x000e680000000800 */
[----:B------:R-:W-:Y:S04]  /*17810*/  LDS R56, [R199+0x31800] ;  /* 0x03180000c7387984 */ /* 0x000fe80000000800 */
[----:B------:R-:W-:Y:S04]  /*17820*/  LDS R58, [R199+0x31c00] ;  /* 0x031c0000c73a7984 */ /* 0x000fe80000000800 */
[----:B------:R-:W-:Y:S04]  /*17830*/  LDS R57, [R200+0x31800] ;  /* 0x03180000c8397984 */ /* 0x000fe80000000800 */
[----:B------:R-:W2:Y:S01]  /*17840*/  LDS R59, [R200+0x31c00] ;  /* 0x031c0000c83b7984 */ /* 0x000ea20000000800 */
[C---:B------:R-:W-:Y:S03]  /*17850*/  HMMA.1688.F32.TF32 R92, R176.reuse, R156, R92 ;  /* 0x0000009cb05c723c */ /* 0x040fe6000008105c */
[----:B------:R-:W-:Y:S04]  /*17860*/  LDS R30, [R199+0x31c80] ;  /* 0x031c8000c71e7984 */ /* 0x000fe80000000800 */
[----:B------:R-:W-:Y:S01]  /*17870*/  LDS R31, [R200+0x31c80] ;  /* 0x031c8000c81f7984 */ /* 0x000fe20000000800 */
[C---:B------:R-:W-:Y:S08]  /*17880*/  HMMA.1688.F32.TF32 R96, R176.reuse, R160, R96 ;  /* 0x000000a0b060723c */ /* 0x040ff00000081060 */
[C---:B------:R-:W-:Y:S08]  /*17890*/  HMMA.1688.F32.TF32 R100, R176.reuse, R4, R100 ;  /* 0x00000004b064723c */ /* 0x040ff00000081064 */
[C---:B------:R-:W-:Y:S08]  /*178a0*/  HMMA.1688.F32.TF32 R104, R176.reuse, R24, R104 ;  /* 0x00000018b068723c */ /* 0x040ff00000081068 */
[C---:B------:R-:W-:Y:S08]  /*178b0*/  HMMA.1688.F32.TF32 R108, R176.reuse, R20, R108 ;  /* 0x00000014b06c723c */ /* 0x040ff0000008106c */
[C---:B------:R-:W-:Y:S08]  /*178c0*/  HMMA.1688.F32.TF32 R112, R176.reuse, R16, R112 ;  /* 0x00000010b070723c */ /* 0x040ff00000081070 */
[C---:B------:R-:W-:Y:S08]  /*178d0*/  HMMA.1688.F32.TF32 R116, R176.reuse, R12, R116 ;  /* 0x0000000cb074723c */ /* 0x040ff00000081074 */
[----:B------:R-:W-:Y:S01]  /*178e0*/  HMMA.1688.F32.TF32 R120, R176, R8, R120 ;  /* 0x00000008b078723c */ /* 0x000fe20000081078 */
[----:B------:R-:W-:Y:S04]  /*178f0*/  LDS R176, [R201+0x32000] ;  /* 0x03200000c9b07984 */ /* 0x000fe80000000800 */
[----:B------:R-:W-:Y:S03]  /*17900*/  LDS R178, [R201+0x32400] ;  /* 0x03240000c9b27984 */ /* 0x000fe60000000800 */
[C---:B----4-:R-:W-:Y:S01]  /*17910*/  HMMA.1688.F32.TF32 R124, R168.reuse, R156, R124 ;  /* 0x0000009ca87c723c */ /* 0x050fe2000008107c */
[----:B------:R-:W-:Y:S04]  /*17920*/  LDS R177, [R198+0x32000] ;  /* 0x03200000c6b17984 */ /* 0x000fe80000000800 */
[----:B------:R-:W-:Y:S03]  /*17930*/  LDS R179, [R198+0x32400] ;  /* 0x03240000c6b37984 */ /* 0x000fe60000000800 */
        /* <DEDUP_REMOVED lines=9> */
[C---:B-1----:R-:W-:Y:S01]  /*179d0*/  HMMA.1688.F32.TF32 R92, R164.reuse, R158, R92 ;  /* 0x0000009ea45c723c */ /* 0x042fe2000008105c */
[----:B------:R-:W-:Y:S04]  /*179e0*/  LDS R169, [R198+0x31800] ;  /* 0x03180000c6a97984 */ /* 0x000fe80000000800 */
[----:B------:R-:W1:Y:S03]  /*179f0*/  LDS R171, [R198+0x31c00] ;  /* 0x031c0000c6ab7984 */ /* 0x000e660000000800 */
[C---:B------:R-:W-:Y:S08]  /*17a00*/  HMMA.1688.F32.TF32 R96, R164.reuse, R162, R96 ;  /* 0x000000a2a460723c */ /* 0x040ff00000081060 */
[C---:B------:R-:W-:Y:S08]  /*17a10*/  HMMA.1688.F32.TF32 R100, R164.reuse, R6, R100 ;  /* 0x00000006a464723c */ /* 0x040ff00000081064 */
[C---:B------:R-:W-:Y:S08]  /*17a20*/  HMMA.1688.F32.TF32 R104, R164.reuse, R26, R104 ;  /* 0x0000001aa468723c */ /* 0x040ff00000081068 */
[C---:B------:R-:W-:Y:S08]  /*17a30*/  HMMA.1688.F32.TF32 R108, R164.reuse, R22, R108 ;  /* 0x00000016a46c723c */ /* 0x040ff0000008106c */
[C---:B------:R-:W-:Y:S08]  /*17a40*/  HMMA.1688.F32.TF32 R112, R164.reuse, R18, R112 ;  /* 0x00000012a470723c */ /* 0x040ff00000081070 */
[C---:B------:R-:W-:Y:S08]  /*17a50*/  HMMA.1688.F32.TF32 R116, R164.reuse, R14, R116 ;  /* 0x0000000ea474723c */ /* 0x040ff00000081074 */
[----:B------:R-:W-:Y:S08]  /*17a60*/  HMMA.1688.F32.TF32 R120, R164, R10, R120 ;  /* 0x0000000aa478723c */ /* 0x000ff00000081078 */
[C---:B------:R-:W-:Y:S01]  /*17a70*/  HMMA.1688.F32.TF32 R180, R172.reuse, R156, R188 ;  /* 0x0000009cacb4723c */ /* 0x040fe200000810bc */
[----:B------:R-:W-:Y:S04]  /*17a80*/  LDS R156, [R201+0x32080] ;  /* 0x03208000c99c7984 */ /* 0x000fe80000000800 */
[----:B------:R-:W-:Y:S03]  /*17a90*/  LDS R157, [R198+0x32080] ;  /* 0x03208000c69d7984 */ /* 0x000fe60000000800 */
[C---:B------:R-:W-:Y:S01]  /*17aa0*/  HMMA.1688.F32.TF32 R184, R172.reuse, R160, R184 ;  /* 0x000000a0acb8723c */ /* 0x040fe200000810b8 */
[----:B------:R-:W-:Y:S04]  /*17ab0*/  LDS R188, [R199+0x32880] ;  /* 0x03288000c7bc7984 */ /* 0x000fe80000000800 */
[----:B------:R-:W-:Y:S03]  /*17ac0*/  LDS R190, [R199+0x32c80] ;  /* 0x032c8000c7be7984 */ /* 0x000fe60000000800 */
[C---:B------:R-:W-:Y:S01]  /*17ad0*/  HMMA.1688.F32.TF32 R32, R172.reuse, R4, R32 ;  /* 0x00000004ac20723c */ /* 0x040fe20000081020 */
[----:B------:R-:W-:Y:S04]  /*17ae0*/  LDS R189, [R200+0x32880] ;  /* 0x03288000c8bd7984 */ /* 0x000fe80000000800 */
[----:B------:R-:W-:Y:S03]  /*17af0*/  LDS R191, [R200+0x32c80] ;  /* 0x032c8000c8bf7984 */ /* 0x000fe60000000800 */
[C---:B------:R-:W-:Y:S08]  /*17b00*/  HMMA.1688.F32.TF32 R36, R172.reuse, R24, R36 ;  /* 0x00000018ac24723c */ /* 0x040ff00000081024 */
[C---:B------:R-:W-:Y:S08]  /*17b10*/  HMMA.1688.F32.TF32 R40, R172.reuse, R20, R40 ;  /* 0x00000014ac28723c */ /* 0x040ff00000081028 */
[C---:B------:R-:W-:Y:S08]  /*17b20*/  HMMA.1688.F32.TF32 R44, R172.reuse, R16, R44 ;  /* 0x00000010ac2c723c */ /* 0x040ff0000008102c */
[C---:B------:R-:W-:Y:S08]  /*17b30*/  HMMA.1688.F32.TF32 R48, R172.reuse, R12, R48 ;  /* 0x0000000cac30723c */ /* 0x040ff00000081030 */
[----:B------:R-:W-:Y:S01]  /*17b40*/  HMMA.1688.F32.TF32 R52, R172, R8, R52 ;  /* 0x00000008ac34723c */ /* 0x000fe20000081034 */
[----:B------:R-:W-:Y:S04]  /*17b50*/  LDS R172, [R199+0x32000] ;  /* 0x03200000c7ac7984 */ /* 0x000fe80000000800 */
[----:B------:R-:W-:Y:S03]  /*17b60*/  LDS R174, [R199+0x32400] ;  /* 0x03240000c7ae7984 */ /* 0x000fe60000000800 */
[C---:B--2---:R-:W-:Y:S01]  /*17b70*/  HMMA.1688.F32.TF32 R164, R56.reuse, R158, R124 ;  /* 0x0000009e38a4723c */ /* 0x044fe2000008107c */
[----:B------:R-:W-:Y:S04]  /*17b80*/  LDS R173, [R200+0x32000] ;  /* 0x03200000c8ad7984 */ /* 0x000fe80000000800 */
[----:B------:R-:W-:Y:S04]  /*17b90*/  LDS R175, [R200+0x32400] ;  /* 0x03240000c8af7984 */ /* 0x000fe80000000800 */
[----:B------:R-:W2:Y:S01]  /*17ba0*/  LDSM.16.M88.4 R124, [R205+0x2080] ;  /* 0x00208000cd7c783b */ /* 0x000ea20000000200 */
[-C--:B------:R-:W-:Y:S08]  /*17bb0*/  HMMA.1688.F32.TF32 R128, R56, R162.reuse, R128 ;  /* 0x000000a23880723c */ /* 0x080ff00000081080 */
[C---:B-1----:R-:W-:Y:S08]  /*17bc0*/  HMMA.1688.F32.TF32 R64, R168.reuse, R162, R64 ;  /* 0x000000a2a840723c */ /* 0x042ff00000081040 */
[-C--:B------:R-:W-:Y:S08]  /*17bd0*/  HMMA.1688.F32.TF32 R68, R168, R6.reuse, R68 ;  /* 0x00000006a844723c */ /* 0x080ff00000081044 */
[C---:B------:R-:W-:Y:S08]  /*17be0*/  HMMA.1688.F32.TF32 R132, R56.reuse, R6, R132 ;  /* 0x000000063884723c */ /* 0x040ff00000081084 */
[C---:B------:R-:W-:Y:S08]  /*17bf0*/  HMMA.1688.F32.TF32 R136, R56.reuse, R26, R136 ;  /* 0x0000001a3888723c */ /* 0x040ff00000081088 */
[C---:B------:R-:W-:Y:S08]  /*17c00*/  HMMA.1688.F32.TF32 R140, R56.reuse, R22, R140 ;  /* 0x00000016388c723c */ /* 0x040ff0000008108c */
[C---:B------:R-:W-:Y:S08]  /*17c10*/  HMMA.1688.F32.TF32 R144, R56.reuse, R18, R144 ;  /* 0x000000123890723c */ /* 0x040ff00000081090 */
[C---:B------:R-:W-:Y:S08]  /*17c20*/  HMMA.1688.F32.TF32 R148, R56.reuse, R14, R148 ;  /* 0x0000000e3894723c */ /* 0x040ff00000081094 */
[----:B------:R-:W-:Y:S01]  /*17c30*/  HMMA.1688.F32.TF32 R152, R56, R10, R152 ;  /* 0x0000000a3898723c */ /* 0x000fe20000081098 */
[----:B------:R-:W1:Y:S07]  /*17c40*/  LDSM.16.M88.4 R56, [R205+0x80] ;  /* 0x00008000cd38783b */ /* 0x000e6e0000000200 */
[C---:B------:R-:W-:Y:S08]  /*17c50*/  HMMA.1688.F32.TF32 R192, R28.reuse, R162, R184 ;  /* 0x000000a21cc0723c */ /* 0x040ff000000810b8 */
[----:B------:R-:W-:Y:S08]  /*17c60*/  HMMA.1688.F32.TF32 R32, R28, R6, R32 ;  /* 0x000000061c20723c */ /* 0x000ff00000081020 */
        /* <DEDUP_REMOVED lines=10> */
[----:B------:R-:W3:Y:S03]  /*17d10*/  LDS R171, [R200+0x32480] ;  /* 0x03248000c8ab7984 */ /* 0x000ee60000000800 */
        /* <DEDUP_REMOVED lines=8> */
[----:B------:R-:W4:Y:S07]  /*17da0*/  LDSM.16.M88.4 R8, [R205+0xe080] ;  /* 0x00e08000cd08783b */ /* 0x000f2e0000000200 */
[----:B--2---:R-:W-:Y:S01]  /*17db0*/  HMMA.1688.F32.TF32 R160, R172, R124, R128 ;  /* 0x0000007caca0723c */ /* 0x004fe20000081080 */
[----:B------:R-:W2:Y:S07]  /*17dc0*/  LDSM.16.M88.4 R128, [R205+0x4080] ;  /* 0x00408000cd80783b */ /* 0x000eae0000000200 */
[----:B------:R-:W-:Y:S01]  /*17dd0*/  HMMA.1688.F32.TF32 R180, R28, R158, R180 ;  /* 0x0000009e1cb4723c */ /* 0x000fe200000810b4 */
[----:B------:R-:W-:Y:S04]  /*17de0*/  LDS R158, [R201+0x32480] ;  /* 0x03248000c99e7984 */ /* 0x000fe80000000800 */
[----:B------:R-:W2:Y:S03]  /*17df0*/  LDS R159, [R198+0x32480] ;  /* 0x03248000c69f7984 */ /* 0x000ea60000000800 */
[-C--:B-1----:R-:W-:Y:S08]  /*17e00*/  HMMA.1688.F32.TF32 R28, R176, R56.reuse, R60 ;  /* 0x00000038b01c723c */ /* 0x082ff0000008103c */
[-C--:B------:R-:W-:Y:S01]  /*17e10*/  HMMA.1688.F32.TF32 R184, R172, R56.reuse, R164 ;  /* 0x00000038acb8723c */ /* 0x080fe200000810a4 */
[----:B------:R-:W-:Y:S04]  /*17e20*/  LDS R164, [R201+0x32800] ;  /* 0x03280000c9a47984 */ /* 0x000fe80000000800 */
[----:B------:R-:W-:Y:S03]  /*17e30*/  LDS R166, [R201+0x32c00] ;  /* 0x032c0000c9a67984 */ /* 0x000fe60000000800 */
[C---:B---3--:R-:W-:Y:S01]  /*17e40*/  HMMA.1688.F32.TF32 R180, R168.reuse, R56, R180 ;  /* 0x00000038a8b4723c */ /* 0x048fe200000810b4 */
[----:B------:R-:W-:Y:S04]  /*17e50*/  LDS R165, [R198+0x32800] ;  /* 0x03280000c6a57984 */ /* 0x000fe80000000800 */
[----:B------:R-:W1:Y:S03]  /*17e60*/  LDS R167, [R198+0x32c00] ;  /* 0x032c0000c6a77984 */ /* 0x000e660000000800 */
[----:B------:R-:W-:Y:S08]  /*17e70*/  HMMA.1688.F32.TF32 R192, R168, R124, R192 ;  /* 0x0000007ca8c0723c */ /* 0x000ff000000810c0 */
[----:B----4-:R-:W-:Y:S01]  /*17e80*/  HMMA.1688.F32.TF32 R44, R172, R8, R152 ;  /* 0x00000008ac2c723c */ /* 0x010fe20000081098 */
[----:B------:R-:W-:Y:S04]  /*17e90*/  LDS R152, [R201+0x32880] ;  /* 0x03288000c9987984 */ /* 0x000fe80000000800 */
[----:B------:R-:W-:Y:S03]  /*17ea0*/  LDS R154, [R201+0x32c80] ;  /* 0x032c8000c99a7984 */ /* 0x000fe60000000800 */
[C---:B--2---:R-:W-:Y:S01]  /*17eb0*/  HMMA.1688.F32.TF32 R32, R168.reuse, R128, R32 ;  /* 0x00000080a820723c */ /* 0x044fe20000081020 */
[----:B------:R-:W-:Y:S04]  /*17ec0*/  LDS R153, [R198+0x32880] ;  /* 0x03288000c6997984 */ /* 0x000fe80000000800 */
[----:B------:R-:W2:Y:S03]  /*17ed0*/  LDS R155, [R198+0x32c80] ;  /* 0x032c8000c69b7984 */ /* 0x000ea60000000800 */
[C---:B------:R-:W-:Y:S08]  /*17ee0*/  HMMA.1688.F32.TF32 R36, R168.reuse, R24, R36 ;  /* 0x00000018a824723c */ /* 0x040ff00000081024 */
[C---:B------:R-:W-:Y:S08]  /*17ef0*/  HMMA.1688.F32.TF32 R40, R168.reuse, R20, R40 ;  /* 0x00000014a828723c */ /* 0x040ff00000081028 */
[C---:B------:R-:W-:Y:S01]  /*17f00*/  HMMA.1688.F32.TF32 R60, R168.reuse, R16, R4 ;  /* 0x00000010a83c723c */ /* 0x040fe20000081004 */
[----:B------:R-:W-:Y:S04]  /*17f10*/  LDS R4, [R199+0x33080] ;  /* 0x03308000c7047984 */ /* 0x000fe80000000800 */
[----:B------:R-:W-:Y:S03]  /*17f20*/  LDS R6, [R199+0x33480] ;  /* 0x03348000c7067984 */ /* 0x000fe60000000800 */
[C---:B------:R-:W-:Y:S01]  /*17f30*/  HMMA.1688.F32.TF32 R48, R168.reuse, R12, R48 ;  /* 0x0000000ca830723c */ /* 0x040fe20000081030 */
[----:B------:R-:W-:Y:S04]  /*17f40*/  LDS R5, [R200+0x33080] ;  /* 0x03308000c8057984 */ /* 0x000fe80000000800 */
[----:B------:R-:W-:Y:S03]  /*17f50*/  LDS R7, [R200+0x33480] ;  /* 0x03348000c8077984 */ /* 0x000fe60000000800 */
[----:B------:R-:W-:Y:S01]  /*17f60*/  HMMA.1688.F32.TF32 R52, R168, R8, R52 ;  /* 0x00000008a834723c */ /* 0x000fe20000081034 */
[----:B------:R-:W-:Y:S04]  /*17f70*/  LDS R168, [R199+0x32800] ;  /* 0x03280000c7a87984 */ /* 0x000fe80000000800 */
[----:B------:R-:W-:Y:S04]  /*17f80*/  LDS R170, [R199+0x32c00] ;  /* 0x032c0000c7aa7984 */ /* 0x000fe80000000800 */
[----:B------:R-:W-:Y:S04]  /*17f90*/  LDS R169, [R200+0x32800] ;  /* 0x03280000c8a97984 */ /* 0x000fe80000000800 */
[----:B------:R-:W3:Y:S01]  /*17fa0*/  LDS R171, [R200+0x32c00] ;  /* 0x032c0000c8ab7984 */ /* 0x000ee20000000800 */
        /* <DEDUP_REMOVED lines=27> */
[----:B------:R-:W1:Y:S04]  /*18160*/  LDSM.16.M88.4 R28, [R197+0x80] ;  /* 0x00008000c51c783b */ /* 0x000e680000000200 */
[----:B------:R-:W-:Y:S03]  /*18170*/  LDS R157, [R198+0x33080] ;  /* 0x03308000c69d7984 */ /* 0x000fe60000000800 */
[C---:B------:R-:W-:Y:S01]  /*18180*/  HMMA.1688.F32.TF32 R64, R164.reuse, R126, R64 ;  /* 0x0000007ea440723c */ /* 0x040fe20000081040 */
[----:B------:R-:W-:Y:S07]  /*18190*/  LDS R159, [R198+0x33480] ;  /* 0x03348000c69f7984 */ /* 0x000fee0000000800 */
[C---:B------:R-:W-:Y:S08]  /*181a0*/  HMMA.1688.F32.TF32 R68, R164.reuse, R130, R68 ;  /* 0x00000082a444723c */ /* 0x040ff00000081044 */
[C---:B------:R-:W-:Y:S08]  /*181b0*/  HMMA.1688.F32.TF32 R72, R164.reuse, R26, R72 ;  /* 0x0000001aa448723c */ /* 0x040ff00000081048 */
[C---:B------:R-:W-:Y:S08]  /*181c0*/  HMMA.1688.F32.TF32 R76, R164.reuse, R22, R76 ;  /* 0x00000016a44c723c */ /* 0x040ff0000008104c */
[C---:B------:R-:W-:Y:S08]  /*181d0*/  HMMA.1688.F32.TF32 R80, R164.reuse, R18, R80 ;  /* 0x00000012a450723c */ /* 0x040ff00000081050 */
[C---:B------:R-:W-:Y:S08]  /*181e0*/  HMMA.1688.F32.TF32 R84, R164.reuse, R14, R84 ;  /* 0x0000000ea454723c */ /* 0x040ff00000081054 */
[----:B------:R-:W-:Y:S08]  /*181f0*/  HMMA.1688.F32.TF32 R88, R164, R10, R88 ;  /* 0x0000000aa458723c */ /* 0x000ff00000081058 */
[C---:B--2---:R-:W-:Y:S08]  /*18200*/  HMMA.1688.F32.TF32 R100, R152.reuse, R130, R100 ;  /* 0x000000829864723c */ /* 0x044ff00000081064 */
        /* <DEDUP_REMOVED lines=18> */
[----:B------:R-:W2:Y:S03]  /*18330*/  LDS R155, [R200+0x33400] ;  /* 0x03340000c89b7984 */ /* 0x000ea60000000800 */
[----:B------:R-:W-:Y:S01]  /*18340*/  HMMA.1688.F32.TF32 R168, R168, R10, R44 ;  /* 0x0000000aa8a8723c */ /* 0x000fe2000008102c */
[----:B------:R-:W3:Y:S04]  /*18350*/  LDSM.16.M88.4 R56, [R197+0x2080] ;  /* 0x00208000c538783b */ /* 0x000ee80000000200 */
[----:B------:R-:W-:Y:S03]  /*18360*/  LDSM.16.M88.4 R44, [R197+0xa080] ;  /* 0x00a08000c52c783b */ /* 0x000fe60000000200 */
[C---:B------:R-:W-:Y:S01]  /*18370*/  HMMA.1688.F32.TF32 R128, R188.reuse, R130, R32 ;  /* 0x00000082bc80723c */ /* 0x040fe20000081020 */
[----:B------:R-:W4:Y:S07]  /*18380*/  LDSM.16.M88.4 R32, [R197+0x4080] ;  /* 0x00408000c520783b */ /* 0x000f2e0000000200 */
[C---:B------:R-:W-:Y:S01]  /*18390*/  HMMA.1688.F32.TF32 R24, R188.reuse, R26, R36 ;  /* 0x0000001abc18723c */ /* 0x040fe20000081024 */
[----:B------:R-:W1:Y:S07]  /*183a0*/  LDSM.16.M88.4 R36, [R197+0x6080] ;  /* 0x00608000c524783b */ /* 0x000e6e0000000200 */
[C---:B------:R-:W-:Y:S01]  /*183b0*/  HMMA.1688.F32.TF32 R20, R188.reuse, R22, R40 ;  /* 0x00000016bc14723c */ /* 0x040fe20000081028 */
[----:B------:R-:W2:Y:S07]  /*183c0*/  LDSM.16.M88.4 R40, [R197+0x8080] ;  /* 0x00808000c528783b */ /* 0x000eae0000000200 */
[C---:B------:R-:W-:Y:S01]  /*183d0*/  HMMA.1688.F32.TF32 R12, R188.reuse, R14, R48 ;  /* 0x0000000ebc0c723c */ /* 0x040fe20000081030 */
[----:B------:R-:W3:Y:S07]  /*183e0*/  LDSM.16.M88.4 R48, [R197+0xc080] ;  /* 0x00c08000c530783b */ /* 0x000eee0000000200 */
[C---:B------:R-:W-:Y:S01]  /*183f0*/  HMMA.1688.F32.TF32 R8, R188.reuse, R10, R52 ;  /* 0x0000000abc08723c */ /* 0x040fe20000081034 */
[----:B------:R-:W4:Y:S07]  /*18400*/  LDSM.16.M88.4 R52, [R197+0xe080] ;  /* 0x00e08000c534783b */ /* 0x000f2e0000000200 */
[C---:B------:R-:W-:Y:S08]  /*18410*/  HMMA.1688.F32.TF32 R124, R188.reuse, R126, R192 ;  /* 0x0000007ebc7c723c */ /* 0x040ff000000810c0 */
[----:B------:R-:W-:Y:S08]  /*18420*/  HMMA.1688.F32.TF32 R16, R188, R18, R60 ;  /* 0x00000012bc10723c */ /* 0x000ff0000008103c */
[-C--:B-1----:R-:W-:Y:S08]  /*18430*/  HMMA.1688.F32.TF32 R60, R172, R28.reuse, R176 ;  /* 0x0000001cac3c723c */ /* 0x082ff000000810b0 */
[C---:B--2---:R-:W-:Y:S08]  /*18440*/  HMMA.1688.F32.TF32 R132, R152.reuse, R28, R184 ;  /* 0x0000001c9884723c */ /* 0x044ff000000810b8 */
[C---:B---3--:R-:W-:Y:S08]  /*18450*/  HMMA.1688.F32.TF32 R160, R152.reuse, R56, R160 ;  /* 0x0000003898a0723c */ /* 0x048ff000000810a0 */
[C---:B----4-:R-:W-:Y:S08]  /*18460*/  HMMA.1688.F32.TF32 R164, R152.reuse, R32, R164 ;  /* 0x0000002098a4723c */ /* 0x050ff000000810a4 */
[C---:B------:R-:W-:Y:S08]  /*18470*/  HMMA.1688.F32.TF32 R136, R152.reuse, R36, R136 ;  /* 0x000000249888723c */ /* 0x040ff00000081088 */
[C---:B------:R-:W-:Y:S08]  /*18480*/  HMMA.1688.F32.TF32 R140, R152.reuse, R40, R140 ;  /* 0x00000028988c723c */ /* 0x040ff0000008108c */
[C---:B------:R-:W-:Y:S08]  /*18490*/  HMMA.1688.F32.TF32 R144, R152.reuse, R44, R144 ;  /* 0x0000002c9890723c */ /* 0x040ff00000081090 */
[----:B------:R-:W-:Y:S08]  /*184a0*/  HMMA.1688.F32.TF32 R148, R152, R48, R148 ;  /* 0x000000309894723c */ /* 0x000ff00000081094 */
[-C--:B------:R-:W-:Y:S08]  /*184b0*/  HMMA.1688.F32.TF32 R92, R156, R28.reuse, R92 ;  /* 0x0000001c9c5c723c */ /* 0x080ff0000008105c */
[----:B------:R-:W-:Y:S08]  /*184c0*/  HMMA.1688.F32.TF32 R176, R4, R28, R180 ;  /* 0x0000001c04b0723c */ /* 0x000ff000000810b4 */
[C---:B------:R-:W-:Y:S08]  /*184d0*/  HMMA.1688.F32.TF32 R64, R172.reuse, R56, R64 ;  /* 0x00000038ac40723c */ /* 0x040ff00000081040 */
[C---:B------:R-:W-:Y:S08]  /*184e0*/  HMMA.1688.F32.TF32 R68, R172.reuse, R32, R68 ;  /* 0x00000020ac44723c */ /* 0x040ff00000081044 */
[C---:B------:R-:W-:Y:S08]  /*184f0*/  HMMA.1688.F32.TF32 R72, R172.reuse, R36, R72 ;  /* 0x00000024ac48723c */ /* 0x040ff00000081048 */
[C---:B------:R-:W-:Y:S08]  /*18500*/  HMMA.1688.F32.TF32 R76, R172.reuse, R40, R76 ;  /* 0x00000028ac4c723c */ /* 0x040ff0000008104c */
[C---:B------:R-:W-:Y:S08]  /*18510*/  HMMA.1688.F32.TF32 R80, R172.reuse, R44, R80 ;  /* 0x0000002cac50723c */ /* 0x040ff00000081050 */
[C---:B------:R-:W-:Y:S08]  /*18520*/  HMMA.1688.F32.TF32 R84, R172.reuse, R48, R84 ;  /* 0x00000030ac54723c */ /* 0x040ff00000081054 */
[-C--:B------:R-:W-:Y:S01]  /*18530*/  HMMA.1688.F32.TF32 R88, R172, R52.reuse, R88 ;  /* 0x00000034ac58723c */ /* 0x080fe20000081058 */
[----:B------:R-:W-:Y:S04]  /*18540*/  LDS R172, [R201+0x33800] ;  /* 0x03380000c9ac7984 */ /* 0x000fe80000000800 */
[----:B------:R-:W-:Y:S03]  /*18550*/  LDS R174, [R201+0x33c00] ;  /* 0x033c0000c9ae7984 */ /* 0x000fe60000000800 */
[----:B------:R-:W-:Y:S01]  /*18560*/  HMMA.1688.F32.TF32 R152, R152, R52, R168 ;  /* 0x000000349898723c */ /* 0x000fe200000810a8 */
[----:B------:R-:W-:Y:S04]  /*18570*/  LDS R173, [R198+0x33800] ;  /* 0x03380000c6ad7984 */ /* 0x000fe80000000800 */
[----:B------:R-:W1:Y:S03]  /*18580*/  LDS R175, [R198+0x33c00] ;  /* 0x033c0000c6af7984 */ /* 0x000e660000000800 */
[C---:B------:R-:W-:Y:S01]  /*18590*/  HMMA.1688.F32.TF32 R96, R156.reuse, R56, R96 ;  /* 0x000000389c60723c */ /* 0x040fe20000081060 */
[----:B------:R-:W-:Y:S04]  /*185a0*/  LDS R168, [R201+0x33880] ;  /* 0x03388000c9a87984 */ /* 0x000fe80000000800 */
[----:B------:R-:W-:Y:S03]  /*185b0*/  LDS R170, [R201+0x33c80] ;  /* 0x033c8000c9aa7984 */ /* 0x000fe60000000800 */
[C---:B------:R-:W-:Y:S01]  /*185c0*/  HMMA.1688.F32.TF32 R100, R156.reuse, R32, R100 ;  /* 0x000000209c64723c */ /* 0x040fe20000081064 */
[----:B------:R-:W-:Y:S04]  /*185d0*/  LDS R169, [R198+0x33880] ;  /* 0x03388000c6a97984 */ /* 0x000fe80000000800 */
[----:B------:R-:W2:Y:S03]  /*185e0*/  LDS R171, [R198+0x33c80] ;  /* 0x033c8000c6ab7984 */ /* 0x000ea60000000800 */
        /* <DEDUP_REMOVED lines=10> */
[C---:B------:R-:W-:Y:S08]  /*18690*/  HMMA.1688.F32.TF32 R128, R4.reuse, R32, R128 ;  /* 0x000000200480723c */ /* 0x040ff00000081080 */
[C---:B------:R-:W-:Y:S08]  /*186a0*/  HMMA.1688.F32.TF32 R24, R4.reuse, R36, R24 ;  /* 0x000000240418723c */ /* 0x040ff00000081018 */
[C---:B------:R-:W-:Y:S08]  /*186b0*/  HMMA.1688.F32.TF32 R20, R4.reuse, R40, R20 ;  /* 0x000000280414723c */ /* 0x040ff00000081014 */
[C---:B------:R-:W-:Y:S01]  /*186c0*/  HMMA.1688.F32.TF32 R12, R4.reuse, R48, R12 ;  /* 0x00000030040c723c */ /* 0x040fe2000008100c */
[----:B------:R-:W-:Y:S01]  /*186d0*/  IADD3 R205, R211, -0x3, RZ ;  /* 0xfffffffdd3cd7810 */ /* 0x000fe20007ffe0ff */
[----:B------:R-:W4:Y:S06]  /*186e0*/  LDL R29, [R1+0x360] ;  /* 0x00036000011d7983 */ /* 0x000f2c0000100800 */
[C---:B------:R-:W-:Y:S01]  /*186f0*/  HMMA.1688.F32.TF32 R16, R4.reuse, R44, R16 ;  /* 0x0000002c0410723c */ /* 0x040fe20000081010 */
[C---:B------:R-:W-:Y:S01]  /*18700*/  ISETP.GE.AND P1, PT, R207.reuse, UR5, PT ;  /* 0x00000005cf007c0c */ /* 0x040fe2000bf26270 */
[----:B------:R-:W4:Y:S06]  /*18710*/  LDL R28, [R1+0x344] ;  /* 0x00034400011c7983 */ /* 0x000f2c0000100800 */
[----:B------:R-:W-:Y:S01]  /*18720*/  HMMA.1688.F32.TF32 R4, R4, R52, R8 ;  /* 0x000000340404723c */ /* 0x000fe20000081008 */
[----:B------:R-:W-:Y:S04]  /*18730*/  LDS R8, [R199+0x33880] ;  /* 0x03388000c7087984 */ /* 0x000fe80000000800 */
[----:B------:R-:W-:Y:S04]  /*18740*/  LDS R10, [R199+0x33c80] ;  /* 0x033c8000c70a7984 */ /* 0x000fe80000000800 */
[----:B------:R-:W-:Y:S04]  /*18750*/  LDS R9, [R200+0x33880] ;  /* 0x03388000c8097984 */ /* 0x000fe80000000800 */
[----:B------:R-:W3:Y:S01]  /*18760*/  LDS R11, [R200+0x33c80] ;  /* 0x033c8000c80b7984 */ /* 0x000ee20000000800 */
[----:B-1----:R-:W-:Y:S01]  /*18770*/  HMMA.1688.F32.TF32 R84, R172, R50, R84 ;  /* 0x00000032ac54723c */ /* 0x002fe20000081054 */
[----:B------:R-:W-:-:S02]  /*18780*/  LOP3.LUT R195, R207, 0x4, RZ, 0xfc, !PT ;  /* 0x00000004cfc37812 */ /* 0x000fc400078efcff */
[----:B------:R-:W-:-:S05]  /*18790*/  ISETP.LE.AND P0, PT, R205, UR4, PT ;  /* 0x00000004cd007c0c */ /* 0x000fca000bf03270 */
[----:B--2---:R-:W-:Y:S01]  /*187a0*/  HMMA.1688.F32.TF32 R116, R168, R50, R116 ;  /* 0x00000032a874723c */ /* 0x004fe20000081074 */
[----:B------:R-:W-:-:S07]  /*187b0*/  IADD3 R202, R202, 0x1, RZ ;  /* 0x00000001caca7810 */ /* 0x000fce0007ffe0ff */
[----:B---3--:R-:W-:Y:S01]  /*187c0*/  HMMA.1688.F32.TF32 R148, R156, R50, R148 ;  /* 0x000000329c94723c */ /* 0x008fe20000081094 */
[----:B------:R-:W-:-:S07]  /*187d0*/  LOP3.LUT R205, R207, 0x8, RZ, 0xfc, !PT ;  /* 0x00000008cfcd7812 */ /* 0x000fce00078efcff */
[----:B------:R-:W-:Y:S01]  /*187e0*/  HMMA.1688.F32.TF32 R88, R172, R54, R88 ;  /* 0x00000036ac58723c */ /* 0x000fe20000081058 */
[----:B------:R-:W-:-:S07]  /*187f0*/  ISETP.GE.AND P2, PT, R205, UR5, PT ;  /* 0x00000005cd007c0c */ /* 0x000fce000bf46270 */
[----:B------:R-:W-:Y:S08]  /*18800*/  HMMA.1688.F32.TF32 R120, R168, R54, R120 ;  /* 0x00000036a878723c */ /* 0x000ff00000081078 */
[----:B------:R-:W-:Y:S08]  /*18810*/  HMMA.1688.F32.TF32 R48, R8, R50, R12 ;  /* 0x000000320830723c */ /* 0x000ff0000008100c */
[----:B------:R-:W-:Y:S01]  /*18820*/  HMMA.1688.F32.TF32 R152, R156, R54, R152 ;  /* 0x000000369c98723c */ /* 0x000fe20000081098 */
[----:B------:R-:W-:Y:S01]  /*18830*/  SEL R12, RZ, 0x4, P1 ;  /* 0x00000004ff0c7807 */ /* 0x000fe20000800000 */
[----:B------:R-:W2:Y:S01]  /*18840*/  LDL R15, [R1+0x30] ;  /* 0x00003000010f7983 */ /* 0x000ea20000100800 */
[----:B------:R-:W-:-:S02]  /*18850*/  ISETP.GE.AND P1, PT, R195, UR5, PT ;  /* 0x00000005c3007c0c */ /* 0x000fc4000bf26270 */
[----:B------:R-:W-:-:S03]  /*18860*/  SEL R12, R12, RZ, !P0 ;  /* 0x000000ff0c0c7207 */ /* 0x000fc60004000000 */
[----:B------:R-:W-:Y:S01]  /*18870*/  HMMA.1688.F32.TF32 R52, R8, R54, R4 ;  /* 0x000000360834723c */ /* 0x000fe20000081004 */
[----:B------:R-:W-:Y:S02]  /*18880*/  ISETP.NE.U32.AND P3, PT, R12, RZ, PT ;  /* 0x000000ff0c00720c */ /* 0x000fe40003f65070 */
[----:B------:R-:W-:Y:S01]  /*18890*/  LOP3.LUT R195, R207, 0xc, RZ, 0xfc, !PT ;  /* 0x0000000ccfc37812 */ /* 0x000fe200078efcff */
[----:B------:R-:W3:Y:S03]  /*188a0*/  LDL R12, [R1] ;  /* 0x00000000010c7983 */ /* 0x000ee60000100800 */
[----:B------:R-:W-:Y:S02]  /*188b0*/  SEL R5, RZ, 0x4, P1 ;  /* 0x00000004ff057807 */ /* 0x000fe40000800000 */
[----:B------:R-:W-:Y:S01]  /*188c0*/  ISETP.GT.AND P1, PT, R202, 0x2, PT ;  /* 0x00000002ca00780c */ /* 0x000fe20003f24270 */
[----:B------:R-:W-:Y:S01]  /*188d0*/  HMMA.1688.F32.TF32 R60, R172, R30, R60 ;  /* 0x0000001eac3c723c */ /* 0x000fe2000008103c */
[----:B------:R-:W-:-:S02]  /*188e0*/  SEL R5, R5, RZ, !P0 ;  /* 0x000000ff05057207 */ /* 0x000fc40004000000 */
[----:B------:R-:W-:Y:S02]  /*188f0*/  IADD3 R4, P4, R196, R212, RZ ;  /* 0x000000d4c4047210 */ /* 0x000fe40007f9e0ff */
[----:B------:R-:W-:-:S03]  /*18900*/  SEL R202, R202, RZ, !P1 ;  /* 0x000000ffcaca7207 */ /* 0x000fc60004800000 */
[----:B------:R-:W-:Y:S01]  /*18910*/  HMMA.1688.F32.TF32 R64, R172, R58, R64 ;  /* 0x0000003aac40723c */ /* 0x000fe20000081040 */
[----:B------:R-:W-:Y:S02]  /*18920*/  SEL R6, RZ, 0x4, P2 ;  /* 0x00000004ff067807 */ /* 0x000fe40001000000 */
[----:B------:R-:W-:Y:S02]  /*18930*/  LOP3.LUT R205, R207, 0x10, RZ, 0xfc, !PT ;  /* 0x00000010cfcd7812 */ /* 0x000fe400078efcff */
[----:B------:R-:W-:-:S03]  /*18940*/  ISETP.NE.U32.AND P2, PT, R5, RZ, PT ;  /* 0x000000ff0500720c */ /* 0x000fc60003f45070 */
[----:B------:R-:W-:Y:S01]  /*18950*/  HMMA.1688.F32.TF32 R68, R172, R34, R68 ;  /* 0x00000022ac44723c */ /* 0x000fe20000081044 */
[----:B------:R-:W-:Y:S01]  /*18960*/  IMAD.X R5, R3, 0x1, R213, P4 ;  /* 0x0000000103057824 */ /* 0x000fe200020e06d5 */
[----:B------:R-:W-:-:S06]  /*18970*/  ISETP.GE.AND P4, PT, R195, UR5, PT ;  /* 0x00000005c3007c0c */ /* 0x000fcc000bf86270 */
[----:B------:R-:W-:Y:S01]  /*18980*/  HMMA.1688.F32.TF32 R72, R172, R38, R72 ;  /* 0x00000026ac48723c */ /* 0x000fe20000081048 */
[----:B------:R-:W-:-:S07]  /*18990*/  ISETP.GE.AND P5, PT, R205, UR5, PT ;  /* 0x00000005cd007c0c */ /* 0x000fce000bfa6270 */
[----:B------:R-:W-:Y:S01]  /*189a0*/  HMMA.1688.F32.TF32 R76, R172, R42, R76 ;  /* 0x0000002aac4c723c */ /* 0x000fe2000008104c */
[----:B------:R-:W-:-:S07]  /*189b0*/  SEL R6, R6, RZ, !P0 ;  /* 0x000000ff06067207 */ /* 0x000fce0004000000 */
[----:B------:R-:W-:Y:S08]  /*189c0*/  HMMA.1688.F32.TF32 R80, R172, R46, R80 ;  /* 0x0000002eac50723c */ /* 0x000ff00000081050 */
[----:B------:R-:W-:Y:S08]  /*189d0*/  HMMA.1688.F32.TF32 R172, R156, R30, R132 ;  /* 0x0000001e9cac723c */ /* 0x000ff00000081084 */
        /* <DEDUP_REMOVED lines=8> */
[----:B------:R-:W-:-:S07]  /*18a60*/  SEL R7, RZ, 0x4, P4 ;  /* 0x00000004ff077807 */ /* 0x000fce0002000000 */
[C---:B------:R-:W-:Y:S08]  /*18a70*/  HMMA.1688.F32.TF32 R164, R8.reuse, R30, R176 ;  /* 0x0000001e08a4723c */ /* 0x040ff000000810b0 */
[C---:B------:R-:W-:Y:S08]  /*18a80*/  HMMA.1688.F32.TF32 R180, R8.reuse, R58, R124 ;  /* 0x0000003a08b4723c */ /* 0x040ff0000008107c */
[C---:B------:R-:W-:Y:S08]  /*18a90*/  HMMA.1688.F32.TF32 R32, R8.reuse, R34, R128 ;  /* 0x000000220820723c */ /* 0x040ff00000081080 */
[C---:B------:R-:W-:Y:S08]  /*18aa0*/  HMMA.1688.F32.TF32 R36, R8.reuse, R38, R24 ;  /* 0x000000260824723c */ /* 0x040ff00000081018 */
[C---:B------:R-:W-:Y:S08]  /*18ab0*/  HMMA.1688.F32.TF32 R40, R8.reuse, R42, R20 ;  /* 0x0000002a0828723c */ /* 0x040ff00000081014 */
[----:B------:R-:W-:Y:S01]  /*18ac0*/  HMMA.1688.F32.TF32 R44, R8, R46, R16 ;  /* 0x0000002e082c723c */ /* 0x000fe20000081010 */
[----:B------:R-:W-:Y:S01]  /*18ad0*/  ISETP.NE.U32.AND P1, PT, R6, RZ, PT ;  /* 0x000000ff0600720c */ /* 0x000fe20003f25070 */
[----:B------:R-:W2:Y:S01]  /*18ae0*/  LDL R17, [R1+0x10] ;  /* 0x0000100001117983 */ /* 0x000ea20000100800 */
[----:B------:R-:W-:-:S03]  /*18af0*/  SEL R7, R7, RZ, !P0 ;  /* 0x000000ff07077207 */ /* 0x000fc60004000000 */
[----:B------:R-:W-:Y:S01]  /*18b00*/  BAR.SYNC.DEFER_BLOCKING 0x0 ;  /* 0x0000000000007b1d */ /* 0x000fe20000010000 */
[----:B-----5:R-:W-:Y:S01]  /*18b10*/  IMAD R8, R202, 0x4000, R208 ;  /* 0x00004000ca087824 */ /* 0x020fe200078e02d0 */
[----:B------:R-:W-:Y:S02]  /*18b20*/  LOP3.LUT R11, R207, 0x14, RZ, 0xfc, !PT ;  /* 0x00000014cf0b7812 */ /* 0x000fe400078efcff */
[----:B------:R-:W-:Y:S02]  /*18b30*/  ISETP.NE.U32.AND P4, PT, R7, RZ, PT ;  /* 0x000000ff0700720c */ /* 0x000fe40003f85070 */
[C---:B------:R-:W-:Y:S01]  /*18b40*/  LOP3.LUT R10, R207.reuse, 0x18, RZ, 0xfc, !PT ;  /* 0x00000018cf0a7812 */ /* 0x040fe200078efcff */
[----:B------:R-:W2:Y:S01]  /*18b50*/  LDL R16, [R1+0x14] ;  /* 0x0000140001107983 */ /* 0x000ea20000100800 */
[C---:B------:R-:W-:Y:S02]  /*18b60*/  LOP3.LUT R14, R207.reuse, 0x2c, RZ, 0xfc, !PT ;  /* 0x0000002ccf0e7812 */ /* 0x040fe400078efcff */
[----:B------:R-:W-:Y:S01]  /*18b70*/  LOP3.LUT R13, R207, 0x30, RZ, 0xfc, !PT ;  /* 0x00000030cf0d7812 */ /* 0x000fe200078efcff */
[----:B------:R-:W2:Y:S04]  /*18b80*/  LDL R18, [R1+0x24] ;  /* 0x0000240001127983 */ /* 0x000ea80000100800 */
[----:B------:R-:W2:Y:S04]  /*18b90*/  LDL R22, [R1+0x48] ;  /* 0x0000480001167983 */ /* 0x000ea80000100800 */
[----:B------:R-:W1:Y:S04]  /*18ba0*/  S2R R205, SR_TID.X ;  /* 0x0000000000cd7919 */ /* 0x000e680000002100 */
[----:B------:R-:W2:Y:S04]  /*18bb0*/  LDL R21, [R1+0x58] ;  /* 0x0000580001157983 */ /* 0x000ea80000100800 */
[----:B------:R-:W-:Y:S01]  /*18bc0*/  @!PT LDS RZ, [RZ] ;  /* 0x00000000fffff984 */ /* 0x000fe20000000800 */
[----:B------:R-:W-:Y:S01]  /*18bd0*/  @!PT LDS RZ, [RZ] ;  /* 0x00000000fffff984 */ /* 0x000fe20000000800 */
[----:B------:R-:W-:Y:S01]  /*18be0*/  @!PT LDS RZ, [RZ] ;  /* 0x00000000fffff984 */ /* 0x000fe20000000800 */
[----:B------:R1:W-:Y:S04]  /*18bf0*/  LDGSTS.E [R8+0x30000], [R4.64], P3 ;  /* 0x3000000004087fae */ /* 0x0003e80009921848 */
[----:B------:R-:W2:Y:S04]  /*18c00*/  LDL R20, [R1+0x80] ;  /* 0x0000800001147983 */ /* 0x000ea80000100800 */
[----:B------:R-:W2:Y:S01]  /*18c10*/  LDL R23, [R1+0xe4] ;  /* 0x0000e40001177983 */ /* 0x000ea20000100800 */
[----:B-1----:R-:W-:-:S03]  /*18c20*/  SEL R5, RZ, 0x4, P5 ;  /* 0x00000004ff057807 */ /* 0x002fc60002800000 */
[----:B------:R-:W2:Y:S01]  /*18c30*/  LDL R24, [R1+0x388] ;  /* 0x0003880001187983 */ /* 0x000ea20000100800 */
[C---:B------:R-:W-:Y:S02]  /*18c40*/  IADD3 R4, P3, R196.reuse, R216, RZ ;  /* 0x000000d8c4047210 */ /* 0x040fe40007f7e0ff */
[----:B------:R-:W-:Y:S01]  /*18c50*/  IADD3 R6, P5, R196, R220, RZ ;  /* 0x000000dcc4067210 */ /* 0x000fe20007fbe0ff */
[----:B------:R-:W2:Y:S01]  /*18c60*/  LDL R27, [R1+0x1a4] ;  /* 0x0001a400011b7983 */ /* 0x000ea20000100800 */
[----:B------:R-:W-:Y:S01]  /*18c70*/  SEL R9, R5, RZ, !P0 ;  /* 0x000000ff05097207 */ /* 0x000fe20004000000 */
[C---:B------:R-:W-:Y:S02]  /*18c80*/  IMAD.X R5, R3.reuse, 0x1, R217, P3 ;  /* 0x0000000103057824 */ /* 0x040fe400018e06d9 */
[----:B------:R-:W-:Y:S01]  /*18c90*/  IMAD.X R7, R3, 0x1, R221, P5 ;  /* 0x0000000103077824 */ /* 0x000fe200028e06dd */
[----:B------:R-:W2:Y:S04]  /*18ca0*/  LDL R26, [R1+0x1e0] ;  /* 0x0001e000011a7983 */ /* 0x000ea80000100800 */
[----:B------:R1:W-:Y:S01]  /*18cb0*/  LDGSTS.E [R8+0x30400], [R4.64], P2 ;  /* 0x3040000004087fae */ /* 0x0003e20009121848 */
[----:B------:R-:W-:-:S02]  /*18cc0*/  ISETP.GE.AND P2, PT, R11, UR5, PT ;  /* 0x000000050b007c0c */ /* 0x000fc4000bf46270 */
[----:B------:R-:W-:Y:S01]  /*18cd0*/  ISETP.GE.AND P5, PT, R10, UR5, PT ;  /* 0x000000050a007c0c */ /* 0x000fe2000bfa6270 */
[----:B------:R4:W-:Y:S01]  /*18ce0*/  LDGSTS.E [R8+0x30800], [R6.64], P1 ;  /* 0x3080000006087fae */ /* 0x0009e20008921848 */
[----:B------:R-:W-:Y:S02]  /*18cf0*/  ISETP.NE.U32.AND P3, PT, R9, RZ, PT ;  /* 0x000000ff0900720c */ /* 0x000fe40003f65070 */
[----:B------:R-:W-:Y:S01]  /*18d00*/  LOP3.LUT R10, R207, 0x20, RZ, 0xfc, !PT ;  /* 0x00000020cf0a7812 */ /* 0x000fe200078efcff */
[----:B------:R-:W2:Y:S01]  /*18d10*/  LDL R25, [R1+0x200] ;  /* 0x0002000001197983 */ /* 0x000ea20000100800 */
[----:B-1----:R-:W-:Y:S02]  /*18d20*/  SEL R5, RZ, 0x4, P5 ;  /* 0x00000004ff057807 */ /* 0x002fe40002800000 */
[----:B----4-:R-:W-:Y:S02]  /*18d30*/  SEL R7, RZ, 0x4, P2 ;  /* 0x00000004ff077807 */ /* 0x010fe40001000000 */
[----:B------:R-:W-:-:S02]  /*18d40*/  IADD3 R4, P1, R196, R224, RZ ;  /* 0x000000e0c4047210 */ /* 0x000fc40007f3e0ff */
[----:B------:R-:W-:Y:S02]  /*18d50*/  IADD3 R6, P5, R196, R228, RZ ;  /* 0x000000e4c4067210 */ /* 0x000fe40007fbe0ff */
[----:B------:R-:W-:Y:S02]  /*18d60*/  SEL R7, R7, RZ, !P0 ;  /* 0x000000ff07077207 */ /* 0x000fe40004000000 */
[----:B------:R-:W-:Y:S01]  /*18d70*/  SEL R9, R5, RZ, !P0 ;  /* 0x000000ff05097207 */ /* 0x000fe20004000000 */
[----:B------:R-:W-:Y:S01]  /*18d80*/  IMAD.X R5, R3, 0x1, R225, P1 ;  /* 0x0000000103057824 */ /* 0x000fe200008e06e1 */
[----:B------:R-:W-:Y:S01]  /*18d90*/  ISETP.NE.U32.AND P2, PT, R7, RZ, PT ;  /* 0x000000ff0700720c */ /* 0x000fe20003f45070 */
[----:B------:R-:W-:Y:S01]  /*18da0*/  IMAD.X R7, R3, 0x1, R229, P5 ;  /* 0x0000000103077824 */ /* 0x000fe200028e06e5 */
[----:B------:R-:W-:Y:S02]  /*18db0*/  ISETP.GE.AND P5, PT, R10, UR5, PT ;  /* 0x000000050a007c0c */ /* 0x000fe4000bfa6270 */
[----:B------:R1:W-:Y:S01]  /*18dc0*/  LDGSTS.E [R8+0x30c00], [R4.64], P4 ;  /* 0x30c0000004087fae */ /* 0x0003e2000a121848 */
[----:B------:R-:W-:-:S03]  /*18dd0*/  LOP3.LUT R11, R207, 0x1c, RZ, 0xfc, !PT ;  /* 0x0000001ccf0b7812 */ /* 0x000fc600078efcff */
[----:B------:R4:W-:Y:S01]  /*18de0*/  LDGSTS.E [R8+0x31000], [R6.64], P3 ;  /* 0x3100000006087fae */ /* 0x0009e20009921848 */
[----:B------:R-:W-:Y:S02]  /*18df0*/  ISETP.NE.U32.AND P1, PT, R9, RZ, PT ;  /* 0x000000ff0900720c */ /* 0x000fe40003f25070 */
[----:B------:R-:W-:Y:S02]  /*18e00*/  ISETP.GE.AND P4, PT, R11, UR5, PT ;  /* 0x000000050b007c0c */ /* 0x000fe4000bf86270 */
[----:B-1----:R-:W-:Y:S02]  /*18e10*/  SEL R5, RZ, 0x4, P5 ;  /* 0x00000004ff057807 */ /* 0x002fe40002800000 */
[----:B------:R-:W-:Y:S02]  /*18e20*/  IADD3 R4, P3, R196, R232, RZ ;  /* 0x000000e8c4047210 */ /* 0x000fe40007f7e0ff */
[----:B------:R-:W-:Y:S02]  /*18e30*/  SEL R9, R5, RZ, !P0 ;  /* 0x000000ff05097207 */ /* 0x000fe40004000000 */
[----:B------:R-:W-:Y:S01]  /*18e40*/  LOP3.LUT R11, R207, 0x24, RZ, 0xfc, !PT ;  /* 0x00000024cf0b7812 */ /* 0x000fe200078efcff */
[----:B------:R-:W-:Y:S01]  /*18e50*/  IMAD.X R5, R3, 0x1, R233, P3 ;  /* 0x0000000103057824 */ /* 0x000fe200018e06e9 */
[----:B----4-:R-:W-:-:S04]  /*18e60*/  SEL R7, RZ, 0x4, P4 ;  /* 0x00000004ff077807 */ /* 0x010fc80002000000 */
[----:B------:R1:W-:Y:S01]  /*18e70*/  LDGSTS.E [R8+0x31400], [R4.64], P2 ;  /* 0x3140000004087fae */ /* 0x0003e20009121848 */
[----:B------:R-:W-:-:S03]  /*18e80*/  ISETP.GE.AND P2, PT, R11, UR5, PT ;  /* 0x000000050b007c0c */ /* 0x000fc6000bf46270 */
[----:B------:R-:W4:Y:S01]  /*18e90*/  LDL R11, [R1+0x4] ;  /* 0x00000400010b7983 */ /* 0x000f220000100800 */
[----:B------:R-:W-:Y:S02]  /*18ea0*/  IADD3 R6, P5, R196, R236, RZ ;  /* 0x000000ecc4067210 */ /* 0x000fe40007fbe0ff */
[----:B------:R-:W-:Y:S02]  /*18eb0*/  SEL R7, R7, RZ, !P0 ;  /* 0x000000ff07077207 */ /* 0x000fe40004000000 */
[----:B------:R-:W-:Y:S02]  /*18ec0*/  LOP3.LUT R10, R207, 0x28, RZ, 0xfc, !PT ;  /* 0x00000028cf0a7812 */ /* 0x000fe400078efcff */
[----:B------:R-:W-:Y:S01]  /*18ed0*/  ISETP.NE.U32.AND P4, PT, R7, RZ, PT ;  /* 0x000000ff0700720c */ /* 0x000fe20003f85070 */
[----:B------:R-:W-:Y:S01]  /*18ee0*/  IMAD.X R7, R3, 0x1, R237, P5 ;  /* 0x0000000103077824 */ /* 0x000fe200028e06ed */
[----:B------:R-:W-:Y:S02]  /*18ef0*/  ISETP.GE.AND P5, PT, R10, UR5, PT ;  /* 0x000000050a007c0c */ /* 0x000fe4000bfa6270 */
[----:B------:R-:W2:Y:S01]  /*18f00*/  LDL R10, [R1+0x20] ;  /* 0x00002000010a7983 */ /* 0x000ea20000100800 */
[----:B------:R-:W-:-:S02]  /*18f10*/  ISETP.NE.U32.AND P3, PT, R9, RZ, PT ;  /* 0x000000ff0900720c */ /* 0x000fc40003f65070 */
[----:B-1----:R-:W-:Y:S01]  /*18f20*/  SEL R5, RZ, 0x4, P5 ;  /* 0x00000004ff057807 */ /* 0x002fe20002800000 */
[----:B------:R1:W-:Y:S01]  /*18f30*/  LDGSTS.E [R8+0x31800], [R6.64], P1 ;  /* 0x3180000006087fae */ /* 0x0003e20008921848 */
[----:B------:R-:W-:Y:S02]  /*18f40*/  IADD3 R4, P1, R196, R240, RZ ;  /* 0x000000f0c4047210 */ /* 0x000fe40007f3e0ff */
[----:B------:R-:W-:-:S03]  /*18f50*/  SEL R9, R5, RZ, !P0 ;  /* 0x000000ff05097207 */ /* 0x000fc60004000000 */
[----:B------:R-:W-:-:S05]  /*18f60*/  IMAD.X R5, R3, 0x1, R241, P1 ;  /* 0x0000000103057824 */ /* 0x000fca00008e06f1 */
[----:B------:R3:W-:Y:S01]  /*18f70*/  LDGSTS.E [R8+0x31c00], [R4.64], P4 ;  /* 0x31c0000004087fae */ /* 0x0007e2000a121848 */
[----:B-1----:R-:W-:Y:S02]  /*18f80*/  SEL R7, RZ, 0x4, P2 ;  /* 0x00000004ff077807 */ /* 0x002fe40001000000 */
[----:B------:R-:W-:Y:S02]  /*18f90*/  IADD3 R6, P5, R196, R244, RZ ;  /* 0x000000f4c4067210 */ /* 0x000fe40007fbe0ff */
[----:B------:R-:W-:-:S04]  /*18fa0*/  SEL R7, R7, RZ, !P0 ;  /* 0x000000ff07077207 */ /* 0x000fc80004000000 */
[----:B------:R-:W-:Y:S01]  /*18fb0*/  ISETP.NE.U32.AND P2, PT, R7, RZ, PT ;  /* 0x000000ff0700720c */ /* 0x000fe20003f45070 */
[----:B------:R-:W-:Y:S01]  /*18fc0*/  IMAD.X R7, R3, 0x1, R245, P5 ;  /* 0x0000000103077824 */ /* 0x000fe200028e06f5 */
[----:B------:R-:W-:Y:S02]  /*18fd0*/  ISETP.GE.AND P4, PT, R14, UR5, PT ;  /* 0x000000050e007c0c */ /* 0x000fe4000bf86270 */
[----:B------:R-:W-:Y:S01]  /*18fe0*/  ISETP.GE.AND P5, PT, R13, UR5, PT ;  /* 0x000000050d007c0c */ /* 0x000fe2000bfa6270 */
[----:B------:R-:W2:Y:S04]  /*18ff0*/  LDL R14, [R1+0x44] ;  /* 0x00004400010e7983 */ /* 0x000ea80000100800 */
[----:B------:R1:W-:Y:S01]  /*19000*/  LDGSTS.E [R8+0x32000], [R6.64], P3 ;  /* 0x3200000006087fae */ /* 0x0003e20009921848 */
[----:B---3--:R-:W-:-:S02]  /*19010*/  SEL R5, RZ, 0x4, P5 ;  /* 0x00000004ff057807 */ /* 0x008fc40002800000 */
[----:B------:R-:W-:Y:S01]  /*19020*/  ISETP.NE.U32.AND P1, PT, R9, RZ, PT ;  /* 0x000000ff0900720c */ /* 0x000fe20003f25070 */
[----:B------:R-:W3:Y:S01]  /*19030*/  LDL R13, [R1+0x40] ;  /* 0x00004000010d7983 */ /* 0x000ee20000100800 */
[----:B-1----:R-:W-:Y:S02]  /*19040*/  SEL R7, RZ, 0x4, P4 ;  /* 0x00000004ff077807 */ /* 0x002fe40002000000 */
[C---:B------:R-:W-:Y:S02]  /*19050*/  IADD3 R6, P5, R196.reuse, R12, RZ ;  /* 0x0000000cc4067210 */ /* 0x040fe40007fbe0ff */
[----:B------:R-:W-:Y:S01]  /*19060*/  SEL R7, R7, RZ, !P0 ;  /* 0x000000ff07077207 */ /* 0x000fe20004000000 */
[----:B------:R-:W3:Y:S01]  /*19070*/  LDL R12, [R1+0x34] ;  /* 0x00003400010c7983 */ /* 0x000ee20000100800 */
[----:B------:R-:W-:Y:S02]  /*19080*/  IADD3 R4, P3, R196, R248, RZ ;  /* 0x000000f8c4047210 */ /* 0x000fe40007f7e0ff */
[----:B------:R-:W-:-:S02]  /*19090*/  ISETP.NE.U32.AND P4, PT, R7, RZ, PT ;  /* 0x000000ff0700720c */ /* 0x000fc40003f85070 */
[----:B------:R-:W-:Y:S01]  /*190a0*/  SEL R9, R5, RZ, !P0 ;  /* 0x000000ff05097207 */ /* 0x000fe20004000000 */
[----:B------:R-:W-:-:S05]  /*190b0*/  IMAD.X R5, R3, 0x1, R249, P3 ;  /* 0x0000000103057824 */ /* 0x000fca00018e06f9 */
[----:B------:R1:W-:Y:S01]  /*190c0*/  LDGSTS.E [R8+0x32400], [R4.64], P2 ;  /* 0x3240000004087fae */ /* 0x0003e20009121848 */
[----:B----4-:R-:W-:Y:S01]  /*190d0*/  IMAD.X R7, R3, 0x1, R11, P5 ;  /* 0x0000000103077824 */ /* 0x010fe200028e060b */
[----:B------:R-:W-:-:S04]  /*190e0*/  LOP3.LUT R11, R207, 0x38, RZ, 0xfc, !PT ;  /* 0x00000038cf0b7812 */ /* 0x000fc800078efcff */
[----:B------:R-:W-:Y:S01]  /*190f0*/  ISETP.GE.AND P5, PT, R11, UR5, PT ;  /* 0x000000050b007c0c */ /* 0x000fe2000bfa6270 */
[----:B------:R2:W-:Y:S04]  /*19100*/  LDGSTS.E [R8+0x32800], [R6.64], P1 ;  /* 0x3280000006087fae */ /* 0x0005e80008921848 */
[----:B------:R-:W4:Y:S01]  /*19110*/  LDL R11, [R1+0x50] ;  /* 0x00005000010b7983 */ /* 0x000f220000100800 */
[----:B-1----:R-:W-:Y:S02]  /*19120*/  SEL R5, RZ, 0x4, P5 ;  /* 0x00000004ff057807 */ /* 0x002fe40002800000 */
[----:B--2---:R-:W-:Y:S02]  /*19130*/  IADD3 R6, P5, R196, R10, RZ ;  /* 0x0000000ac4067210 */ /* 0x004fe40007fbe0ff */
[----:B------:R-:W2:Y:S01]  /*19140*/  LDL R10, [R1+0x54] ;  /* 0x00005400010a7983 */ /* 0x000ea20000100800 */
[----:B------:R-:W-:-:S04]  /*19150*/  LOP3.LUT R19, R207, 0x34, RZ, 0xfc, !PT ;  /* 0x00000034cf137812 */ /* 0x000fc800078efcff */
[----:B------:R-:W-:Y:S02]  /*19160*/  ISETP.GE.AND P2, PT, R19, UR5, PT ;  /* 0x0000000513007c0c */ /* 0x000fe4000bf46270 */
[----:B------:R-:W-:Y:S01]  /*19170*/  ISETP.NE.U32.AND P3, PT, R9, RZ, PT ;  /* 0x000000ff0900720c */ /* 0x000fe20003f65070 */
[----:B------:R-:W2:Y:S01]  /*19180*/  LDL R19, [R1+0x64] ;  /* 0x0000640001137983 */ /* 0x000ea20000100800 */
[----:B------:R-:W-:Y:S02]  /*19190*/  SEL R7, RZ, 0x4, P2 ;  /* 0x00000004ff077807 */ /* 0x000fe40001000000 */
[----:B------:R-:W-:Y:S02]  /*191a0*/  IADD3 R4, P1, R196, R17, RZ ;  /* 0x00000011c4047210 */ /* 0x000fe40007f3e0ff */
[----:B------:R-:W-:Y:S02]  /*191b0*/  SEL R7, R7, RZ, !P0 ;  /* 0x000000ff07077207 */ /* 0x000fe40004000000 */
[----:B------:R-:W-:Y:S01]  /*191c0*/  SEL R9, R5, RZ, !P0 ;  /* 0x000000ff05097207 */ /* 0x000fe20004000000 */
[----:B------:R-:W-:Y:S01]  /*191d0*/  IMAD.X R5, R3, 0x1, R16, P1 ;  /* 0x0000000103057824 */ /* 0x000fe200008e0610 */
[----:B------:R-:W-:-:S02]  /*191e0*/  LOP3.LUT R17, R207, 0x3c, RZ, 0xfc, !PT ;  /* 0x0000003ccf117812 */ /* 0x000fc400078efcff */
[----:B------:R-:W-:Y:S01]  /*191f0*/  ISETP.NE.U32.AND P2, PT, R7, RZ, PT ;  /* 0x000000ff0700720c */ /* 0x000fe20003f45070 */
[----:B------:R-:W-:Y:S01]  /*19200*/  IMAD.X R7, R3, 0x1, R18, P5 ;  /* 0x0000000103077824 */ /* 0x000fe200028e0612 */
[----:B------:R-:W-:Y:S01]  /*19210*/  LOP3.LUT R16, R207, 0x2, RZ, 0xfc, !PT ;  /* 0x00000002cf107812 */ /* 0x000fe200078efcff */
[----:B------:R1:W-:Y:S01]  /*19220*/  LDGSTS.E [R8+0x32c00], [R4.64], P4 ;  /* 0x32c0000004087fae */ /* 0x0003e2000a121848 */
[----:B------:R-:W-:Y:S02]  /*19230*/  ISETP.GE.AND P5, PT, R17, UR5, PT ;  /* 0x0000000511007c0c */ /* 0x000fe4000bfa6270 */
[----:B------:R-:W-:Y:S01]  /*19240*/  ISETP.GE.AND P4, PT, R16, UR5, PT ;  /* 0x0000000510007c0c */ /* 0x000fe2000bf86270 */
[----:B------:R3:W-:Y:S01]  /*19250*/  LDGSTS.E [R8+0x33000], [R6.64], P3 ;  /* 0x3300000006087fae */ /* 0x0007e20009921848 */
[----:B------:R-:W-:-:S03]  /*19260*/  ISETP.NE.U32.AND P1, PT, R9, RZ, PT ;  /* 0x000000ff0900720c */ /* 0x000fc60003f25070 */
[----:B------:R-:W2:Y:S01]  /*19270*/  LDL R17, [R1+0x1c] ;  /* 0x00001c0001117983 */ /* 0x000ea20000100800 */
[----:B-1----:R-:W-:-:S03]  /*19280*/  SEL R5, RZ, 0x4, P4 ;  /* 0x00000004ff057807 */ /* 0x002fc60002000000 */
[----:B------:R-:W2:Y:S01]  /*19290*/  LDL R16, [R1+0x38] ;  /* 0x0000380001107983 */ /* 0x000ea20000100800 */
[C---:B------:R-:W-:Y:S02]  /*192a0*/  IADD3 R4, P3, R196.reuse, R15, RZ ;  /* 0x0000000fc4047210 */ /* 0x040fe40007f7e0ff */
[----:B---3--:R-:W-:Y:S01]  /*192b0*/  SEL R7, RZ, 0x4, P5 ;  /* 0x00000004ff077807 */ /* 0x008fe20002800000 */
[----:B------:R-:W3:Y:S01]  /*192c0*/  LDL R15, [R1+0x2c] ;  /* 0x00002c00010f7983 */ /* 0x000ee20000100800 */
[----:B------:R-:W-:Y:S02]  /*192d0*/  IADD3 R6, P5, R196, R13, RZ ;  /* 0x0000000dc4067210 */ /* 0x000fe40007fbe0ff */
[----:B------:R-:W-:Y:S01]  /*192e0*/  SEL R7, R7, RZ, !P0 ;  /* 0x000000ff07077207 */ /* 0x000fe20004000000 */
[----:B------:R-:W3:Y:S01]  /*192f0*/  LDL R18, [R1+0xa0] ;  /* 0x0000a00001127983 */ /* 0x000ee20000100800 */
        /* <DEDUP_REMOVED lines=10> */
[----:B------:R-:W-:Y:S02]  /*193a0*/  ISETP.NE.U32.AND P3, PT, R9, RZ, PT ;  /* 0x000000ff0900720c */ /* 0x000fe40003f65070 */
[----:B-1----:R-:W-:-:S02]  /*193b0*/  SEL R5, RZ, 0x4, P5 ;  /* 0x00000004ff057807 */ /* 0x002fc40002800000 */
[----:B------:R-:W-:Y:S02]  /*193c0*/  SEL R7, RZ, 0x4, P2 ;  /* 0x00000004ff077807 */ /* 0x000fe40001000000 */
[----:B------:R-:W-:Y:S02]  /*193d0*/  SEL R9, R5, RZ, !P0 ;  /* 0x000000ff05097207 */ /* 0x000fe40004000000 */
[C---:B------:R-:W-:Y:S02]  /*193e0*/  IADD3 R6, P5, R196.reuse, R214, RZ ;  /* 0x000000d6c4067210 */ /* 0x040fe40007fbe0ff */
[----:B------:R-:W-:Y:S02]  /*193f0*/  SEL R7, R7, RZ, !P0 ;  /* 0x000000ff07077207 */ /* 0x000fe40004000000 */
[----:B------:R-:W-:Y:S02]  /*19400*/  LOP3.LUT R12, R207, 0xe, RZ, 0xfc, !PT ;  /* 0x0000000ecf0c7812 */ /* 0x000fe400078efcff */
[----:B------:R-:W-:Y:S01]  /*19410*/  ISETP.NE.U32.AND P2, PT, R7, RZ, PT ;  /* 0x000000ff0700720c */ /* 0x000fe20003f45070 */
[----:B------:R-:W-:Y:S01]  /*19420*/  IMAD.X R7, R3, 0x1, R215, P5 ;  /* 0x0000000103077824 */ /* 0x000fe200028e06d7 */
[----:B----4-:R-:W-:-:S02]  /*19430*/  IADD3 R4, P1, R196, R11, RZ ;  /* 0x0000000bc4047210 */ /* 0x010fc40007f3e0ff */
[----:B------:R-:W-:-:S03]  /*19440*/  LOP3.LUT R11, R207, 0x12, RZ, 0xfc, !PT ;  /* 0x00000012cf0b7812 */ /* 0x000fc600078efcff */
[----:B--2---:R-:W-:Y:S01]  /*19450*/  IMAD.X R5, R3, 0x1, R10, P1 ;  /* 0x0000000103057824 */ /* 0x004fe200008e060a */
[----:B------:R-:W-:Y:S02]  /*19460*/  LOP3.LUT R10, R208, 0x40, RZ, 0x3c, !PT ;  /* 0x00000040d00a7812 */ /* 0x000fe400078e3cff */
[----:B------:R-:W-:Y:S02]  /*19470*/  ISETP.GE.AND P5, PT, R11, UR5, PT ;  /* 0x000000050b007c0c */ /* 0x000fe4000bfa6270 */
[----:B------:R1:W-:Y:S01]  /*19480*/  LDGSTS.E [R8+0x33c00], [R4.64], P4 ;  /* 0x33c0000004087fae */ /* 0x0003e2000a121848 */
[----:B------:R-:W-:Y:S01]  /*19490*/  IMAD R10, R202, 0x4000, R10 ;  /* 0x00004000ca0a7824 */ /* 0x000fe200078e020a */
[----:B------:R-:W-:Y:S02]  /*194a0*/  ISETP.GE.AND P4, PT, R12, UR5, PT ;  /* 0x000000050c007c0c */ /* 0x000fe4000bf86270 */
[----:B------:R-:W-:Y:S02]  /*194b0*/  ISETP.NE.U32.AND P1, PT, R9, RZ, PT ;  /* 0x000000ff0900720c */ /* 0x000fe40003f25070 */
[----:B------:R2:W-:Y:S01]  /*194c0*/  LDGSTS.E [R10+0x30200], [R6.64], P3 ;  /* 0x30200000060a7fae */ /* 0x0005e20009921848 */
[----:B-1----:R-:W-:-:S02]  /*194d0*/  SEL R5, RZ, 0x4, P5 ;  /* 0x00000004ff057807 */ /* 0x002fc40002800000 */
[C---:B------:R-:W-:Y:S02]  /*194e0*/  IADD3 R4, P3, R196.reuse, R218, RZ ;  /* 0x000000dac4047210 */ /* 0x040fe40007f7e0ff */
[----:B--2---:R-:W-:Y:S02]  /*194f0*/  SEL R7, RZ, 0x4, P4 ;  /* 0x00000004ff077807 */ /* 0x004fe40002000000 */
        /* <DEDUP_REMOVED lines=12> */
[----:B------:R-:W-:-:S03]  /*195c0*/  LOP3.LUT R9, R207, 0x22, RZ, 0xfc, !PT ;  /* 0x00000022cf097812 */ /* 0x000fc600078efcff */
[----:B------:R-:W4:Y:S01]  /*195d0*/  LDL R12, [R1+0xc] ;  /* 0x00000c00010c7983 */ /* 0x000f220000100800 */
[----:B-1----:R-:W-:Y:S02]  /*195e0*/  SEL R5, RZ, 0x4, P5 ;  /* 0x00000004ff057807 */ /* 0x002fe40002800000 */
[----:B--2---:R-:W-:Y:S02]  /*195f0*/  SEL R7, RZ, 0x4, P2 ;  /* 0x00000004ff077807 */ /* 0x004fe40001000000 */
[----:B------:R-:W-:Y:S02]  /*19600*/  IADD3 R6, P5, R196, R230, RZ ;  /* 0x000000e6c4067210 */ /* 0x000fe40007fbe0ff */
[----:B------:R-:W-:-:S04]  /*19610*/  SEL R7, R7, RZ, !P0 ;  /* 0x000000ff07077207 */ /* 0x000fc80004000000 */
[----:B------:R-:W-:Y:S01]  /*19620*/  ISETP.NE.U32.AND P2, PT, R7, RZ, PT ;  /* 0x000000ff0700720c */ /* 0x000fe20003f45070 */
[----:B------:R-:W-:Y:S01]  /*19630*/  IMAD.X R7, R3, 0x1, R231, P5 ;  /* 0x0000000103077824 */ /* 0x000fe200028e06e7 */
[----:B------:R-:W-:Y:S02]  /*19640*/  ISETP.GE.AND P5, PT, R9, UR5, PT ;  /* 0x0000000509007c0c */ /* 0x000fe4000bfa6270 */
[----:B------:R-:W2:Y:S01]  /*19650*/  LDL R9, [R1+0x8] ;  /* 0x0000080001097983 */ /* 0x000ea20000100800 */
[----:B------:R-:W-:Y:S02]  /*19660*/  IADD3 R4, P1, R196, R226, RZ ;  /* 0x000000e2c4047210 */ /* 0x000fe40007f3e0ff */
[----:B------:R-:W-:Y:S02]  /*19670*/  ISETP.NE.U32.AND P3, PT, R8, RZ, PT ;  /* 0x000000ff0800720c */ /* 0x000fe40003f65070 */
[----:B------:R-:W-:Y:S01]  /*19680*/  SEL R8, R5, RZ, !P0 ;  /* 0x000000ff05087207 */ /* 0x000fe20004000000 */
[----:B------:R-:W-:Y:S01]  /*19690*/  IMAD.X R5, R3, 0x1, R227, P1 ;  /* 0x0000000103057824 */ /* 0x000fe200008e06e3 */
[----:B------:R-:W-:-:S04]  /*196a0*/  LOP3.LUT R11, R207, 0x1e, RZ, 0xfc, !PT ;  /* 0x0000001ecf0b7812 */ /* 0x000fc800078efcff */
[----:B------:R1:W-:Y:S01]  /*196b0*/  LDGSTS.E [R10+0x30e00], [R4.64], P4 ;  /* 0x30e00000040a7fae */ /* 0x0003e2000a121848 */
[----:B------:R-:W-:Y:S02]  /*196c0*/  ISETP.GE.AND P4, PT, R11, UR5, PT ;  /* 0x000000050b007c0c */ /* 0x000fe4000bf86270 */
[----:B------:R-:W-:Y:S02]  /*196d0*/  ISETP.NE.U32.AND P1, PT, R8, RZ, PT ;  /* 0x000000ff0800720c */ /* 0x000fe40003f25070 */
[----:B------:R3:W-:Y:S01]  /*196e0*/  LDGSTS.E [R10+0x31200], [R6.64], P3 ;  /* 0x31200000060a7fae */ /* 0x0007e20009921848 */
[----:B-1----:R-:W-:Y:S02]  /*196f0*/  SEL R5, RZ, 0x4, P5 ;  /* 0x00000004ff057807 */ /* 0x002fe40002800000 */
[----:B------:R-:W-:Y:S02]  /*19700*/  IADD3 R4, P3, R196, R234, RZ ;  /* 0x000000eac4047210 */ /* 0x000fe40007f7e0ff */
[----:B---3--:R-:W-:-:S02]  /*19710*/  SEL R7, RZ, 0x4, P4 ;  /* 0x00000004ff077807 */ /* 0x008fc40002000000 */
[----:B------:R-:W-:Y:S02]  /*19720*/  IADD3 R6, P5, R196, R238, RZ ;  /* 0x000000eec4067210 */ /* 0x000fe40007fbe0ff */
[----:B------:R-:W-:Y:S02]  /*19730*/  SEL R7, R7, RZ, !P0 ;  /* 0x000000ff07077207 */ /* 0x000fe40004000000 */
[----:B------:R-:W-:Y:S01]  /*19740*/  SEL R8, R5, RZ, !P0 ;  /* 0x000000ff05087207 */ /* 0x000fe20004000000 */
[----:B------:R-:W-:Y:S01]  /*19750*/  IMAD.X R5, R3, 0x1, R235, P3 ;  /* 0x0000000103057824 */ /* 0x000fe200018e06eb */
[----:B------:R-:W-:Y:S02]  /*19760*/  LOP3.LUT R13, R207, 0x26, RZ, 0xfc, !PT ;  /* 0x00000026cf0d7812 */ /* 0x000fe400078efcff */
[----:B------:R-:W-:Y:S01]  /*19770*/  ISETP.NE.U32.AND P4, PT, R7, RZ, PT ;  /* 0x000000ff0700720c */ /* 0x000fe20003f85070 */
[----:B------:R-:W-:Y:S01]  /*19780*/  IMAD.X R7, R3, 0x1, R239, P5 ;  /* 0x0000000103077824 */ /* 0x000fe200028e06ef */
[----:B------:R-:W-:Y:S01]  /*19790*/  LOP3.LUT R11, R207, 0x2a, RZ, 0xfc, !PT ;  /* 0x0000002acf0b7812 */ /* 0x000fe200078efcff */
[----:B------:R1:W-:Y:S01]  /*197a0*/  LDGSTS.E [R10+0x31600], [R4.64], P2 ;  /* 0x31600000040a7fae */ /* 0x0003e20009121848 */
[----:B------:R-:W-:-:S02]  /*197b0*/  ISETP.GE.AND P2, PT, R13, UR5, PT ;  /* 0x000000050d007c0c */ /* 0x000fc4000bf46270 */
[----:B------:R-:W-:Y:S01]  /*197c0*/  ISETP.GE.AND P5, PT, R11, UR5, PT ;  /* 0x000000050b007c0c */ /* 0x000fe2000bfa6270 */
[----:B------:R3:W-:Y:S01]  /*197d0*/  LDGSTS.E [R10+0x31a00], [R6.64], P1 ;  /* 0x31a00000060a7fae */ /* 0x0007e20008921848 */
[----:B------:R-:W-:-:S03]  /*197e0*/  ISETP.NE.U32.AND P3, PT, R8, RZ, PT ;  /* 0x000000ff0800720c */ /* 0x000fc60003f65070 */
[----:B------:R-:W4:Y:S01]  /*197f0*/  LDL R11, [R1+0x18] ;  /* 0x00001800010b7983 */ /* 0x000f220000100800 */
[----:B-1----:R-:W-:Y:S02]  /*19800*/  SEL R5, RZ, 0x4, P5 ;  /* 0x00000004ff057807 */ /* 0x002fe40002800000 */
[----:B---3--:R-:W-:Y:S02]  /*19810*/  SEL R7, RZ, 0x4, P2 ;  /* 0x00000004ff077807 */ /* 0x008fe40001000000 */
[C---:B------:R-:W-:Y:S02]  /*19820*/  IADD3 R4, P1, R196.reuse, R242, RZ ;  /* 0x000000f2c4047210 */ /* 0x040fe40007f3e0ff */
[----:B------:R-:W-:Y:S02]  /*19830*/  IADD3 R6, P2, R196, R246, RZ ;  /* 0x000000f6c4067210 */ /* 0x000fe40007f5e0ff */
[----:B------:R-:W-:Y:S02]  /*19840*/  SEL R7, R7, RZ, !P0 ;  /* 0x000000ff07077207 */ /* 0x000fe40004000000 */
[----:B------:R-:W-:Y:S01]  /*19850*/  SEL R8, R5, RZ, !P0 ;  /* 0x000000ff05087207 */ /* 0x000fe20004000000 */
[----:B------:R-:W-:Y:S01]  /*19860*/  IMAD.X R5, R3, 0x1, R243, P1 ;  /* 0x0000000103057824 */ /* 0x000fe200008e06f3 */
[----:B------:R-:W-:-:S02]  /*19870*/  LOP3.LUT R14, R207, 0x2e, RZ, 0xfc, !PT ;  /* 0x0000002ecf0e7812 */ /* 0x000fc400078efcff */
[----:B------:R-:W-:Y:S01]  /*19880*/  ISETP.NE.U32.AND P6, PT, R7, RZ, PT ;  /* 0x000000ff0700720c */ /* 0x000fe20003fc5070 */
[----:B------:R-:W-:Y:S01]  /*19890*/  IMAD.X R7, R3, 0x1, R247, P2 ;  /* 0x0000000103077824 */ /* 0x000fe200010e06f7 */
[----:B------:R-:W-:Y:S01]  /*198a0*/  ISETP.GE.AND P1, PT, R14, UR5, PT ;  /* 0x000000050e007c0c */ /* 0x000fe2000bf26270 */
[----:B------:R1:W-:Y:S01]  /*198b0*/  LDGSTS.E [R10+0x31e00], [R4.64], P4 ;  /* 0x31e00000040a7fae */ /* 0x0003e2000a121848 */
[----:B------:R-:W-:-:S03]  /*198c0*/  LOP3.LUT R13, R207, 0x32, RZ, 0xfc, !PT ;  /* 0x00000032cf0d7812 */ /* 0x000fc600078efcff */
[----:B------:R3:W-:Y:S01]  /*198d0*/  LDGSTS.E [R10+0x32200], [R6.64], P3 ;  /* 0x32200000060a7fae */ /* 0x0007e20009921848 */
[----:B------:R-:W-:Y:S02]  /*198e0*/  ISETP.GE.AND P2, PT, R13, UR5, PT ;  /* 0x000000050d007c0c */ /* 0x000fe4000bf46270 */
[----:B------:R-:W-:Y:S01]  /*198f0*/  ISETP.NE.U32.AND P5, PT, R8, RZ, PT ;  /* 0x000000ff0800720c */ /* 0x000fe20003fa5070 */
[----:B------:R-:W4:Y:S01]  /*19900*/  LDL R14, [R1+0x3c] ;  /* 0x00003c00010e7983 */ /* 0x000f220000100800 */
[----:B---3--:R-:W-:-:S04]  /*19910*/  SEL R7, RZ, 0x4, P1 ;  /* 0x00000004ff077807 */ /* 0x008fc80000800000 */
[----:B------:R-:W-:Y:S02]  /*19920*/  SEL R7, R7, RZ, !P0 ;  /* 0x000000ff07077207 */ /* 0x000fe40004000000 */
[----:B-1----:R-:W-:Y:S02]  /*19930*/  SEL R5, RZ, 0x4, P2 ;  /* 0x00000004ff057807 */ /* 0x002fe40001000000 */
[----:B------:R-:W-:Y:S02]  /*19940*/  IADD3 R4, P1, R196, R250, RZ ;  /* 0x000000fac4047210 */ /* 0x000fe40007f3e0ff */
[----:B------:R-:W-:Y:S02]  /*19950*/  ISETP.NE.U32.AND P2, PT, R7, RZ, PT ;  /* 0x000000ff0700720c */ /* 0x000fe40003f45070 */
[----:B------:R-:W-:Y:S02]  /*19960*/  LOP3.LUT R13, R207, 0x36, RZ, 0xfc, !PT ;  /* 0x00000036cf0d7812 */ /* 0x000fe400078efcff */
[----:B------:R-:W-:Y:S01]  /*19970*/  SEL R8, R5, RZ, !P0 ;  /* 0x000000ff05087207 */ /* 0x000fe20004000000 */
[----:B------:R-:W-:-:S05]  /*19980*/  IMAD.X R5, R3, 0x1, R251, P1 ;  /* 0x0000000103057824 */ /* 0x000fca00008e06fb */
[----:B------:R1:W-:Y:S01]  /*19990*/  LDGSTS.E [R10+0x32600], [R4.64], P6 ;  /* 0x32600000040a7fae */ /* 0x0003e2000b121848 */
[----:B--2---:R-:W-:-:S03]  /*199a0*/  IADD3 R6, P3, R196, R9, RZ ;  /* 0x00000009c4067210 */ /* 0x004fc60007f7e0ff */
[----:B------:R-:W2:Y:S02]  /*199b0*/  LDL R9, [R1+0x28] ;  /* 0x0000280001097983 */ /* 0x000ea40000100800 */
[----:B----4-:R-:W-:Y:S01]  /*199c0*/  IMAD.X R7, R3, 0x1, R12, P3 ;  /* 0x0000000103077824 */ /* 0x010fe200018e060c */
[----:B------:R-:W-:Y:S02]  /*199d0*/  LOP3.LUT R12, R207, 0x3a, RZ, 0xfc, !PT ;  /* 0x0000003acf0c7812 */ /* 0x000fe400078efcff */
[----:B------:R-:W-:Y:S02]  /*199e0*/  ISETP.GE.AND P3, PT, R13, UR5, PT ;  /* 0x000000050d007c0c */ /* 0x000fe4000bf66270 */
[----:B------:R-:W-:Y:S01]  /*199f0*/  ISETP.GE.AND P4, PT, R12, UR5, PT ;  /* 0x000000050c007c0c */ /* 0x000fe2000bf86270 */
[----:B------:R-:W3:Y:S01]  /*19a00*/  LDL R13, [R1+0x4c] ;  /* 0x00004c00010d7983 */ /* 0x000ee20000100800 */
[----:B------:R-:W-:-:S03]  /*19a10*/  LOP3.LUT R12, R207, 0x3e, RZ, 0xfc, !PT ;  /* 0x0000003ecf0c7812 */ /* 0x000fc600078efcff */
[----:B------:R4:W-:Y:S01]  /*19a20*/  LDGSTS.E [R10+0x32a00], [R6.64], P5 ;  /* 0x32a00000060a7fae */ /* 0x0009e2000a921848 */
[----:B------:R-:W-:-:S03]  /*19a30*/  ISETP.GE.AND P5, PT, R12, UR5, PT ;  /* 0x000000050c007c0c */ /* 0x000fc6000bfa6270 */
[----:B------:R-:W3:Y:S01]  /*19a40*/  LDL R12, [R1+0x60] ;  /* 0x00006000010c7983 */ /* 0x000ee20000100800 */
[----:B----4-:R-:W-:Y:S02]  /*19a50*/  SEL R6, RZ, 0x4, P3 ;  /* 0x00000004ff067807 */ /* 0x010fe40001800000 */
[----:B-1----:R-:W-:Y:S02]  /*19a60*/  SEL R5, RZ, 0x4, P4 ;  /* 0x00000004ff057807 */ /* 0x002fe40002000000 */
[----:B------:R-:W-:Y:S02]  /*19a70*/  SEL R6, R6, RZ, !P0 ;  /* 0x000000ff06067207 */ /* 0x000fe40004000000 */
[----:B------:R-:W-:Y:S02]  /*19a80*/  SEL R7, R5, RZ, !P0 ;  /* 0x000000ff05077207 */ /* 0x000fe40004000000 */
[----:B------:R-:W-:Y:S02]  /*19a90*/  IADD3 R4, P3, R196, R11, RZ ;  /* 0x0000000bc4047210 */ /* 0x000fe40007f7e0ff */
[----:B------:R-:W-:-:S04]  /*19aa0*/  LOP3.LUT R11, R205, 0x3f, RZ, 0xc0, !PT ;  /* 0x0000003fcd0b7812 */ /* 0x000fc800078ec0ff */
[----:B------:R-:W-:Y:S02]  /*19ab0*/  ISETP.GE.AND P6, PT, R11, UR5, PT ;  /* 0x000000050b007c0c */ /* 0x000fe4000bfc6270 */
[----:B------:R-:W4:Y:S01]  /*19ac0*/  LDL R11, [R1+0x5c] ;  /* 0x00005c00010b7983 */ /* 0x000f220000100800 */
[----:B------:R-:W-:Y:S01]  /*19ad0*/  IMAD.X R5, R3, 0x1, R17, P3 ;  /* 0x0000000103057824 */ /* 0x000fe200018e0611 */
[----:B------:R-:W-:Y:S02]  /*19ae0*/  ISETP.NE.U32.AND P4, PT, R7, RZ, PT ;  /* 0x000000ff0700720c */ /* 0x000fe40003f85070 */
[----:B------:R-:W-:Y:S01]  /*19af0*/  SEL R7, RZ, 0x4, P5 ;  /* 0x00000004ff077807 */ /* 0x000fe20002800000 */
[----:B------:R-:W4:Y:S01]  /*19b00*/  LDL R17, [R1+0x84] ;  /* 0x0000840001117983 */ /* 0x000f220000100800 */
[----:B------:R-:W-:Y:S02]  /*19b10*/  ISETP.NE.U32.AND P3, PT, R6, RZ, PT ;  /* 0x000000ff0600720c */ /* 0x000fe40003f65070 */
[----:B------:R-:W-:Y:S01]  /*19b20*/  ISETP.NE.U32.AND P1, PT, R8, RZ, PT ;  /* 0x000000ff0800720c */ /* 0x000fe20003f25070 */
[----:B------:R1:W-:Y:S01]  /*19b30*/  LDGSTS.E [R10+0x32e00], [R4.64], P2 ;  /* 0x32e00000040a7fae */ /* 0x0003e20009121848 */
[----:B------:R-:W-:-:S02]  /*19b40*/  SEL R6, RZ, 0x4, P6 ;  /* 0x00000004ff067807 */ /* 0x000fc40003000000 */
[----:B-1----:R-:W-:Y:S02]  /*19b50*/  SEL R4, R7, RZ, !P0 ;  /* 0x000000ff07047207 */ /* 0x002fe40004000000 */
[----:B------:R-:W-:Y:S02]  /*19b60*/  SEL R5, R6, RZ, !P0 ;  /* 0x000000ff06057207 */ /* 0x000fe40004000000 */
[----:B------:R-:W-:Y:S02]  /*19b70*/  IADD3 R6, P0, R196, R16, RZ ;  /* 0x00000010c4067210 */ /* 0x000fe40007f1e0ff */
[----:B------:R-:W4:Y:S01]  /*19b80*/  LDL R16, [R1+0xc0] ;  /* 0x0000c00001107983 */ /* 0x000f220000100800 */
[----:B------:R-:W-:Y:S02]  /*19b90*/  ISETP.NE.U32.AND P5, PT, R4, RZ, PT ;  /* 0x000000ff0400720c */ /* 0x000fe40003fa5070 */
[C---:B------:R-:W-:Y:S01]  /*19ba0*/  IADD3 R4, P6, R196.reuse, R22, RZ ;  /* 0x00000016c4047210 */ /* 0x040fe20007fde0ff */
[----:B------:R-:W-:Y:S01]  /*19bb0*/  IMAD.X R7, R3, 0x1, R14, P0 ;  /* 0x0000000103077824 */ /* 0x000fe200000e060e */
[----:B------:R-:W4:Y:S04]  /*19bc0*/  LDL R22, [R1+0xc4] ;  /* 0x0000c40001167983 */ /* 0x000f280000100800 */
[----:B------:R-:W4:Y:S01]  /*19bd0*/  LDL R14, [R1+0xe0] ;  /* 0x0000e000010e7983 */ /* 0x000f220000100800 */
[----:B--2---:R-:W-:-:S05]  /*19be0*/  IADD3 R8, P2, R196, R9, RZ ;  /* 0x00000009c4087210 */ /* 0x004fca0007f5e0ff */
[----:B------:R-:W-:Y:S02]  /*19bf0*/  IMAD.X R9, R3, 0x1, R15, P2 ;  /* 0x0000000103097824 */ /* 0x000fe400010e060f */
[----:B------:R-:W2:Y:S01]  /*19c00*/  LDL R15, [R1+0xa4] ;  /* 0x0000a400010f7983 */ /* 0x000ea20000100800 */
[----:B------:R-:W-:Y:S01]  /*19c10*/  ISETP.NE.U32.AND P2, PT, R5, RZ, PT ;  /* 0x000000ff0500720c */ /* 0x000fe20003f45070 */
[----:B---3--:R-:W-:Y:S02]  /*19c20*/  IMAD.X R5, R3, 0x1, R13, P6 ;  /* 0x0000000103057824 */ /* 0x008fe400030e060d */
[----:B------:R-:W3:Y:S04]  /*19c30*/  LDL R13, [R1+0x100] ;  /* 0x00010000010d7983 */ /* 0x000ee80000100800 */
[----:B------:R1:W-:Y:S04]  /*19c40*/  LDGSTS.E [R10+0x33200], [R8.64], P1 ;  /* 0x33200000080a7fae */ /* 0x0003e80008921848 */
[----:B------:R1:W-:Y:S04]  /*19c50*/  LDGSTS.E [R10+0x33600], [R6.64], P3 ;  /* 0x33600000060a7fae */ /* 0x0003e80009921848 */
[----:B------:R4:W-:Y:S01]  /*19c60*/  LDGSTS.E [R10+0x33a00], [R4.64], P4 ;  /* 0x33a00000040a7fae */ /* 0x0009e2000a121848 */
[----:B-1----:R-:W-:-:S03]  /*19c70*/  IADD3 R6, P1, R0, R12, RZ ;  /* 0x0000000c00067210 */ /* 0x002fc60007f3e0ff */
[----:B------:R-:W3:Y:S01]  /*19c80*/  LDL R12, [R1+0x120] ;  /* 0x00012000010c7983 */ /* 0x000ee20000100800 */
[----:B------:R-:W-:-:S03]  /*19c90*/  IADD3 R8, P0, R196, R21, RZ ;  /* 0x00000015c4087210 */ /* 0x000fc60007f1e0ff */
[----:B------:R-:W3:Y:S01]  /*19ca0*/  LDL R21, [R1+0x148] ;  /* 0x0001480001157983 */ /* 0x000ee20000100800 */
[----:B------:R-:W-:-:S03]  /*19cb0*/  IMAD.X R7, R2, 0x1, R19, P1 ;  /* 0x0000000102077824 */ /* 0x000fc600008e0613 */
[----:B------:R-:W3:Y:S01]  /*19cc0*/  LDL R19, [R1+0x168] ;  /* 0x0001680001137983 */ /* 0x000ee20000100800 */
[----:B----4-:R-:W-:-:S03]  /*19cd0*/  IMAD.X R9, R3, 0x1, R11, P0 ;  /* 0x0000000103097824 */ /* 0x010fc600000e060b */
[----:B------:R-:W4:Y:S01]  /*19ce0*/  LDL R11, [R1+0x104] ;  /* 0x00010400010b7983 */ /* 0x000f220000100800 */
[----:B------:R-:W-:-:S03]  /*19cf0*/  IADD3 R4, P0, R0, R20, RZ ;  /* 0x0000001400047210 */ /* 0x000fc60007f1e0ff */
[----:B------:R-:W4:Y:S04]  /*19d00*/  LDL R20, [R1+0x124] ;  /* 0x0001240001147983 */ /* 0x000f280000100800 */
[----:B------:R1:W-:Y:S01]  /*19d10*/  LDGSTS.E [R10+0x33e00], [R8.64], P5 ;  /* 0x33e00000080a7fae */ /* 0x0003e2000a921848 */
[----:B------:R-:W-:-:S03]  /*19d20*/  IMAD.X R5, R2, 0x1, R17, P0 ;  /* 0x0000000102057824 */ /* 0x000fc600000e0611 */
[----:B------:R-:W4:Y:S04]  /*19d30*/  LDL R17, [R1+0x188] ;  /* 0x0001880001117983 */ /* 0x000f280000100800 */
[----:B------:R-:W0:Y:S01]  /*19d40*/  LDGDEPBAR ;  /* 0x00000000000079af */ /* 0x000e220000000000 */
[----:B-1----:R-:W-:-:S03]  /*19d50*/  IADD3 R8, P1, R0, R18, RZ ;  /* 0x0000001200087210 */ /* 0x002fc60007f3e0ff */
[----:B------:R-:W4:Y:S01]  /*19d60*/  LDL R18, [R1+0x14c] ;  /* 0x00014c0001127983 */ /* 0x000f220000100800 */
[----:B------:R-:W-:-:S05]  /*19d70*/  IMAD R10, R202, 0x10000, R204 ;  /* 0x00010000ca0a7824 */ /* 0x000fca00078e02cc */
[----:B------:R1:W-:Y:S04]  /*19d80*/  LDGSTS.E [R10], [R6.64], P2 ;  /* 0x00000000060a7fae */ /* 0x0003e80009121848 */
[----:B------:R2:W-:Y:S01]  /*19d90*/  LDGSTS.E [R10+0x800], [R4.64], P2 ;  /* 0x00800000040a7fae */ /* 0x0005e20009121848 */
[----:B-1----:R-:W-:-:S03]  /*19da0*/  IADD3 R6, P0, R0, R16, RZ ;  /* 0x0000001000067210 */ /* 0x002fc60007f1e0ff */
[----:B------:R-:W4:Y:S02]  /*19db0*/  LDL R16, [R1+0x16c] ;  /* 0x00016c0001107983 */ /* 0x000f240000100800 */
[C---:B------:R-:W-:Y:S02]  /*19dc0*/  IMAD.X R7, R2.reuse, 0x1, R22, P0 ;  /* 0x0000000102077824 */ /* 0x040fe400000e0616 */
[----:B------:R-:W4:Y:S01]  /*19dd0*/  LDL R22, [R1+0x1c8] ;  /* 0x0001c80001167983 */ /* 0x000f220000100800 */
[----:B--2---:R-:W-:-:S03]  /*19de0*/  IMAD.X R9, R2, 0x1, R15, P1 ;  /* 0x0000000102097824 */ /* 0x004fc600008e060f */
[----:B------:R-:W2:Y:S01]  /*19df0*/  LDL R15, [R1+0x1a8] ;  /* 0x0001a800010f7983 */ /* 0x000ea20000100800 */
[----:B------:R-:W-:-:S03]  /*19e00*/  IADD3 R4, P1, R0, R14, RZ ;  /* 0x0000000e00047210 */ /* 0x000fc60007f3e0ff */
[----:B------:R-:W2:Y:S04]  /*19e10*/  LDL R14, [R1+0x18c] ;  /* 0x00018c00010e7983 */ /* 0x000ea80000100800 */
[----:B------:R3:W-:Y:S01]  /*19e20*/  LDGSTS.E [R10+0x1000], [R8.64], P2 ;  /* 0x01000000080a7fae */ /* 0x0007e20009121848 */
[----:B------:R-:W-:-:S03]  /*19e30*/  IMAD.X R5, R2, 0x1, R23, P1 ;  /* 0x0000000102057824 */ /* 0x000fc600008e0617 */
[----:B------:R1:W-:Y:S04]  /*19e40*/  LDGSTS.E [R10+0x1800], [R6.64], P2 ;  /* 0x01800000060a7fae */ /* 0x0003e80009121848 */
[----:B------:R-:W2:Y:S01]  /*19e50*/  LDL R23, [R1+0x1e8] ;  /* 0x0001e80001177983 */ /* 0x000ea20000100800 */
[----:B---3--:R-:W-:-:S03]  /*19e60*/  IADD3 R8, P0, R0, R13, RZ ;  /* 0x0000000d00087210 */ /* 0x008fc60007f1e0ff */
[----:B------:R3:W-:Y:S04]  /*19e70*/  LDGSTS.E [R10+0x2000], [R4.64], P2 ;  /* 0x02000000040a7fae */ /* 0x0007e80009121848 */
[----:B------:R-:W2:Y:S01]  /*19e80*/  LDL R13, [R1+0x1ac] ;  /* 0x0001ac00010d7983 */ /* 0x000ea20000100800 */
[----:B-1----:R-:W-:-:S03]  /*19e90*/  IADD3 R6, P1, R0, R12, RZ ;  /* 0x0000000c00067210 */ /* 0x002fc60007f3e0ff */
[----:B------:R-:W2:Y:S01]  /*19ea0*/  LDL R12, [R1+0x1cc] ;  /* 0x0001cc00010c7983 */ /* 0x000ea20000100800 */
[----:B----4-:R-:W-:Y:S01]  /*19eb0*/  IMAD.X R9, R2, 0x1, R11, P0 ;  /* 0x0000000102097824 */ /* 0x010fe200000e060b */
[----:B---3--:R-:W-:Y:S02]  /*19ec0*/  IADD3 R4, P0, R0, R21, RZ ;  /* 0x0000001500047210 */ /* 0x008fe40007f1e0ff */
[----:B------:R-:W3:Y:S04]  /*19ed0*/  LDL R11, [R1+0x208] ;  /* 0x00020800010b7983 */ /* 0x000ee80000100800 */
[----:B------:R-:W4:Y:S01]  /*19ee0*/  LDL R21, [R1+0x1ec] ;  /* 0x0001ec0001157983 */ /* 0x000f220000100800 */
[----:B------:R-:W-:-:S03]  /*19ef0*/  IMAD.X R7, R2, 0x1, R20, P1 ;  /* 0x0000000102077824 */ /* 0x000fc600008e0614 */
[----:B------:R1:W-:Y:S04]  /*19f00*/  LDGSTS.E [R10+0x2800], [R8.64], P2 ;  /* 0x02800000080a7fae */ /* 0x0003e80009121848 */
[----:B------:R-:W4:Y:S04]  /*19f10*/  LDL R20, [R1+0x228] ;  /* 0x0002280001147983 */ /* 0x000f280000100800 */
[----:B------:R1:W-:Y:S02]  /*19f20*/  LDGSTS.E [R10+0x3000], [R6.64], P2 ;  /* 0x03000000060a7fae */ /* 0x0003e40009121848 */
[----:B-1----:R-:W-:Y:S01]  /*19f30*/  IADD3 R8, P1, R0, R19, RZ ;  /* 0x0000001300087210 */ /* 0x002fe20007f3e0ff */
[----:B------:R-:W-:Y:S01]  /*19f40*/  IMAD.X R5, R2, 0x1, R18, P0 ;  /* 0x0000000102057824 */ /* 0x000fe200000e0612 */
[----:B------:R-:W4:Y:S04]  /*19f50*/  LDL R19, [R1+0x20c] ;  /* 0x00020c0001137983 */ /* 0x000f280000100800 */
[----:B------:R-:W4:Y:S01]  /*19f60*/  LDL R18, [R1+0x248] ;  /* 0x0002480001127983 */ /* 0x000f220000100800 */
[----:B------:R-:W-:-:S03]  /*19f70*/  IADD3 R6, P0, R0, R17, RZ ;  /* 0x0000001100067210 */ /* 0x000fc60007f1e0ff */
[----:B------:R-:W4:Y:S04]  /*19f80*/  LDL R17, [R1+0x22c] ;  /* 0x00022c0001117983 */ /* 0x000f280000100800 */
[----:B------:R2:W-:Y:S01]  /*19f90*/  LDGSTS.E [R10+0x3800], [R4.64], P2 ;  /* 0x03800000040a7fae */ /* 0x0005e20009121848 */
[----:B------:R-:W-:-:S03]  /*19fa0*/  IMAD.X R9, R2, 0x1, R16, P1 ;  /* 0x0000000102097824 */ /* 0x000fc600008e0610 */
[----:B------:R-:W4:Y:S04]  /*19fb0*/  LDL R16, [R1+0x268] ;  /* 0x0002680001107983 */ /* 0x000f280000100800 */
[----:B------:R1:W-:Y:S01]  /*19fc0*/  LDGSTS.E [R10+0x4000], [R8.64], P2 ;  /* 0x04000000080a7fae */ /* 0x0003e20009121848 */
[----:B--2---:R-:W-:-:S03]  /*19fd0*/  IADD3 R4, P1, R0, R15, RZ ;  /* 0x0000000f00047210 */ /* 0x004fc60007f3e0ff */
[----:B------:R-:W2:Y:S01]  /*19fe0*/  LDL R15, [R1+0x24c] ;  /* 0x00024c00010f7983 */ /* 0x000ea20000100800 */
[----:B------:R-:W-:Y:S01]  /*19ff0*/  IMAD.X R7, R2, 0x1, R14, P0 ;  /* 0x0000000102077824 */ /* 0x000fe200000e060e */
[----:B-1----:R-:W-:Y:S02]  /*1a000*/  IADD3 R8, P0, R0, R22, RZ ;  /* 0x0000001600087210 */ /* 0x002fe40007f1e0ff */
[----:B------:R-:W2:Y:S04]  /*1a010*/  LDL R14, [R1+0x288] ;  /* 0x00028800010e7983 */ /* 0x000ea80000100800 */
[----:B------:R-:W2:Y:S04]  /*1a020*/  LDL R22, [R1+0x26c] ;  /* 0x00026c0001167983 */ /* 0x000ea80000100800 */
[----:B------:R1:W-:Y:S01]  /*1a030*/  LDGSTS.E [R10+0x4800], [R6.64], P2 ;  /* 0x04800000060a7fae */ /* 0x0003e20009121848 */
[----:B------:R-:W-:-:S03]  /*1a040*/  IMAD.X R5, R2, 0x1, R13, P1 ;  /* 0x0000000102057824 */ /* 0x000fc600008e060d */
[----:B------:R-:W2:Y:S01]  /*1a050*/  LDL R13, [R1+0x2a8] ;  /* 0x0002a800010d7983 */ /* 0x000ea20000100800 */
[----:B-1----:R-:W-:Y:S01]  /*1a060*/  IADD3 R6, P1, R0, R23, RZ ;  /* 0x0000001700067210 */ /* 0x002fe20007f3e0ff */
[----:B------:R-:W-:Y:S02]  /*1a070*/  IMAD.X R9, R2, 0x1, R12, P0 ;  /* 0x0000000102097824 */ /* 0x000fe400000e060c */
[----:B------:R-:W2:Y:S04]  /*1a080*/  LDL R23, [R1+0x28c] ;  /* 0x00028c0001177983 */ /* 0x000ea80000100800 */
[----:B------:R-:W2:Y:S04]  /*1a090*/  LDL R12, [R1+0x2c8] ;  /* 0x0002c800010c7983 */ /* 0x000ea80000100800 */
[----:B------:R3:W-:Y:S04]  /*1a0a0*/  LDGSTS.E [R10+0x5000], [R4.64], P2 ;  /* 0x05000000040a7fae */ /* 0x0007e80009121848 */
[----:B------:R1:W-:Y:S01]  /*1a0b0*/  LDGSTS.E [R10+0x5800], [R8.64], P2 ;  /* 0x05800000080a7fae */ /* 0x0003e20009121848 */
[----:B---3--:R-:W-:-:S03]  /*1a0c0*/  IADD3 R4, P0, R0, R11, RZ ;  /* 0x0000000b00047210 */ /* 0x008fc60007f1e0ff */
[----:B------:R-:W3:Y:S01]  /*1a0d0*/  LDL R11, [R1+0x2ac] ;  /* 0x0002ac00010b7983 */ /* 0x000ee20000100800 */
[----:B----4-:R-:W-:-:S03]  /*1a0e0*/  IMAD.X R7, R2, 0x1, R21, P1 ;  /* 0x0000000102077824 */ /* 0x010fc600008e0615 */
[----:B------:R-:W4:Y:S04]  /*1a0f0*/  LDL R21, [R1+0x2e8] ;  /* 0x0002e80001157983 */ /* 0x000f280000100800 */
[----:B------:R1:W-:Y:S02]  /*1a100*/  LDGSTS.E [R10+0x6000], [R6.64], P2 ;  /* 0x06000000060a7fae */ /* 0x0003e40009121848 */
[----:B-1----:R-:W-:Y:S02]  /*1a110*/  IADD3 R8, P1, R0, R20, RZ ;  /* 0x0000001400087210 */ /* 0x002fe40007f3e0ff */
[----:B------:R-:W4:Y:S01]  /*1a120*/  LDL R20, [R1+0x2cc] ;  /* 0x0002cc0001147983 */ /* 0x000f220000100800 */
[----:B------:R-:W-:-:S03]  /*1a130*/  IMAD.X R5, R2, 0x1, R19, P0 ;  /* 0x0000000102057824 */ /* 0x000fc600000e0613 */
[----:B------:R-:W4:Y:S01]  /*1a140*/  LDL R19, [R1+0x308] ;  /* 0x0003080001137983 */ /* 0x000f220000100800 */
[----:B------:R-:W-:-:S03]  /*1a150*/  IADD3 R6, P0, R0, R18, RZ ;  /* 0x0000001200067210 */ /* 0x000fc60007f1e0ff */
[----:B------:R-:W4:Y:S01]  /*1a160*/  LDL R18, [R1+0x2ec] ;  /* 0x0002ec0001127983 */ /* 0x000f220000100800 */
[----:B------:R-:W-:-:S03]  /*1a170*/  IMAD.X R9, R2, 0x1, R17, P1 ;  /* 0x0000000102097824 */ /* 0x000fc600008e0611 */
[----:B------:R-:W4:Y:S04]  /*1a180*/  LDL R17, [R1+0x328] ;  /* 0x0003280001117983 */ /* 0x000f280000100800 */
[----:B------:R1:W-:Y:S04]  /*1a190*/  LDGSTS.E [R10+0x6800], [R4.64], P2 ;  /* 0x06800000040a7fae */ /* 0x0003e80009121848 */
[----:B------:R2:W-:Y:S01]  /*1a1a0*/  LDGSTS.E [R10+0x7000], [R8.64], P2 ;  /* 0x07000000080a7fae */ /* 0x0005e20009121848 */
[----:B-1----:R-:W-:-:S03]  /*1a1b0*/  IADD3 R4, P1, R0, R16, RZ ;  /* 0x0000001000047210 */ /* 0x002fc60007f3e0ff */
[----:B------:R-:W4:Y:S01]  /*1a1c0*/  LDL R16, [R1+0x30c] ;  /* 0x00030c0001107983 */ /* 0x000f220000100800 */
[----:B--2---:R-:W-:-:S03]  /*1a1d0*/  IMAD.X R7, R2, 0x1, R15, P0 ;  /* 0x0000000102077824 */ /* 0x004fc600000e060f */
[----:B------:R-:W2:Y:S01]  /*1a1e0*/  LDL R15, [R1+0x348] ;  /* 0x00034800010f7983 */ /* 0x000ea20000100800 */
[----:B------:R-:W-:-:S03]  /*1a1f0*/  IADD3 R8, P0, R0, R14, RZ ;  /* 0x0000000e00087210 */ /* 0x000fc60007f1e0ff */
[----:B------:R1:W-:Y:S01]  /*1a200*/  LDGSTS.E [R10+0x7800], [R6.64], P2 ;  /* 0x07800000060a7fae */ /* 0x0003e20009121848 */
[----:B------:R-:W-:-:S03]  /*1a210*/  IMAD.X R5, R2, 0x1, R22, P1 ;  /* 0x0000000102057824 */ /* 0x000fc600008e0616 */
[----:B------:R-:W2:Y:S04]  /*1a220*/  LDL R14, [R1+0x32c] ;  /* 0x00032c00010e7983 */ /* 0x000ea80000100800 */
[----:B------:R-:W2:Y:S04]  /*1a230*/  LDL R22, [R1+0x368] ;  /* 0x0003680001167983 */ /* 0x000ea80000100800 */
[----:B------:R1:W-:Y:S02]  /*1a240*/  LDGSTS.E [R10+0x8000], [R4.64], P2 ;  /* 0x08000000040a7fae */ /* 0x0003e40009121848 */
[----:B-1----:R-:W-:-:S02]  /*1a250*/  IADD3 R6, P1, R0, R13, RZ ;  /* 0x0000000d00067210 */ /* 0x002fc40007f3e0ff */
[----:B------:R-:W2:Y:S01]  /*1a260*/  LDL R13, [R1+0x34c] ;  /* 0x00034c00010d7983 */ /* 0x000ea20000100800 */
[----:B------:R-:W-:-:S03]  /*1a270*/  IMAD.X R9, R2, 0x1, R23, P0 ;  /* 0x0000000102097824 */ /* 0x000fc600000e0617 */
[----:B------:R-:W2:Y:S01]  /*1a280*/  LDL R23, [R1+0x3b0] ;  /* 0x0003b00001177983 */ /* 0x000ea20000100800 */
[----:B------:R-:W-:-:S03]  /*1a290*/  IADD3 R4, P0, R0, R12, RZ ;  /* 0x0000000c00047210 */ /* 0x000fc60007f1e0ff */
[----:B------:R-:W2:Y:S04]  /*1a2a0*/  LDL R12, [R1+0x36c] ;  /* 0x00036c00010c7983 */ /* 0x000ea80000100800 */
[----:B------:R4:W-:Y:S01]  /*1a2b0*/  LDGSTS.E [R10+0x8800], [R8.64], P2 ;  /* 0x08800000080a7fae */ /* 0x0009e20009121848 */
[----:B---3--:R-:W-:-:S03]  /*1a2c0*/  IMAD.X R7, R2, 0x1, R11, P1 ;  /* 0x0000000102077824 */ /* 0x008fc600008e060b */
[----:B------:R-:W3:Y:S01]  /*1a2d0*/  LDL R11, [R1+0x394] ;  /* 0x00039400010b7983 */ /* 0x000ee20000100800 */
[----:B----4-:R-:W-:-:S03]  /*1a2e0*/  IADD3 R8, P1, R0, R21, RZ ;  /* 0x0000001500087210 */ /* 0x010fc60007f3e0ff */
[----:B------:R-:W4:Y:S04]  /*1a2f0*/  LDL R21, [R1+0x3d0] ;  /* 0x0003d00001157983 */ /* 0x000f280000100800 */
[----:B------:R1:W-:Y:S01]  /*1a300*/  LDGSTS.E [R10+0x9000], [R6.64], P2 ;  /* 0x09000000060a7fae */ /* 0x0003e20009121848 */
[----:B------:R-:W-:-:S03]  /*1a310*/  IMAD.X R5, R2, 0x1, R20, P0 ;  /* 0x0000000102057824 */ /* 0x000fc600000e0614 */
[----:B------:R-:W4:Y:S04]  /*1a320*/  LDL R20, [R1+0x3b4] ;  /* 0x0003b40001147983 */ /* 0x000f280000100800 */
[----:B------:R1:W-:Y:S01]  /*1a330*/  LDGSTS.E [R10+0x9800], [R4.64], P2 ;  /* 0x09800000040a7fae */ /* 0x0003e20009121848 */
[----:B------:R-:W-:-:S03]  /*1a340*/  IMAD.X R9, R2, 0x1, R18, P1 ;  /* 0x0000000102097824 */ /* 0x000fc600008e0612 */
[----:B------:R-:W4:Y:S01]  /*1a350*/  LDL R18, [R1+0x3f0] ;  /* 0x0003f00001127983 */ /* 0x000f220000100800 */
[C---:B-1----:R-:W-:Y:S02]  /*1a360*/  IADD3 R6, P0, R0.reuse, R19, RZ ;  /* 0x0000001300067210 */ /* 0x042fe40007f1e0ff */
[----:B------:R-:W-:Y:S01]  /*1a370*/  IADD3 R4, P1, R0, R17, RZ ;  /* 0x0000001100047210 */ /* 0x000fe20007f3e0ff */
[----:B------:R-:W4:Y:S04]  /*1a380*/  LDL R19, [R1+0x3d4] ;  /* 0x0003d40001137983 */ /* 0x000f280000100800 */
[----:B------:R-:W4:Y:S04]  /*1a390*/  LDL R17, [R1+0x410] ;  /* 0x0004100001117983 */ /* 0x000f280000100800 */
[----:B------:R2:W-:Y:S01]  /*1a3a0*/  LDGSTS.E [R10+0xa000], [R8.64], P2 ;  /* 0x0a000000080a7fae */ /* 0x0005e20009121848 */
[----:B------:R-:W-:-:S03]  /*1a3b0*/  IMAD.X R7, R2, 0x1, R16, P0 ;  /* 0x0000000102077824 */ /* 0x000fc600000e0610 */
[----:B------:R-:W4:Y:S04]  /*1a3c0*/  LDL R16, [R1+0x3f4] ;  /* 0x0003f40001107983 */ /* 0x000f280000100800 */
[----:B------:R1:W-:Y:S01]  /*1a3d0*/  LDGSTS.E [R10+0xa800], [R6.64], P2 ;  /* 0x0a800000060a7fae */ /* 0x0003e20009121848 */
[----:B--2---:R-:W-:-:S03]  /*1a3e0*/  IADD3 R8, P0, R0, R15, RZ ;  /* 0x0000000f00087210 */ /* 0x004fc60007f1e0ff */
[----:B------:R-:W2:Y:S01]  /*1a3f0*/  LDL R15, [R1+0x430] ;  /* 0x00043000010f7983 */ /* 0x000ea20000100800 */
[----:B------:R-:W-:-:S03]  /*1a400*/  IMAD.X R5, R2, 0x1, R14, P1 ;  /* 0x0000000102057824 */ /* 0x000fc600008e060e */
[----:B------:R-:W2:Y:S01]  /*1a410*/  LDL R14, [R1+0x414] ;  /* 0x00041400010e7983 */ /* 0x000ea20000100800 */
[----:B-1----:R-:W-:-:S03]  /*1a420*/  IADD3 R6, P1, R0, R22, RZ ;  /* 0x0000001600067210 */ /* 0x002fc60007f3e0ff */
[----:B------:R1:W-:Y:S04]  /*1a430*/  LDGSTS.E [R10+0xb000], [R4.64], P2 ;  /* 0x0b000000040a7fae */ /* 0x0003e80009121848 */
[----:B------:R-:W2:Y:S01]  /*1a440*/  LDL R22, [R1+0x434] ;  /* 0x0004340001167983 */ /* 0x000ea20000100800 */
[----:B------:R-:W-:-:S03]  /*1a450*/  IMAD.X R9, R2, 0x1, R13, P0 ;  /* 0x0000000102097824 */ /* 0x000fc600000e060d */
[----:B------:R-:W2:Y:S01]  /*1a460*/  LDL R13, [R1+0x450] ;  /* 0x00045000010d7983 */ /* 0x000ea20000100800 */
[----:B------:R-:W-:Y:S01]  /*1a470*/  IMAD.X R7, R2, 0x1, R12, P1 ;  /* 0x0000000102077824 */ /* 0x000fe200008e060c */
[C---:B-1----:R-:W-:Y:S02]  /*1a480*/  IADD3 R4, P0, R0.reuse, R24, RZ ;  /* 0x0000001800047210 */ /* 0x042fe40007f1e0ff */
[----:B------:R-:W2:Y:S04]  /*1a490*/  LDL R12, [R1+0x454] ;  /* 0x00045400010c7983 */ /* 0x000ea80000100800 */
[----:B------:R1:W-:Y:S04]  /*1a4a0*/  LDGSTS.E [R10+0xb800], [R8.64], P2 ;  /* 0x0b800000080a7fae */ /* 0x0003e80009121848 */
[----:B------:R4:W-:Y:S04]  /*1a4b0*/  LDGSTS.E [R10+0xc000], [R6.64], P2 ;  /* 0x0c000000060a7fae */ /* 0x0009e80009121848 */
[----:B------:R-:W2:Y:S01]  /*1a4c0*/  LDL R24, [R1+0x10c] ;  /* 0x00010c0001187983 */ /* 0x000ea20000100800 */
[----:B-1----:R-:W-:Y:S01]  /*1a4d0*/  IADD3 R8, P1, R0, R23, RZ ;  /* 0x0000001700087210 */ /* 0x002fe20007f3e0ff */
[----:B---3--:R-:W-:-:S02]  /*1a4e0*/  IMAD.X R5, R2, 0x1, R11, P0 ;  /* 0x0000000102057824 */ /* 0x008fc400000e060b */
[----:B------:R-:W3:Y:S04]  /*1a4f0*/  LDL R23, [R1+0xec] ;  /* 0x0000ec0001177983 */ /* 0x000ee80000100800 */
[----:B------:R-:W3:Y:S01]  /*1a500*/  LDL R11, [R1+0x68] ;  /* 0x00006800010b7983 */ /* 0x000ee20000100800 */
[----:B----4-:R-:W-:-:S03]  /*1a510*/  IADD3 R6, P0, R0, R21, RZ ;  /* 0x0000001500067210 */ /* 0x010fc60007f1e0ff */
[----:B------:R-:W4:Y:S01]  /*1a520*/  LDL R21, [R1+0x88] ;  /* 0x0000880001157983 */ /* 0x000f220000100800 */
[----:B------:R-:W-:-:S03]  /*1a530*/  IMAD.X R9, R2, 0x1, R20, P1 ;  /* 0x0000000102097824 */ /* 0x000fc600008e0614 */
[----:B------:R1:W-:Y:S04]  /*1a540*/  LDGSTS.E [R10+0xc800], [R4.64], P2 ;  /* 0x0c800000040a7fae */ /* 0x0003e80009121848 */
[----:B------:R-:W4:Y:S04]  /*1a550*/  LDL R20, [R1+0x6c] ;  /* 0x00006c0001147983 */ /* 0x000f280000100800 */
[----:B------:R1:W-:Y:S02]  /*1a560*/  LDGSTS.E [R10+0xd000], [R8.64], P2 ;  /* 0x0d000000080a7fae */ /* 0x0003e40009121848 */
[----:B-1----:R-:W-:-:S02]  /*1a570*/  IADD3 R4, P1, R0, R18, RZ ;  /* 0x0000001200047210 */ /* 0x002fc40007f3e0ff */
[----:B------:R-:W4:Y:S01]  /*1a580*/  LDL R18, [R1+0xa8] ;  /* 0x0000a80001127983 */ /* 0x000f220000100800 */
[----:B------:R-:W-:-:S03]  /*1a590*/  IMAD.X R7, R2, 0x1, R19, P0 ;  /* 0x0000000102077824 */ /* 0x000fc600000e0613 */
        /* <DEDUP_REMOVED lines=10> */
[----:B------:R-:W2:Y:S04]  /*1a640*/  LDL R14, [R1+0xcc] ;  /* 0x0000cc00010e7983 */ /* 0x000ea80000100800 */
[----:B------:R4:W-:Y:S01]  /*1a650*/  LDGSTS.E [R10+0xe800], [R8.64], P2 ;  /* 0x0e800000080a7fae */ /* 0x0009e20009121848 */
[----:B-1----:R-:W-:-:S03]  /*1a660*/  IADD3 R4, P0, R0, R13, RZ ;  /* 0x0000000d00047210 */ /* 0x002fc60007f1e0ff */
[----:B------:R-:W2:Y:S02]  /*1a670*/  LDL R13, [R1+0x108] ;  /* 0x00010800010d7983 */ /* 0x000ea40000100800 */
[C---:B------:R-:W-:Y:S02]  /*1a680*/  IMAD.X R5, R2.reuse, 0x1, R12, P0 ;  /* 0x0000000102057824 */ /* 0x040fe400000e060c */
[----:B------:R-:W2:Y:S01]  /*1a690*/  LDL R12, [R1+0x128] ;  /* 0x00012800010c7983 */ /* 0x000ea20000100800 */
[----:B------:R-:W-:-:S03]  /*1a6a0*/  IMAD.X R7, R2, 0x1, R22, P1 ;  /* 0x0000000102077824 */ /* 0x000fc600008e0616 */
[----:B------:R-:W2:Y:S04]  /*1a6b0*/  LDL R22, [R1+0x150] ;  /* 0x0001500001167983 */ /* 0x000ea80000100800 */
[----:B------:R3:W-:Y:S04]  /*1a6c0*/  LDGSTS.E [R10+0xf000], [R6.64], P2 ;  /* 0x0f000000060a7fae */ /* 0x0007e80009121848 */
[----:B------:R1:W-:Y:S01]  /*1a6d0*/  LDGSTS.E [R10+0xf800], [R4.64], P2 ;  /* 0x0f800000040a7fae */ /* 0x0003e20009121848 */
[----:B---3--:R-:W-:Y:S02]  /*1a6e0*/  IADD3 R6, P0, R0, R11, RZ ;  /* 0x0000000b00067210 */ /* 0x008fe40007f1e0ff */
[----:B------:R-:W-:-:S02]  /*1a6f0*/  LOP3.LUT R11, R204, 0x20, RZ, 0x3c, !PT ;  /* 0x00000020cc0b7812 */ /* 0x000fc400078e3cff */
[----:B----4-:R-:W-:Y:S01]  /*1a700*/  IADD3 R8, P1, R0, R21, RZ ;  /* 0x0000001500087210 */ /* 0x010fe20007f3e0ff */
[----:B-1----:R-:W3:Y:S02]  /*1a710*/  LDL R10, [R1+0x210] ;  /* 0x00021000010a7983 */ /* 0x002ee40000100800 */
[----:B------:R-:W-:Y:S02]  /*1a720*/  IMAD R11, R202, 0x10000, R11 ;  /* 0x00010000ca0b7824 */ /* 0x000fe400078e020b */
[----:B------:R-:W4:Y:S01]  /*1a730*/  LDL R21, [R1+0x12c] ;  /* 0x00012c0001157983 */ /* 0x000f220000100800 */
[----:B------:R-:W-:-:S03]  /*1a740*/  IMAD.X R7, R2, 0x1, R20, P0 ;  /* 0x0000000102077824 */ /* 0x000fc600000e0614 */
[----:B------:R-:W3:Y:S04]  /*1a750*/  LDL R20, [R1+0x170] ;  /* 0x0001700001147983 */ /* 0x000ee80000100800 */
[----:B------:R1:W-:Y:S01]  /*1a760*/  LDGSTS.E [R11+0x200], [R6.64], P2 ;  /* 0x00200000060b7fae */ /* 0x0003e20009121848 */
[----:B------:R-:W-:-:S03]  /*1a770*/  IADD3 R4, P0, R0, R18, RZ ;  /* 0x0000001200047210 */ /* 0x000fc60007f1e0ff */
[----:B------:R-:W3:Y:S01]  /*1a780*/  LDL R18, [R1+0x154] ;  /* 0x0001540001127983 */ /* 0x000ee20000100800 */
[----:B------:R-:W-:-:S03]  /*1a790*/  IMAD.X R9, R2, 0x1, R19, P1 ;  /* 0x0000000102097824 */ /* 0x000fc600008e0613 */
[----:B------:R-:W3:Y:S01]  /*1a7a0*/  LDL R19, [R1+0x190] ;  /* 0x0001900001137983 */ /* 0x000ee20000100800 */
[----:B-1----:R-:W-:-:S03]  /*1a7b0*/  IADD3 R6, P1, R0, R17, RZ ;  /* 0x0000001100067210 */ /* 0x002fc60007f3e0ff */
[----:B------:R-:W3:Y:S04]  /*1a7c0*/  LDL R17, [R1+0x174] ;  /* 0x0001740001117983 */ /* 0x000ee80000100800 */
[----:B------:R2:W-:Y:S01]  /*1a7d0*/  LDGSTS.E [R11+0xa00], [R8.64], P2 ;  /* 0x00a00000080b7fae */ /* 0x0005e20009121848 */
[----:B------:R-:W-:-:S03]  /*1a7e0*/  IMAD.X R5, R2, 0x1, R16, P0 ;  /* 0x0000000102057824 */ /* 0x000fc600000e0610 */
[----:B------:R-:W3:Y:S04]  /*1a7f0*/  LDL R16, [R1+0x1b0] ;  /* 0x0001b00001107983 */ /* 0x000ee80000100800 */
[----:B------:R1:W-:Y:S01]  /*1a800*/  LDGSTS.E [R11+0x1200], [R4.64], P2 ;  /* 0x01200000040b7fae */ /* 0x0003e20009121848 */
[----:B--2---:R-:W-:-:S03]  /*1a810*/  IADD3 R8, P0, R0, R15, RZ ;  /* 0x0000000f00087210 */ /* 0x004fc60007f1e0ff */
[----:B------:R-:W2:Y:S01]  /*1a820*/  LDL R15, [R1+0x194] ;  /* 0x00019400010f7983 */ /* 0x000ea20000100800 */
[----:B------:R-:W-:-:S03]  /*1a830*/  IMAD.X R7, R2, 0x1, R14, P1 ;  /* 0x0000000102077824 */ /* 0x000fc600008e060e */
[----:B------:R-:W2:Y:S01]  /*1a840*/  LDL R14, [R1+0x1d0] ;  /* 0x0001d000010e7983 */ /* 0x000ea20000100800 */
[----:B------:R-:W-:-:S03]  /*1a850*/  IMAD.X R9, R2, 0x1, R23, P0 ;  /* 0x0000000102097824 */ /* 0x000fc600000e0617 */
[----:B------:R1:W-:Y:S04]  /*1a860*/  LDGSTS.E [R11+0x1a00], [R6.64], P2 ;  /* 0x01a00000060b7fae */ /* 0x0003e80009121848 */
[----:B------:R-:W2:Y:S04]  /*1a870*/  LDL R23, [R1+0x1f0] ;  /* 0x0001f00001177983 */ /* 0x000ea80000100800 */
[----:B------:R1:W-:Y:S02]  /*1a880*/  LDGSTS.E [R11+0x2200], [R8.64], P2 ;  /* 0x02200000080b7fae */ /* 0x0003e40009121848 */
[----:B-1----:R-:W-:-:S02]  /*1a890*/  IADD3 R4, P1, R0, R13, RZ ;  /* 0x0000000d00047210 */ /* 0x002fc40007f3e0ff */
[----:B------:R-:W2:Y:S01]  /*1a8a0*/  LDL R13, [R1+0x1b4] ;  /* 0x0001b400010d7983 */ /* 0x000ea20000100800 */
[----:B------:R-:W-:-:S03]  /*1a8b0*/  IADD3 R6, P0, R0, R12, RZ ;  /* 0x0000000c00067210 */ /* 0x000fc60007f1e0ff */
[----:B------:R-:W2:Y:S01]  /*1a8c0*/  LDL R12, [R1+0x1d4] ;  /* 0x0001d400010c7983 */ /* 0x000ea20000100800 */
[----:B------:R-:W-:Y:S01]  /*1a8d0*/  IMAD.X R5, R2, 0x1, R24, P1 ;  /* 0x0000000102057824 */ /* 0x000fe200008e0618 */
[----:B------:R-:W-:Y:S02]  /*1a8e0*/  IADD3 R8, P1, R0, R22, RZ ;  /* 0x0000001600087210 */ /* 0x000fe40007f3e0ff */
[----:B------:R-:W2:Y:S04]  /*1a8f0*/  LDL R22, [R1+0x1f4] ;  /* 0x0001f40001167983 */ /* 0x000ea80000100800 */
[----:B------:R3:W-:Y:S04]  /*1a900*/  LDGSTS.E [R11+0x2a00], [R4.64], P2 ;  /* 0x02a00000040b7fae */ /* 0x0007e80009121848 */
[----:B------:R-:W2:Y:S01]  /*1a910*/  LDL R24, [R1+0x398] ;  /* 0x0003980001187983 */ /* 0x000ea20000100800 */
[----:B----4-:R-:W-:-:S03]  /*1a920*/  IMAD.X R7, R2, 0x1, R21, P0 ;  /* 0x0000000102077824 */ /* 0x010fc600000e0615 */
[----:B------:R-:W4:Y:S01]  /*1a930*/  LDL R21, [R1+0x230] ;  /* 0x0002300001157983 */ /* 0x000f220000100800 */
[----:B---3--:R-:W-:-:S03]  /*1a940*/  IADD3 R4, P0, R0, R20, RZ ;  /* 0x0000001400047210 */ /* 0x008fc60007f1e0ff */
[----:B------:R1:W-:Y:S04]  /*1a950*/  LDGSTS.E [R11+0x3200], [R6.64], P2 ;  /* 0x03200000060b7fae */ /* 0x0003e80009121848 */
[----:B------:R-:W3:Y:S01]  /*1a960*/  LDL R20, [R1+0x214] ;  /* 0x0002140001147983 */ /* 0x000ee20000100800 */
[----:B------:R-:W-:-:S03]  /*1a970*/  IMAD.X R9, R2, 0x1, R18, P1 ;  /* 0x0000000102097824 */ /* 0x000fc600008e0612 */
[----:B------:R-:W3:Y:S01]  /*1a980*/  LDL R18, [R1+0x250] ;  /* 0x0002500001127983 */ /* 0x000ee20000100800 */
[----:B-1----:R-:W-:-:S03]  /*1a990*/  IADD3 R6, P1, R0, R19, RZ ;  /* 0x0000001300067210 */ /* 0x002fc60007f3e0ff */
[----:B------:R-:W3:Y:S01]  /*1a9a0*/  LDL R19, [R1+0x234] ;  /* 0x0002340001137983 */ /* 0x000ee20000100800 */
[----:B------:R-:W-:-:S03]  /*1a9b0*/  IMAD.X R5, R2, 0x1, R17, P0 ;  /* 0x0000000102057824 */ /* 0x000fc600000e0611 */
[----:B------:R-:W3:Y:S04]  /*1a9c0*/  LDL R17, [R1+0x270] ;  /* 0x0002700001117983 */ /* 0x000ee80000100800 */
[----:B------:R1:W-:Y:S04]  /*1a9d0*/  LDGSTS.E [R11+0x3a00], [R8.64], P2 ;  /* 0x03a00000080b7fae */ /* 0x0003e80009121848 */
[----:B------:R2:W-:Y:S01]  /*1a9e0*/  LDGSTS.E [R11+0x4200], [R4.64], P2 ;  /* 0x04200000040b7fae */ /* 0x0005e20009121848 */
[----:B-1----:R-:W-:-:S03]  /*1a9f0*/  IADD3 R8, P0, R0, R16, RZ ;  /* 0x0000001000087210 */ /* 0x002fc60007f1e0ff */
[----:B------:R-:W3:Y:S01]  /*1aa00*/  LDL R16, [R1+0x254] ;  /* 0x0002540001107983 */ /* 0x000ee20000100800 */
[----:B--2---:R-:W-:-:S03]  /*1aa10*/  IMAD.X R7, R2, 0x1, R15, P1 ;  /* 0x0000000102077824 */ /* 0x004fc600008e060f */
[----:B------:R-:W2:Y:S04]  /*1aa20*/  LDL R15, [R1+0x290] ;  /* 0x00029000010f7983 */ /* 0x000ea80000100800 */
[----:B------:R1:W-:Y:S01]  /*1aa30*/  LDGSTS.E [R11+0x4a00], [R6.64], P2 ;  /* 0x04a00000060b7fae */ /* 0x0003e20009121848 */
[----:B------:R-:W-:-:S03]  /*1aa40*/  IADD3 R4, P1, R0, R14, RZ ;  /* 0x0000000e00047210 */ /* 0x000fc60007f3e0ff */
[----:B------:R-:W2:Y:S01]  /*1aa50*/  LDL R14, [R1+0x274] ;  /* 0x00027400010e7983 */ /* 0x000ea20000100800 */
[----:B------:R-:W-:Y:S01]  /*1aa60*/  IMAD.X R9, R2, 0x1, R13, P0 ;  /* 0x0000000102097824 */ /* 0x000fe200000e060d */
[----:B-1----:R-:W-:Y:S02]  /*1aa70*/  IADD3 R6, P0, R0, R23, RZ ;  /* 0x0000001700067210 */ /* 0x002fe40007f1e0ff */
[----:B------:R-:W2:Y:S04]  /*1aa80*/  LDL R13, [R1+0x2b0] ;  /* 0x0002b000010d7983 */ /* 0x000ea80000100800 */
[----:B------:R-:W2:Y:S01]  /*1aa90*/  LDL R23, [R1+0x294] ;  /* 0x0002940001177983 */ /* 0x000ea20000100800 */
[----:B------:R-:W-:-:S03]  /*1aaa0*/  IMAD.X R5, R2, 0x1, R12, P1 ;  /* 0x0000000102057824 */ /* 0x000fc600008e060c */
[----:B------:R-:W2:Y:S01]  /*1aab0*/  LDL R12, [R1+0x2d0] ;  /* 0x0002d000010c7983 */ /* 0x000ea20000100800 */
[----:B------:R-:W-:-:S03]  /*1aac0*/  IMAD.X R7, R2, 0x1, R22, P0 ;  /* 0x0000000102077824 */ /* 0x000fc600000e0616 */
[----:B------:R1:W-:Y:S04]  /*1aad0*/  LDGSTS.E [R11+0x5200], [R8.64], P2 ;  /* 0x05200000080b7fae */ /* 0x0003e80009121848 */
[----:B------:R-:W2:Y:S04]  /*1aae0*/  LDL R22, [R1+0x2f0] ;  /* 0x0002f00001167983 */ /* 0x000ea80000100800 */
[----:B------:R4:W-:Y:S01]  /*1aaf0*/  LDGSTS.E [R11+0x5a00], [R4.64], P2 ;  /* 0x05a00000040b7fae */ /* 0x0009e20009121848 */
[----:B-1----:R-:W-:-:S03]  /*1ab00*/  IADD3 R8, P1, R0, R10, RZ ;  /* 0x0000000a00087210 */ /* 0x002fc60007f3e0ff */
[----:B------:R1:W-:Y:S04]  /*1ab10*/  LDGSTS.E [R11+0x6200], [R6.64], P2 ;  /* 0x06200000060b7fae */ /* 0x0003e80009121848 */
[----:B------:R-:W2:Y:S01]  /*1ab20*/  LDL R10, [R1+0x2b4] ;  /* 0x0002b400010a7983 */ /* 0x000ea20000100800 */
[----:B----4-:R-:W-:-:S03]  /*1ab30*/  IADD3 R4, P0, R0, R21, RZ ;  /* 0x0000001500047210 */ /* 0x010fc60007f1e0ff */
[----:B------:R-:W4:Y:S01]  /*1ab40*/  LDL R21, [R1+0x2d4] ;  /* 0x0002d40001157983 */ /* 0x000f220000100800 */
[----:B---3--:R-:W-:-:S03]  /*1ab50*/  IMAD.X R9, R2, 0x1, R20, P1 ;  /* 0x0000000102097824 */ /* 0x008fc600008e0614 */
[----:B------:R-:W3:Y:S04]  /*1ab60*/  LDL R20, [R1+0x310] ;  /* 0x0003100001147983 */ /* 0x000ee80000100800 */
[----:B------:R1:W-:Y:S02]  /*1ab70*/  LDGSTS.E [R11+0x6a00], [R8.64], P2 ;  /* 0x06a00000080b7fae */ /* 0x0003e40009121848 */
[----:B-1----:R-:W-:Y:S02]  /*1ab80*/  IADD3 R6, P1, R0, R18, RZ ;  /* 0x0000001200067210 */ /* 0x002fe40007f3e0ff */
[----:B------:R-:W3:Y:S01]  /*1ab90*/  LDL R18, [R1+0x2f4] ;  /* 0x0002f40001127983 */ /* 0x000ee20000100800 */
[----:B------:R-:W-:-:S03]  /*1aba0*/  IMAD.X R5, R2, 0x1, R19, P0 ;  /* 0x0000000102057824 */ /* 0x000fc600000e0613 */
[----:B------:R-:W3:Y:S01]  /*1abb0*/  LDL R19, [R1+0x330] ;  /* 0x0003300001137983 */ /* 0x000ee20000100800 */
[----:B------:R-:W-:-:S03]  /*1abc0*/  IADD3 R8, P0, R0, R17, RZ ;  /* 0x0000001100087210 */ /* 0x000fc60007f1e0ff */
[----:B------:R2:W-:Y:S04]  /*1abd0*/  LDGSTS.E [R11+0x7200], [R4.64], P2 ;  /* 0x07200000040b7fae */ /* 0x0005e80009121848 */
[----:B------:R-:W3:Y:S01]  /*1abe0*/  LDL R17, [R1+0x314] ;  /* 0x0003140001117983 */ /* 0x000ee20000100800 */
[----:B------:R-:W-:-:S03]  /*1abf0*/  IMAD.X R7, R2, 0x1, R16, P1 ;  /* 0x0000000102077824 */ /* 0x000fc600008e0610 */
[----:B------:R-:W3:Y:S04]  /*1ac00*/  LDL R16, [R1+0x350] ;  /* 0x0003500001107983 */ /* 0x000ee80000100800 */
[----:B------:R1:W-:Y:S01]  /*1ac10*/  LDGSTS.E [R11+0x7a00], [R6.64], P2 ;  /* 0x07a00000060b7fae */ /* 0x0003e20009121848 */
[----:B--2---:R-:W-:-:S03]  /*1ac20*/  IADD3 R4, P1, R0, R15, RZ ;  /* 0x0000000f00047210 */ /* 0x004fc60007f3e0ff */
[----:B------:R-:W2:Y:S01]  /*1ac30*/  LDL R15, [R1+0x334] ;  /* 0x00033400010f7983 */ /* 0x000ea20000100800 */
[----:B------:R-:W-:-:S03]  /*1ac40*/  IMAD.X R9, R2, 0x1, R14, P0 ;  /* 0x0000000102097824 */ /* 0x000fc600000e060e */
[----:B------:R-:W2:Y:S04]  /*1ac50*/  LDL R14, [R1+0x370] ;  /* 0x00037000010e7983 */ /* 0x000ea80000100800 */
[----:B------:R1:W-:Y:S02]  /*1ac60*/  LDGSTS.E [R11+0x8200], [R8.64], P2 ;  /* 0x08200000080b7fae */ /* 0x0003e40009121848 */
[----:B-1----:R-:W-:Y:S02]  /*1ac70*/  IADD3 R6, P0, R0, R13, RZ ;  /* 0x0000000d00067210 */ /* 0x002fe40007f1e0ff */
[----:B------:R-:W2:Y:S01]  /*1ac80*/  LDL R13, [R1+0x354] ;  /* 0x00035400010d7983 */ /* 0x000ea20000100800 */
[----:B------:R-:W-:-:S03]  /*1ac90*/  IMAD.X R5, R2, 0x1, R23, P1 ;  /* 0x0000000102057824 */ /* 0x000fc600008e0617 */
[----:B------:R-:W2:Y:S01]  /*1aca0*/  LDL R23, [R1+0x3b8] ;  /* 0x0003b80001177983 */ /* 0x000ea20000100800 */
[----:B------:R-:W-:-:S03]  /*1acb0*/  IADD3 R8, P1, R0, R12, RZ ;  /* 0x0000000c00087210 */ /* 0x000fc60007f3e0ff */
[----:B------:R-:W2:Y:S04]  /*1acc0*/  LDL R12, [R1+0x374] ;  /* 0x00037400010c7983 */ /* 0x000ea80000100800 */
[----:B------:R1:W-:Y:S01]  /*1acd0*/  LDGSTS.E [R11+0x8a00], [R4.64], P2 ;  /* 0x08a00000040b7fae */ /* 0x0003e20009121848 */
[----:B------:R-:W-:Y:S01]  /*1ace0*/  IMAD.X R7, R2, 0x1, R10, P0 ;  /* 0x0000000102077824 */ /* 0x000fe200000e060a */
[----:B-1----:R-:W-:Y:S02]  /*1acf0*/  IADD3 R4, P0, R0, R22, RZ ;  /* 0x0000001600047210 */ /* 0x002fe40007f1e0ff */
[----:B------:R-:W2:Y:S04]  /*1ad00*/  LDL R10, [R1+0x39c] ;  /* 0x00039c00010a7983 */ /* 0x000ea80000100800 */
[----:B------:R3:W-:Y:S01]  /*1ad10*/  LDGSTS.E [R11+0x9200], [R6.64], P2 ;  /* 0x09200000060b7fae */ /* 0x0007e20009121848 */
[----:B----4-:R-:W-:-:S03]  /*1ad20*/  IMAD.X R9, R2, 0x1, R21, P1 ;  /* 0x0000000102097824 */ /* 0x010fc600008e0615 */
[----:B------:R-:W4:Y:S04]  /*1ad30*/  LDL R21, [R1+0x3bc] ;  /* 0x0003bc0001157983 */ /* 0x000f280000100800 */
[----:B------:R-:W4:Y:S01]  /*1ad40*/  LDL R22, [R1+0x3d8] ;  /* 0x0003d80001167983 */ /* 0x000f220000100800 */
[----:B---3--:R-:W-:-:S03]  /*1ad50*/  IADD3 R6, P1, R0, R20, RZ ;  /* 0x0000001400067210 */ /* 0x008fc60007f3e0ff */
[----:B------:R1:W-:Y:S04]  /*1ad60*/  LDGSTS.E [R11+0x9a00], [R8.64], P2 ;  /* 0x09a00000080b7fae */ /* 0x0003e80009121848 */
[----:B------:R-:W3:Y:S01]  /*1ad70*/  LDL R20, [R1+0x3dc] ;  /* 0x0003dc0001147983 */ /* 0x000ee20000100800 */
[----:B------:R-:W-:-:S03]  /*1ad80*/  IMAD.X R5, R2, 0x1, R18, P0 ;  /* 0x0000000102057824 */ /* 0x000fc600000e0612 */
[----:B------:R-:W3:Y:S04]  /*1ad90*/  LDL R18, [R1+0x3f8] ;  /* 0x0003f80001127983 */ /* 0x000ee80000100800 */
[----:B------:R1:W-:Y:S02]  /*1ada0*/  LDGSTS.E [R11+0xa200], [R4.64], P2 ;  /* 0x0a200000040b7fae */ /* 0x0003e40009121848 */
[----:B-1----:R-:W-:Y:S02]  /*1adb0*/  IADD3 R8, P0, R0, R19, RZ ;  /* 0x0000001300087210 */ /* 0x002fe40007f1e0ff */
[----:B------:R-:W3:Y:S01]  /*1adc0*/  LDL R19, [R1+0x418] ;  /* 0x0004180001137983 */ /* 0x000ee20000100800 */
[----:B------:R-:W-:-:S03]  /*1add0*/  IMAD.X R7, R2, 0x1, R17, P1 ;  /* 0x0000000102077824 */ /* 0x000fc600008e0611 */
[----:B------:R-:W3:Y:S04]  /*1ade0*/  LDL R17, [R1+0x3fc] ;  /* 0x0003fc0001117983 */ /* 0x000ee80000100800 */
[----:B------:R1:W-:Y:S01]  /*1adf0*/  LDGSTS.E [R11+0xaa00], [R6.64], P2 ;  /* 0x0aa00000060b7fae */ /* 0x0003e20009121848 */
[----:B------:R-:W-:-:S03]  /*1ae00*/  IADD3 R4, P1, R0, R16, RZ ;  /* 0x0000001000047210 */ /* 0x000fc60007f3e0ff */
[----:B------:R-:W3:Y:S01]  /*1ae10*/  LDL R16, [R1+0x438] ;  /* 0x0004380001107983 */ /* 0x000ee20000100800 */
[----:B--2---:R-:W-:-:S03]  /*1ae20*/  IMAD.X R9, R2, 0x1, R15, P0 ;  /* 0x0000000102097824 */ /* 0x004fc600000e060f */
[----:B------:R-:W2:Y:S04]  /*1ae30*/  LDL R15, [R1+0x41c] ;  /* 0x00041c00010f7983 */ /* 0x000ea80000100800 */
[----:B------:R1:W-:Y:S02]  /*1ae40*/  LDGSTS.E [R11+0xb200], [R8.64], P2 ;  /* 0x0b200000080b7fae */ /* 0x0003e40009121848 */
[----:B-1----:R-:W-:Y:S02]  /*1ae50*/  IADD3 R6, P0, R0, R14, RZ ;  /* 0x0000000e00067210 */ /* 0x002fe40007f1e0ff */
[----:B------:R-:W2:Y:S01]  /*1ae60*/  LDL R14, [R1+0x458] ;  /* 0x00045800010e7983 */ /* 0x000ea20000100800 */
[----:B------:R-:W-:-:S03]  /*1ae70*/  IMAD.X R5, R2, 0x1, R13, P1 ;  /* 0x0000000102057824 */ /* 0x000fc600008e060d */
[----:B------:R-:W2:Y:S01]  /*1ae80*/  LDL R13, [R1+0x43c] ;  /* 0x00043c00010d7983 */ /* 0x000ea20000100800 */
[----:B------:R-:W-:Y:S01]  /*1ae90*/  IMAD.X R7, R2, 0x1, R12, P0 ;  /* 0x0000000102077824 */ /* 0x000fe200000e060c */
[C---:B------:R-:W-:Y:S02]  /*1aea0*/  IADD3 R8, P1, R0.reuse, R24, RZ ;  /* 0x0000001800087210 */ /* 0x040fe40007f3e0ff */
[----:B------:R-:W2:Y:S04]  /*1aeb0*/  LDL R12, [R1+0x45c] ;  /* 0x00045c00010c7983 */ /* 0x000ea80000100800 */
[----:B------:R1:W-:Y:S04]  /*1aec0*/  LDGSTS.E [R11+0xba00], [R4.64], P2 ;  /* 0x0ba00000040b7fae */ /* 0x0003e80009121848 */
[----:B------:R4:W-:Y:S04]  /*1aed0*/  LDGSTS.E [R11+0xc200], [R6.64], P2 ;  /* 0x0c200000060b7fae */ /* 0x0009e80009121848 */
[----:B------:R-:W2:Y:S01]  /*1aee0*/  LDL R24, [R1+0x90] ;  /* 0x0000900001187983 */ /* 0x000ea20000100800 */
[----:B-1----:R-:W-:-:S03]  /*1aef0*/  IADD3 R4, P0, R0, R23, RZ ;  /* 0x0000001700047210 */ /* 0x002fc60007f1e0ff */
[----:B------:R-:W2:Y:S01]  /*1af00*/  LDL R23, [R1+0x74] ;  /* 0x0000740001177983 */ /* 0x000ea20000100800 */
[----:B------:R-:W-:-:S03]  /*1af10*/  IMAD.X R9, R2, 0x1, R10, P1 ;  /* 0x0000000102097824 */ /* 0x000fc600008e060a */
[----:B------:R-:W2:Y:S04]  /*1af20*/  LDL R10, [R1+0x70] ;  /* 0x00007000010a7983 */ /* 0x000ea80000100800 */
[----:B------:R3:W-:Y:S01]  /*1af30*/  LDGSTS.E [R11+0xca00], [R8.64], P2 ;  /* 0x0ca00000080b7fae */ /* 0x0007e20009121848 */
[----:B----4-:R-:W-:-:S03]  /*1af40*/  IMAD.X R5, R2, 0x1, R21, P0 ;  /* 0x0000000102057824 */ /* 0x010fc600000e0615 */
[----:B------:R-:W4:Y:S01]  /*1af50*/  LDL R21, [R1+0xd0] ;  /* 0x0000d00001157983 */ /* 0x000f220000100800 */
[----:B------:R-:W-:-:S03]  /*1af60*/  IADD3 R6, P1, R0, R22, RZ ;  /* 0x0000001600067210 */ /* 0x000fc60007f3e0ff */
[----:B------:R-:W4:Y:S04]  /*1af70*/  LDL R22, [R1+0x94] ;  /* 0x0000940001167983 */ /* 0x000f280000100800 */
[----:B------:R1:W-:Y:S01]  /*1af80*/  LDGSTS.E [R11+0xd200], [R4.64], P2 ;  /* 0x0d200000040b7fae */ /* 0x0003e20009121848 */
[----:B---3--:R-:W-:-:S03]  /*1af90*/  IADD3 R8, P0, R0, R18, RZ ;  /* 0x0000001200087210 */ /* 0x008fc60007f1e0ff */
[----:B------:R-:W3:Y:S01]  /*1afa0*/  LDL R18, [R1+0xb0] ;  /* 0x0000b00001127983 */ /* 0x000ee20000100800 */
[----:B------:R-:W-:-:S03]  /*1afb0*/  IMAD.X R7, R2, 0x1, R20, P1 ;  /* 0x0000000102077824 */ /* 0x000fc600008e0614 */
[----:B------:R-:W3:Y:S01]  /*1afc0*/  LDL R20, [R1+0xf0] ;  /* 0x0000f00001147983 */ /* 0x000ee20000100800 */
[----:B------:R-:W-:-:S03]  /*1afd0*/  IMAD.X R9, R2, 0x1, R17, P0 ;  /* 0x0000000102097824 */ /* 0x000fc600000e0611 */
[----:B------:R1:W-:Y:S04]  /*1afe0*/  LDGSTS.E [R11+0xda00], [R6.64], P2 ;  /* 0x0da00000060b7fae */ /* 0x0003e80009121848 */
[----:B------:R-:W3:Y:S01]  /*1aff0*/  LDL R17, [R1+0xb4] ;  /* 0x0000b40001117983 */ /* 0x000ee20000100800 */
[----:B-1----:R-:W-:-:S03]  /*1b000*/  IADD3 R4, P1, R0, R19, RZ ;  /* 0x0000001300047210 */ /* 0x002fc60007f3e0ff */
[----:B------:R1:W-:Y:S01]  /*1b010*/  LDGSTS.E [R11+0xe200], [R8.64], P2 ;  /* 0x0e200000080b7fae */ /* 0x0003e20009121848 */
[----:B------:R-:W-:-:S03]  /*1b020*/  IADD3 R6, P0, R0, R16, RZ ;  /* 0x0000001000067210 */ /* 0x000fc60007f1e0ff */
[----:B------:R-:W3:Y:S04]  /*1b030*/  LDL R19, [R1+0x110] ;  /* 0x0001100001137983 */ /* 0x000ee80000100800 */
[----:B------:R-:W3:Y:S01]  /*1b040*/  LDL R16, [R1+0xd4] ;  /* 0x0000d40001107983 */ /* 0x000ee20000100800 */
[----:B--2---:R-:W-:-:S03]  /*1b050*/  IMAD.X R5, R2, 0x1, R15, P1 ;  /* 0x0000000102057824 */ /* 0x004fc600008e060f */
[----:B------:R-:W2:Y:S04]  /*1b060*/  LDL R15, [R1+0xf4] ;  /* 0x0000f400010f7983 */ /* 0x000ea80000100800 */
[----:B------:R1:W-:Y:S02]  /*1b070*/  LDGSTS.E [R11+0xea00], [R4.64], P2 ;  /* 0x0ea00000040b7fae */ /* 0x0003e40009121848 */
[----:B-1----:R-:W-:Y:S02]  /*1b080*/  IADD3 R8, P1, R0, R14, RZ ;  /* 0x0000000e00087210 */ /* 0x002fe40007f3e0ff */
[----:B------:R-:W2:Y:S01]  /*1b090*/  LDL R14, [R1+0x138] ;  /* 0x00013800010e7983 */ /* 0x000ea20000100800 */
[----:B------:R-:W-:-:S03]  /*1b0a0*/  IMAD.X R7, R2, 0x1, R13, P0 ;  /* 0x0000000102077824 */ /* 0x000fc600000e060d */
[----:B------:R-:W2:Y:S04]  /*1b0b0*/  LDL R13, [R1+0x114] ;  /* 0x00011400010d7983 */ /* 0x000ea80000100800 */
[----:B------:R1:W-:Y:S01]  /*1b0c0*/  LDGSTS.E [R11+0xf200], [R6.64], P2 ;  /* 0x0f200000060b7fae */ /* 0x0003e20009121848 */
[----:B------:R-:W-:-:S03]  /*1b0d0*/  IMAD.X R9, R2, 0x1, R12, P1 ;  /* 0x0000000102097824 */ /* 0x000fc600008e060c */
[----:B------:R-:W2:Y:S04]  /*1b0e0*/  LDL R12, [R1+0x158] ;  /* 0x00015800010c7983 */ /* 0x000ea80000100800 */
[----:B------:R1:W-:Y:S04]  /*1b0f0*/  LDGSTS.E [R11+0xfa00], [R8.64], P2 ;  /* 0x0fa00000080b7fae */ /* 0x0003e80009121848 */
[----:B-1----:R-:W2:Y:S01]  /*1b100*/  LDL R11, [R1+0x13c] ;  /* 0x00013c00010b7983 */ /* 0x002ea20000100800 */
[----:B------:R-:W-:Y:S02]  /*1b110*/  IADD3 R4, P0, R0, R10, RZ ;  /* 0x0000000a00047210 */ /* 0x000fe40007f1e0ff */
[----:B------:R-:W-:-:S02]  /*1b120*/  LOP3.LUT R10, R204, 0x40, RZ, 0x3c, !PT ;  /* 0x00000040cc0a7812 */ /* 0x000fc400078e3cff */
[----:B------:R-:W-:Y:S01]  /*1b130*/  IADD3 R8, P1, R0, R24, RZ ;  /* 0x0000001800087210 */ /* 0x000fe20007f3e0ff */
[----:B------:R-:W-:Y:S01]  /*1b140*/  IMAD.X R5, R2, 0x1, R23, P0 ;  /* 0x0000000102057824 */ /* 0x000fe200000e0617 */
[----:B------:R-:W2:Y:S01]  /*1b150*/  LDL R24, [R1+0x338] ;  /* 0x0003380001187983 */ /* 0x000ea20000100800 */
[----:B------:R-:W-:-:S03]  /*1b160*/  IMAD R10, R202, 0x10000, R10 ;  /* 0x00010000ca0a7824 */ /* 0x000fc600078e020a */
[----:B------:R-:W2:Y:S01]  /*1b170*/  LDL R23, [R1+0x178] ;  /* 0x0001780001177983 */ /* 0x000ea20000100800 */
[----:B----4-:R-:W-:-:S03]  /*1b180*/  IMAD.X R9, R2, 0x1, R22, P1 ;  /* 0x0000000102097824 */ /* 0x010fc600008e0616 */
[----:B------:R1:W-:Y:S04]  /*1b190*/  LDGSTS.E [R10+0x400], [R4.64], P2 ;  /* 0x00400000040a7fae */ /* 0x0003e80009121848 */
[----:B------:R-:W4:Y:S04]  /*1b1a0*/  LDL R22, [R1+0x198] ;  /* 0x0001980001167983 */ /* 0x000f280000100800 */
[----:B------:R3:W-:Y:S02]  /*1b1b0*/  LDGSTS.E [R10+0xc00], [R8.64], P2 ;  /* 0x00c00000080a7fae */ /* 0x0007e40009121848 */
[----:B---3--:R-:W-:-:S02]  /*1b1c0*/  IADD3 R6, P0, R0, R18, RZ ;  /* 0x0000001200067210 */ /* 0x008fc40007f1e0ff */
[----:B------:R-:W3:Y:S01]  /*1b1d0*/  LDL R18, [R1+0x15c] ;  /* 0x00015c0001127983 */ /* 0x000ee20000100800 */
[----:B-1----:R-:W-:-:S03]  /*1b1e0*/  IADD3 R4, P1, R0, R21, RZ ;  /* 0x0000001500047210 */ /* 0x002fc60007f3e0ff */
        /* <DEDUP_REMOVED lines=9> */
[----:B-1----:R-:W-:-:S03]  /*1b280*/  IADD3 R6, P1, R0, R19, RZ ;  /* 0x0000001300067210 */ /* 0x002fc60007f3e0ff */
[----:B------:R-:W4:Y:S01]  /*1b290*/  LDL R19, [R1+0x1bc] ;  /* 0x0001bc0001137983 */ /* 0x000f220000100800 */
[----:B--2---:R-:W-:-:S03]  /*1b2a0*/  IMAD.X R9, R2, 0x1, R15, P0 ;  /* 0x0000000102097824 */ /* 0x004fc600000e060f */
[----:B------:R-:W2:Y:S04]  /*1b2b0*/  LDL R15, [R1+0x1f8] ;  /* 0x0001f800010f7983 */ /* 0x000ea80000100800 */
[----:B------:R1:W-:Y:S01]  /*1b2c0*/  LDGSTS.E [R10+0x2400], [R8.64], P2 ;  /* 0x02400000080a7fae */ /* 0x0003e20009121848 */
[----:B------:R-:W-:-:S03]  /*1b2d0*/  IADD3 R4, P0, R0, R14, RZ ;  /* 0x0000000e00047210 */ /* 0x000fc60007f1e0ff */
[----:B------:R-:W2:Y:S01]  /*1b2e0*/  LDL R14, [R1+0x1dc] ;  /* 0x0001dc00010e7983 */ /* 0x000ea20000100800 */
[----:B------:R-:W-:-:S03]  /*1b2f0*/  IMAD.X R7, R2, 0x1, R13, P1 ;  /* 0x0000000102077824 */ /* 0x000fc600008e060d */
[----:B------:R-:W2:Y:S04]  /*1b300*/  LDL R13, [R1+0x218] ;  /* 0x00021800010d7983 */ /* 0x000ea80000100800 */
[----:B------:R1:W-:Y:S02]  /*1b310*/  LDGSTS.E [R10+0x2c00], [R6.64], P2 ;  /* 0x02c00000060a7fae */ /* 0x0003e40009121848 */
[----:B-1----:R-:W-:Y:S02]  /*1b320*/  IADD3 R8, P1, R0, R12, RZ ;  /* 0x0000000c00087210 */ /* 0x002fe40007f3e0ff */
[----:B------:R-:W2:Y:S01]  /*1b330*/  LDL R12, [R1+0x1fc] ;  /* 0x0001fc00010c7983 */ /* 0x000ea20000100800 */
[----:B------:R-:W-:-:S03]  /*1b340*/  IMAD.X R5, R2, 0x1, R11, P0 ;  /* 0x0000000102057824 */ /* 0x000fc600000e060b */
[----:B------:R-:W2:Y:S04]  /*1b350*/  LDL R11, [R1+0x238] ;  /* 0x00023800010b7983 */ /* 0x000ea80000100800 */
[----:B------:R4:W-:Y:S01]  /*1b360*/  LDGSTS.E [R10+0x3400], [R4.64], P2 ;  /* 0x03400000040a7fae */ /* 0x0009e20009121848 */
[----:B------:R-:W-:-:S03]  /*1b370*/  IADD3 R6, P0, R0, R23, RZ ;  /* 0x0000001700067210 */ /* 0x000fc60007f1e0ff */
[----:B------:R-:W2:Y:S01]  /*1b380*/  LDL R23, [R1+0x21c] ;  /* 0x00021c0001177983 */ /* 0x000ea20000100800 */
[----:B---3--:R-:W-:-:S03]  /*1b390*/  IMAD.X R9, R2, 0x1, R18, P1 ;  /* 0x0000000102097824 */ /* 0x008fc600008e0612 */
[----:B------:R-:W3:Y:S01]  /*1b3a0*/  LDL R18, [R1+0x258] ;  /* 0x0002580001127983 */ /* 0x000ee20000100800 */
[----:B----4-:R-:W-:Y:S01]  /*1b3b0*/  IADD3 R4, P1, R0, R22, RZ ;  /* 0x0000001600047210 */ /* 0x010fe20007f3e0ff */
[----:B------:R-:W-:Y:S02]  /*1b3c0*/  IMAD.X R7, R2, 0x1, R21, P0 ;  /* 0x0000000102077824 */ /* 0x000fe400000e0615 */
[----:B------:R1:W-:Y:S04]  /*1b3d0*/  LDGSTS.E [R10+0x3c00], [R8.64], P2 ;  /* 0x03c00000080a7fae */ /* 0x0003e80009121848 */
[----:B------:R-:W4:Y:S04]  /*1b3e0*/  LDL R22, [R1+0x23c] ;  /* 0x00023c0001167983 */ /* 0x000f280000100800 */
[----:B------:R-:W4:Y:S01]  /*1b3f0*/  LDL R21, [R1+0x278] ;  /* 0x0002780001157983 */ /* 0x000f220000100800 */
[----:B-1----:R-:W-:Y:S01]  /*1b400*/  IADD3 R8, P0, R0, R17, RZ ;  /* 0x0000001100087210 */ /* 0x002fe20007f1e0ff */
[----:B------:R-:W-:-:S02]  /*1b410*/  IMAD.X R5, R2, 0x1, R20, P1 ;  /* 0x0000000102057824 */ /* 0x000fc400008e0614 */
[----:B------:R-:W4:Y:S04]  /*1b420*/  LDL R17, [R1+0x25c] ;  /* 0x00025c0001117983 */ /* 0x000f280000100800 */
[----:B------:R1:W-:Y:S04]  /*1b430*/  LDGSTS.E [R10+0x4400], [R6.64], P2 ;  /* 0x04400000060a7fae */ /* 0x0003e80009121848 */
[----:B------:R-:W4:Y:S04]  /*1b440*/  LDL R20, [R1+0x298] ;  /* 0x0002980001147983 */ /* 0x000f280000100800 */
[----:B------:R2:W-:Y:S01]  /*1b450*/  LDGSTS.E [R10+0x4c00], [R4.64], P2 ;  /* 0x04c00000040a7fae */ /* 0x0005e20009121848 */
[----:B-1----:R-:W-:-:S03]  /*1b460*/  IADD3 R6, P1, R0, R16, RZ ;  /* 0x0000001000067210 */ /* 0x002fc60007f3e0ff */
[----:B------:R-:W4:Y:S01]  /*1b470*/  LDL R16, [R1+0x27c] ;  /* 0x00027c0001107983 */ /* 0x000f220000100800 */
[----:B------:R-:W-:-:S03]  /*1b480*/  IMAD.X R9, R2, 0x1, R19, P0 ;  /* 0x0000000102097824 */ /* 0x000fc600000e0613 */
[----:B------:R-:W4:Y:S04]  /*1b490*/  LDL R19, [R1+0x2b8] ;  /* 0x0002b80001137983 */ /* 0x000f280000100800 */
        /* <DEDUP_REMOVED lines=13> */
[----:B------:R-:W-:-:S03]  /*1b570*/  IMAD.X R9, R2, 0x1, R23, P1 ;  /* 0x0000000102097824 */ /* 0x000fc600008e0617 */
[----:B------:R-:W2:Y:S04]  /*1b580*/  LDL R23, [R1+0x318] ;  /* 0x0003180001177983 */ /* 0x000ea80000100800 */
[----:B------:R1:W-:Y:S01]  /*1b590*/  LDGSTS.E [R10+0x6c00], [R8.64], P2 ;  /* 0x06c00000080a7fae */ /* 0x0003e20009121848 */
[----:B---3--:R-:W-:-:S03]  /*1b5a0*/  IADD3 R4, P1, R0, R18, RZ ;  /* 0x0000001200047210 */ /* 0x008fc60007f3e0ff */
[----:B------:R-:W3:Y:S01]  /*1b5b0*/  LDL R18, [R1+0x2fc] ;  /* 0x0002fc0001127983 */ /* 0x000ee20000100800 */
[----:B----4-:R-:W-:-:S03]  /*1b5c0*/  IMAD.X R7, R2, 0x1, R22, P0 ;  /* 0x0000000102077824 */ /* 0x010fc600000e0616 */
[----:B------:R-:W4:Y:S01]  /*1b5d0*/  LDL R22, [R1+0x31c] ;  /* 0x00031c0001167983 */ /* 0x000f220000100800 */
[----:B-1----:R-:W-:-:S03]  /*1b5e0*/  IADD3 R8, P0, R0, R21, RZ ;  /* 0x0000001500087210 */ /* 0x002fc60007f1e0ff */
[----:B------:R1:W-:Y:S01]  /*1b5f0*/  LDGSTS.E [R10+0x7400], [R6.64], P2 ;  /* 0x07400000060a7fae */ /* 0x0003e20009121848 */
[----:B------:R-:W-:-:S03]  /*1b600*/  IMAD.X R5, R2, 0x1, R17, P1 ;  /* 0x0000000102057824 */ /* 0x000fc600008e0611 */
[----:B------:R-:W4:Y:S04]  /*1b610*/  LDL R21, [R1+0x33c] ;  /* 0x00033c0001157983 */ /* 0x000f280000100800 */
[----:B------:R-:W4:Y:S01]  /*1b620*/  LDL R17, [R1+0x358] ;  /* 0x0003580001117983 */ /* 0x000f220000100800 */
[----:B-1----:R-:W-:-:S03]  /*1b630*/  IADD3 R6, P1, R0, R20, RZ ;  /* 0x0000001400067210 */ /* 0x002fc60007f3e0ff */
[----:B------:R1:W-:Y:S04]  /*1b640*/  LDGSTS.E [R10+0x7c00], [R4.64], P2 ;  /* 0x07c00000040a7fae */ /* 0x0003e80009121848 */
[----:B------:R-:W4:Y:S01]  /*1b650*/  LDL R20, [R1+0x35c] ;  /* 0x00035c0001147983 */ /* 0x000f220000100800 */
[----:B------:R-:W-:-:S03]  /*1b660*/  IMAD.X R9, R2, 0x1, R16, P0 ;  /* 0x0000000102097824 */ /* 0x000fc600000e0610 */
[----:B------:R-:W4:Y:S01]  /*1b670*/  LDL R16, [R1+0x378] ;  /* 0x0003780001107983 */ /* 0x000f220000100800 */
[----:B-1----:R-:W-:-:S03]  /*1b680*/  IADD3 R4, P0, R0, R19, RZ ;  /* 0x0000001300047210 */ /* 0x002fc60007f1e0ff */
[----:B------:R-:W4:Y:S04]  /*1b690*/  LDL R19, [R1+0x37c] ;  /* 0x00037c0001137983 */ /* 0x000f280000100800 */
[----:B------:R1:W-:Y:S01]  /*1b6a0*/  LDGSTS.E [R10+0x8400], [R8.64], P2 ;  /* 0x08400000080a7fae */ /* 0x0003e20009121848 */
        /* <DEDUP_REMOVED lines=13> */
[----:B-1----:R-:W-:-:S03]  /*1b780*/  IADD3 R4, P1, R0, R23, RZ ;  /* 0x0000001700047210 */ /* 0x002fc60007f3e0ff */
[----:B------:R-:W2:Y:S01]  /*1b790*/  LDL R23, [R1+0x400] ;  /* 0x0004000001177983 */ /* 0x000ea20000100800 */
[----:B---3--:R-:W-:Y:S01]  /*1b7a0*/  IMAD.X R7, R2, 0x1, R18, P0 ;  /* 0x0000000102077824 */ /* 0x008fe200000e0612 */
[----:B------:R-:W-:Y:S02]  /*1b7b0*/  IADD3 R8, P0, R0, R24, RZ ;  /* 0x0000001800087210 */ /* 0x000fe40007f1e0ff */
[----:B------:R-:W3:Y:S04]  /*1b7c0*/  LDL R18, [R1+0x3e4] ;  /* 0x0003e40001127983 */ /* 0x000ee80000100800 */
[----:B------:R1:W-:Y:S01]  /*1b7d0*/  LDGSTS.E [R10+0xa400], [R6.64], P2 ;  /* 0x0a400000060a7fae */ /* 0x0003e20009121848 */
[----:B----4-:R-:W-:-:S03]  /*1b7e0*/  IMAD.X R5, R2, 0x1, R22, P1 ;  /* 0x0000000102057824 */ /* 0x010fc600008e0616 */
[----:B------:R-:W4:Y:S04]  /*1b7f0*/  LDL R22, [R1+0x420] ;  /* 0x0004200001167983 */ /* 0x000f280000100800 */
[----:B------:R1:W-:Y:S01]  /*1b800*/  LDGSTS.E [R10+0xac00], [R4.64], P2 ;  /* 0x0ac00000040a7fae */ /* 0x0003e20009121848 */
[----:B------:R-:W-:-:S03]  /*1b810*/  IMAD.X R9, R2, 0x1, R21, P0 ;  /* 0x0000000102097824 */ /* 0x000fc600000e0615 */
[----:B------:R-:W4:Y:S01]  /*1b820*/  LDL R24, [R1+0x9c] ;  /* 0x00009c0001187983 */ /* 0x000f220000100800 */
[----:B-1----:R-:W-:-:S03]  /*1b830*/  IADD3 R6, P1, R0, R17, RZ ;  /* 0x0000001100067210 */ /* 0x002fc60007f3e0ff */
[----:B------:R-:W4:Y:S04]  /*1b840*/  LDL R21, [R1+0x440] ;  /* 0x0004400001157983 */ /* 0x000f280000100800 */
[----:B------:R-:W4:Y:S01]  /*1b850*/  LDL R17, [R1+0x404] ;  /* 0x0004040001117983 */ /* 0x000f220000100800 */
[----:B------:R-:W-:-:S03]  /*1b860*/  IMAD.X R7, R2, 0x1, R20, P1 ;  /* 0x0000000102077824 */ /* 0x000fc600008e0614 */
[----:B------:R2:W-:Y:S04]  /*1b870*/  LDGSTS.E [R10+0xb400], [R8.64], P2 ;  /* 0x0b400000080a7fae */ /* 0x0005e80009121848 */
[----:B------:R-:W4:Y:S01]  /*1b880*/  LDL R20, [R1+0x460] ;  /* 0x0004600001147983 */ /* 0x000f220000100800 */
[----:B------:R-:W-:-:S03]  /*1b890*/  IADD3 R4, P0, R0, R16, RZ ;  /* 0x0000001000047210 */ /* 0x000fc60007f1e0ff */
[----:B------:R-:W4:Y:S02]  /*1b8a0*/  LDL R16, [R1+0x424] ;  /* 0x0004240001107983 */ /* 0x000f240000100800 */
[----:B------:R-:W-:Y:S02]  /*1b8b0*/  IMAD.X R5, R2, 0x1, R19, P0 ;  /* 0x0000000102057824 */ /* 0x000fe400000e0613 */
[----:B------:R1:W-:Y:S04]  /*1b8c0*/  LDGSTS.E [R10+0xbc00], [R6.64], P2 ;  /* 0x0bc00000060a7fae */ /* 0x0003e80009121848 */
[----:B------:R-:W4:Y:S04]  /*1b8d0*/  LDL R19, [R1+0x464] ;  /* 0x0004640001137983 */ /* 0x000f280000100800 */
[----:B------:R1:W-:Y:S01]  /*1b8e0*/  LDGSTS.E [R10+0xc400], [R4.64], P2 ;  /* 0x0c400000040a7fae */ /* 0x0003e20009121848 */
[----:B--2---:R-:W-:-:S03]  /*1b8f0*/  IADD3 R8, P1, R0, R15, RZ ;  /* 0x0000000f00087210 */ /* 0x004fc60007f3e0ff */
[----:B------:R-:W2:Y:S01]  /*1b900*/  LDL R15, [R1+0x444] ;  /* 0x00044400010f7983 */ /* 0x000ea20000100800 */
[----:B-1----:R-:W-:-:S03]  /*1b910*/  IADD3 R6, P0, R0, R14, RZ ;  /* 0x0000000e00067210 */ /* 0x002fc60007f1e0ff */
        /* <DEDUP_REMOVED lines=11> */
[----:B---3--:R-:W-:-:S03]  /*1b9d0*/  IMAD.X R5, R2, 0x1, R18, P1 ;  /* 0x0000000102057824 */ /* 0x008fc600008e0612 */
[----:B------:R-:W3:Y:S04]  /*1b9e0*/  LDL R18, [R1+0xbc] ;  /* 0x0000bc0001127983 */ /* 0x000ee80000100800 */
[----:B------:R1:W-:Y:S01]  /*1b9f0*/  LDGSTS.E [R10+0xdc00], [R4.64], P2 ;  /* 0x0dc00000040a7fae */ /* 0x0003e20009121848 */
[----:B----4-:R-:W-:-:S03]  /*1ba00*/  IADD3 R6, P1, R0, R22, RZ ;  /* 0x0000001600067210 */ /* 0x010fc60007f3e0ff */
[----:B------:R-:W4:Y:S01]  /*1ba10*/  LDL R22, [R1+0xf8] ;  /* 0x0000f80001167983 */ /* 0x000f220000100800 */
[----:B------:R-:W-:-:S03]  /*1ba20*/  IMAD.X R9, R2, 0x1, R17, P0 ;  /* 0x0000000102097824 */ /* 0x000fc600000e0611 */
[----:B------:R-:W4:Y:S01]  /*1ba30*/  LDL R17, [R1+0xdc] ;  /* 0x0000dc0001117983 */ /* 0x000f220000100800 */
[----:B-1----:R-:W-:-:S03]  /*1ba40*/  IADD3 R4, P0, R0, R21, RZ ;  /* 0x0000001500047210 */ /* 0x002fc60007f1e0ff */
[----:B------:R1:W-:Y:S04]  /*1ba50*/  LDGSTS.E [R10+0xe400], [R8.64], P2 ;  /* 0x0e400000080a7fae */ /* 0x0003e80009121848 */
[----:B------:R-:W4:Y:S01]  /*1ba60*/  LDL R21, [R1+0x118] ;  /* 0x0001180001157983 */ /* 0x000f220000100800 */
[----:B------:R-:W-:-:S03]  /*1ba70*/  IMAD.X R7, R2, 0x1, R16, P1 ;  /* 0x0000000102077824 */ /* 0x000fc600008e0610 */
[----:B------:R-:W4:Y:S01]  /*1ba80*/  LDL R16, [R1+0xfc] ;  /* 0x0000fc0001107983 */ /* 0x000f220000100800 */
[----:B-1----:R-:W-:-:S03]  /*1ba90*/  IADD3 R8, P1, R0, R20, RZ ;  /* 0x0000001400087210 */ /* 0x002fc60007f3e0ff */
[----:B------:R1:W-:Y:S02]  /*1baa0*/  LDGSTS.E [R10+0xec00], [R6.64], P2 ;  /* 0x0ec00000060a7fae */ /* 0x0003e40009121848 */
[C---:B------:R-:W-:Y:S02]  /*1bab0*/  IMAD.X R9, R2.reuse, 0x1, R19, P1 ;  /* 0x0000000102097824 */ /* 0x040fe400008e0613 */
[----:B------:R-:W4:Y:S04]  /*1bac0*/  LDL R20, [R1+0x140] ;  /* 0x0001400001147983 */ /* 0x000f280000100800 */
[----:B------:R-:W4:Y:S01]  /*1bad0*/  LDL R19, [R1+0x180] ;  /* 0x0001800001137983 */ /* 0x000f220000100800 */
[----:B--2---:R-:W-:-:S03]  /*1bae0*/  IMAD.X R5, R2, 0x1, R15, P0 ;  /* 0x0000000102057824 */ /* 0x004fc600000e060f */
[----:B------:R-:W2:Y:S04]  /*1baf0*/  LDL R15, [R1+0x11c] ;  /* 0x00011c00010f7983 */ /* 0x000ea80000100800 */
[----:B------:R1:W-:Y:S04]  /*1bb00*/  LDGSTS.E [R10+0xf400], [R4.64], P2 ;  /* 0x0f400000040a7fae */ /* 0x0003e80009121848 */
[----:B------:R1:W-:Y:S02]  /*1bb10*/  LDGSTS.E [R10+0xfc00], [R8.64], P2 ;  /* 0x0fc00000080a7fae */ /* 0x0003e40009121848 */
[----:B-1----:R-:W-:-:S02]  /*1bb20*/  IADD3 R4, P0, R0, R14, RZ ;  /* 0x0000000e00047210 */ /* 0x002fc40007f1e0ff */
[----:B------:R-:W2:Y:S04]  /*1bb30*/  LDL R14, [R1+0x160] ;  /* 0x00016000010e7983 */ /* 0x000ea80000100800 */
[----:B------:R-:W2:Y:S01]  /*1bb40*/  LDL R10, [R1+0x1a0] ;  /* 0x0001a000010a7983 */ /* 0x000ea20000100800 */
[----:B------:R-:W-:-:S03]  /*1bb50*/  IADD3 R8, P1, R0, R13, RZ ;  /* 0x0000000d00087210 */ /* 0x000fc60007f3e0ff */
[----:B------:R-:W2:Y:S01]  /*1bb60*/  LDL R13, [R1+0x144] ;  /* 0x00014400010d7983 */ /* 0x000ea20000100800 */
[----:B------:R-:W-:Y:S01]  /*1bb70*/  IMAD.X R5, R2, 0x1, R11, P0 ;  /* 0x0000000102057824 */ /* 0x000fe200000e060b */
[----:B------:R-:W-:Y:S02]  /*1bb80*/  IADD3 R6, P0, R0, R12, RZ ;  /* 0x0000000c00067210 */ /* 0x000fe40007f1e0ff */
[----:B------:R-:W2:Y:S01]  /*1bb90*/  LDL R12, [R1+0x164] ;  /* 0x00016400010c7983 */ /* 0x000ea20000100800 */
[----:B------:R-:W-:Y:S02]  /*1bba0*/  IMAD R11, R202, 0x10000, R252 ;  /* 0x00010000ca0b7824 */ /* 0x000fe400078e02fc */
[----:B------:R-:W-:Y:S02]  /*1bbb0*/  IMAD.X R9, R2, 0x1, R24, P1 ;  /* 0x0000000102097824 */ /* 0x000fe400008e0618 */
[----:B------:R-:W2:Y:S04]  /*1bbc0*/  LDL R24, [R1+0x220] ;  /* 0x0002200001187983 */ /* 0x000ea80000100800 */
[----:B------:R1:W-:Y:S04]  /*1bbd0*/  LDGSTS.E [R11+0x600], [R4.64], P2 ;  /* 0x00600000040b7fae */ /* 0x0003e80009121848 */
        /* <DEDUP_REMOVED lines=9> */
[----:B------:R-:W4:Y:S04]  /*1bc70*/  LDL R17, [R1+0x1c0] ;  /* 0x0001c00001117983 */ /* 0x000f280000100800 */
[----:B------:R1:W-:Y:S02]  /*1bc80*/  LDGSTS.E [R11+0x1e00], [R4.64], P2 ;  /* 0x01e00000040b7fae */ /* 0x0003e40009121848 */
[----:B-1----:R-:W-:Y:S02]  /*1bc90*/  IADD3 R6, P1, R0, R21, RZ ;  /* 0x0000001500067210 */ /* 0x002fe40007f3e0ff */
[----:B------:R-:W4:Y:S01]  /*1bca0*/  LDL R21, [R1+0x244] ;  /* 0x0002440001157983 */ /* 0x000f220000100800 */
[----:B------:R-:W-:-:S03]  /*1bcb0*/  IMAD.X R9, R2, 0x1, R16, P0 ;  /* 0x0000000102097824 */ /* 0x000fc600000e0610 */
[----:B------:R-:W4:Y:S04]  /*1bcc0*/  LDL R16, [R1+0x1c4] ;  /* 0x0001c40001107983 */ /* 0x000f280000100800 */
[----:B------:R1:W-:Y:S01]  /*1bcd0*/  LDGSTS.E [R11+0x2600], [R8.64], P2 ;  /* 0x02600000080b7fae */ /* 0x0003e20009121848 */
[----:B------:R-:W-:-:S03]  /*1bce0*/  IADD3 R4, P0, R0, R20, RZ ;  /* 0x0000001400047210 */ /* 0x000fc60007f1e0ff */
[----:B------:R-:W4:Y:S01]  /*1bcf0*/  LDL R20, [R1+0x2a0] ;  /* 0x0002a00001147983 */ /* 0x000f220000100800 */
        /* <DEDUP_REMOVED lines=8> */
[----:B------:R-:W-:Y:S01]  /*1bd80*/  IMAD.X R9, R2, 0x1, R12, P1 ;  /* 0x0000000102097824 */ /* 0x000fe200008e060c */
[C---:B-1----:R-:W-:Y:S02]  /*1bd90*/  IADD3 R4, P1, R0.reuse, R10, RZ ;  /* 0x0000000a00047210 */ /* 0x042fe40007f3e0ff */
[----:B------:R-:W2:Y:S04]  /*1bda0*/  LDL R12, [R1+0x280] ;  /* 0x00028000010c7983 */ /* 0x000ea80000100800 */
[----:B------:R-:W2:Y:S01]  /*1bdb0*/  LDL R10, [R1+0x264] ;  /* 0x00026400010a7983 */ /* 0x000ea20000100800 */
[----:B------:R-:W-:Y:S01]  /*1bdc0*/  IADD3 R6, P0, R0, R19, RZ ;  /* 0x0000001300067210 */ /* 0x000fe20007f1e0ff */
[----:B------:R-:W-:-:S02]  /*1bdd0*/  IMAD.X R5, R2, 0x1, R27, P1 ;  /* 0x0000000102057824 */ /* 0x000fc400008e061b */
[----:B------:R4:W-:Y:S04]  /*1bde0*/  LDGSTS.E [R11+0x3e00], [R8.64], P2 ;  /* 0x03e00000080b7fae */ /* 0x0009e80009121848 */
[----:B------:R-:W2:Y:S01]  /*1bdf0*/  LDL R19, [R1+0x284] ;  /* 0x0002840001137983 */ /* 0x000ea20000100800 */
[----:B------:R-:W-:Y:S03]  /*1be00*/  HMMA.1688.F32.TF32 R92, R168, R30, R92 ;  /* 0x0000001ea85c723c */ /* 0x000fe6000008105c */
[----:B------:R-:W2:Y:S04]  /*1be10*/  LDL R31, [R1+0x340] ;  /* 0x00034000011f7983 */ /* 0x000ea80000100800 */
[----:B------:R-:W2:Y:S04]  /*1be20*/  LDL R30, [R1+0x324] ;  /* 0x00032400011e7983 */ /* 0x000ea80000100800 */
[----:B------:R-:W2:Y:S01]  /*1be30*/  LDL R27, [R1+0x380] ;  /* 0x00038000011b7983 */ /* 0x000ea20000100800 */
[----:B---3--:R-:W-:-:S03]  /*1be40*/  IMAD.X R7, R2, 0x1, R18, P0 ;  /* 0x0000000102077824 */ /* 0x008fc600000e0612 */
[----:B------:R-:W3:Y:S04]  /*1be50*/  LDL R18, [R1+0x2c0] ;  /* 0x0002c00001127983 */ /* 0x000ee80000100800 */
[----:B------:R1:W-:Y:S04]  /*1be60*/  LDGSTS.E [R11+0x4600], [R6.64], P2 ;  /* 0x04600000060b7fae */ /* 0x0003e80009121848 */
[----:B------:R4:W-:Y:S01]  /*1be70*/  LDGSTS.E [R11+0x4e00], [R4.64], P2 ;  /* 0x04e00000040b7fae */ /* 0x0009e20009121848 */
[----:B-1----:R-:W-:-:S03]  /*1be80*/  IADD3 R6, P1, R0, R26, RZ ;  /* 0x0000001a00067210 */ /* 0x002fc60007f3e0ff */
[----:B------:R-:W3:Y:S01]  /*1be90*/  LDL R26, [R1+0x364] ;  /* 0x00036400011a7983 */ /* 0x000ee20000100800 */
[----:B----4-:R-:W-:-:S03]  /*1bea0*/  IADD3 R8, P0, R0, R17, RZ ;  /* 0x0000001100087210 */ /* 0x010fc60007f1e0ff */
[----:B------:R-:W4:Y:S02]  /*1beb0*/  LDL R17, [R1+0x2a4] ;  /* 0x0002a40001117983 */ /* 0x000f240000100800 */
[----:B------:R-:W-:Y:S01]  /*1bec0*/  IMAD.X R9, R2, 0x1, R16, P0 ;  /* 0x0000000102097824 */ /* 0x000fe200000e0610 */
[----:B------:R-:W-:Y:S01]  /*1bed0*/  IADD3 R4, P0, R0, R25, RZ ;  /* 0x0000001900047210 */ /* 0x000fe20007f1e0ff */
[----:B------:R-:W4:Y:S04]  /*1bee0*/  LDL R16, [R1+0x2e0] ;  /* 0x0002e00001107983 */ /* 0x000f280000100800 */
[----:B------:R1:W-:Y:S01]  /*1bef0*/  LDGSTS.E [R11+0x5600], [R8.64], P2 ;  /* 0x05600000080b7fae */ /* 0x0003e20009121848 */
[----:B------:R-:W-:-:S03]  /*1bf00*/  IMAD.X R5, R2, 0x1, R23, P0 ;  /* 0x0000000102057824 */ /* 0x000fc600000e0617 */
[----:B------:R-:W4:Y:S04]  /*1bf10*/  LDL R25, [R1+0x3a8] ;  /* 0x0003a80001197983 */ /* 0x000f280000100800 */
[----:B------:R-:W4:Y:S01]  /*1bf20*/  LDL R23, [R1+0x3c8] ;  /* 0x0003c80001177983 */ /* 0x000f220000100800 */
[----:B--2---:R-:W-:Y:S01]  /*1bf30*/  IMAD.X R7, R2, 0x1, R15, P1 ;  /* 0x0000000102077824 */ /* 0x004fe200008e060f */
[C---:B-1----:R-:W-:Y:S02]  /*1bf40*/  IADD3 R8, P1, R0.reuse, R24, RZ ;  /* 0x0000001800087210 */ /* 0x042fe40007f3e0ff */
[----:B------:R-:W2:Y:S04]  /*1bf50*/  LDL R15, [R1+0x2c4] ;  /* 0x0002c400010f7983 */ /* 0x000ea80000100800 */
[----:B------:R1:W-:Y:S04]  /*1bf60*/  LDGSTS.E [R11+0x5e00], [R6.64], P2 ;  /* 0x05e00000060b7fae */ /* 0x0003e80009121848 */
[----:B------:R1:W-:Y:S04]  /*1bf70*/  LDGSTS.E [R11+0x6600], [R4.64], P2 ;  /* 0x06600000040b7fae */ /* 0x0003e80009121848 */
[----:B------:R-:W2:Y:S01]  /*1bf80*/  LDL R24, [R1+0x384] ;  /* 0x0003840001187983 */ /* 0x000ea20000100800 */
[----:B-1----:R-:W-:-:S03]  /*1bf90*/  IADD3 R6, P0, R0, R14, RZ ;  /* 0x0000000e00067210 */ /* 0x002fc60007f1e0ff */
[----:B------:R-:W2:Y:S01]  /*1bfa0*/  LDL R14, [R1+0x300] ;  /* 0x00030000010e7983 */ /* 0x000ea20000100800 */
[----:B------:R-:W-:Y:S01]  /*1bfb0*/  IMAD.X R9, R2, 0x1, R13, P1 ;  /* 0x0000000102097824 */ /* 0x000fe200008e060d */
[----:B------:R-:W-:Y:S01]  /*1bfc0*/  IADD3 R4, P1, R0, R22, RZ ;  /* 0x0000001600047210 */ /* 0x000fe20007f3e0ff */
[----:B------:R-:W-:Y:S01]  /*1bfd0*/  IMAD.X R7, R2, 0x1, R21, P0 ;  /* 0x0000000102077824 */ /* 0x000fe200000e0615 */
[----:B------:R-:W2:Y:S04]  /*1bfe0*/  LDL R13, [R1+0x2e4] ;  /* 0x0002e400010d7983 */ /* 0x000ea80000100800 */
[----:B------:R1:W-:Y:S04]  /*1bff0*/  LDGSTS.E [R11+0x6e00], [R8.64], P2 ;  /* 0x06e00000080b7fae */ /* 0x0003e80009121848 */
[----:B------:R-:W2:Y:S04]  /*1c000*/  LDL R22, [R1+0x3ac] ;  /* 0x0003ac0001167983 */ /* 0x000ea80000100800 */
[----:B------:R1:W-:Y:S04]  /*1c010*/  LDGSTS.E [R11+0x7600], [R6.64], P2 ;  /* 0x07600000060b7fae */ /* 0x0003e80009121848 */
[----:B------:R-:W2:Y:S01]  /*1c020*/  LDL R21, [R1+0x3e8] ;  /* 0x0003e80001157983 */ /* 0x000ea20000100800 */
[----:B-1----:R-:W-:-:S03]  /*1c030*/  IADD3 R8, P0, R0, R12, RZ ;  /* 0x0000000c00087210 */ /* 0x002fc60007f1e0ff */
[----:B------:R-:W2:Y:S01]  /*1c040*/  LDL R12, [R1+0x320] ;  /* 0x00032000010c7983 */ /* 0x000ea20000100800 */
[----:B------:R-:W-:-:S03]  /*1c050*/  IMAD.X R5, R2, 0x1, R10, P1 ;  /* 0x0000000102057824 */ /* 0x000fc600008e060a */
[----:B------:R-:W2:Y:S01]  /*1c060*/  LDL R10, [R1+0x304] ;  /* 0x00030400010a7983 */ /* 0x000ea20000100800 */
[----:B------:R-:W-:-:S03]  /*1c070*/  IADD3 R6, P1, R0, R20, RZ ;  /* 0x0000001400067210 */ /* 0x000fc60007f3e0ff */
[----:B------:R-:W2:Y:S01]  /*1c080*/  LDL R20, [R1+0x3cc] ;  /* 0x0003cc0001147983 */ /* 0x000ea20000100800 */
[----:B------:R-:W-:-:S03]  /*1c090*/  IMAD.X R9, R2, 0x1, R19, P0 ;  /* 0x0000000102097824 */ /* 0x000fc600000e0613 */
[----:B------:R-:W2:Y:S04]  /*1c0a0*/  LDL R19, [R1+0x408] ;  /* 0x0004080001137983 */ /* 0x000ea80000100800 */
[----:B------:R3:W-:Y:S04]  /*1c0b0*/  LDGSTS.E [R11+0x7e00], [R4.64], P2 ;  /* 0x07e00000040b7fae */ /* 0x0007e80009121848 */
[----:B------:R1:W-:Y:S01]  /*1c0c0*/  LDGSTS.E [R11+0x8600], [R8.64], P2 ;  /* 0x08600000080b7fae */ /* 0x0003e20009121848 */
[----:B---3--:R-:W-:-:S03]  /*1c0d0*/  IADD3 R4, P0, R0, R18, RZ ;  /* 0x0000001200047210 */ /* 0x008fc60007f1e0ff */
[----:B------:R-:W3:Y:S01]  /*1c0e0*/  LDL R18, [R1+0x3ec] ;  /* 0x0003ec0001127983 */ /* 0x000ee20000100800 */
[----:B----4-:R-:W-:-:S03]  /*1c0f0*/  IMAD.X R7, R2, 0x1, R17, P1 ;  /* 0x0000000102077824 */ /* 0x010fc600008e0611 */
        /* <DEDUP_REMOVED lines=16> */
[----:B------:R-:W-:Y:S01]  /*1c200*/  IADD3 R8, P0, R0, R31, RZ ;  /* 0x0000001f00087210 */ /* 0x000fe20007f1e0ff */
[C---:B------:R-:W-:Y:S02]  /*1c210*/  IMAD.X R5, R2.reuse, 0x1, R30, P1 ;  /* 0x0000000102057824 */ /* 0x040fe400008e061e */
[----:B------:R1:W-:Y:S02]  /*1c220*/  LDGSTS.E [R11+0xa600], [R6.64], P2 ;  /* 0x0a600000060b7fae */ /* 0x0003e40009121848 */
[----:B------:R-:W-:Y:S02]  /*1c230*/  IMAD.X R9, R2, 0x1, R28, P0 ;  /* 0x0000000102097824 */ /* 0x000fe400000e061c */
[----:B------:R1:W-:Y:S04]  /*1c240*/  LDGSTS.E [R11+0xae00], [R4.64], P2 ;  /* 0x0ae00000040b7fae */ /* 0x0003e80009121848 */
[----:B------:R3:W-:Y:S01]  /*1c250*/  LDGSTS.E [R11+0xb600], [R8.64], P2 ;  /* 0x0b600000080b7fae */ /* 0x0007e20009121848 */
[----:B-1----:R-:W-:-:S02]  /*1c260*/  IADD3 R6, P1, R0, R29, RZ ;  /* 0x0000001d00067210 */ /* 0x002fc40007f3e0ff */
[----:B------:R-:W-:-:S03]  /*1c270*/  IADD3 R4, P0, R0, R27, RZ ;  /* 0x0000001b00047210 */ /* 0x000fc60007f1e0ff */
[----:B------:R-:W-:Y:S01]  /*1c280*/  IMAD.X R7, R2, 0x1, R26, P1 ;  /* 0x0000000102077824 */ /* 0x000fe200008e061a */
[----:B---3--:R-:W-:Y:S01]  /*1c290*/  IADD3 R8, P1, R0, R25, RZ ;  /* 0x0000001900087210 */ /* 0x008fe20007f3e0ff */
[----:B------:R-:W-:-:S03]  /*1c2a0*/  IMAD.X R5, R2, 0x1, R24, P0 ;  /* 0x0000000102057824 */ /* 0x000fc600000e0618 */
[----:B------:R1:W-:Y:S01]  /*1c2b0*/  LDGSTS.E [R11+0xbe00], [R6.64], P2 ;  /* 0x0be00000060b7fae */ /* 0x0003e20009121848 */
[----:B------:R-:W-:-:S03]  /*1c2c0*/  IMAD.X R9, R2, 0x1, R22, P1 ;  /* 0x0000000102097824 */ /* 0x000fc600008e0616 */
[----:B------:R3:W-:Y:S04]  /*1c2d0*/  LDGSTS.E [R11+0xc600], [R4.64], P2 ;  /* 0x0c600000040b7fae */ /* 0x0007e80009121848 */
[----:B------:R3:W-:Y:S01]  /*1c2e0*/  LDGSTS.E [R11+0xce00], [R8.64], P2 ;  /* 0x0ce00000080b7fae */ /* 0x0007e20009121848 */
[C---:B-1----:R-:W-:Y:S02]  /*1c2f0*/  IADD3 R6, P0, R0.reuse, R23, RZ ;  /* 0x0000001700067210 */ /* 0x042fe40007f1e0ff */
[----:B---3--:R-:W-:-:S03]  /*1c300*/  IADD3 R4, P1, R0, R21, RZ ;  /* 0x0000001500047210 */ /* 0x008fc60007f3e0ff */
[----:B------:R-:W-:Y:S01]  /*1c310*/  IMAD.X R7, R2, 0x1, R20, P0 ;  /* 0x0000000102077824 */ /* 0x000fe200000e0614 */
[----:B------:R-:W-:Y:S01]  /*1c320*/  IADD3 R8, P0, R0, R19, RZ ;  /* 0x0000001300087210 */ /* 0x000fe20007f1e0ff */
[----:B------:R-:W-:-:S03]  /*1c330*/  IMAD.X R5, R2, 0x1, R18, P1 ;  /* 0x0000000102057824 */ /* 0x000fc600008e0612 */
[----:B------:R2:W-:Y:S01]  /*1c340*/  LDGSTS.E [R11+0xd600], [R6.64], P2 ;  /* 0x0d600000060b7fae */ /* 0x0005e20009121848 */
[----:B----4-:R-:W-:-:S03]  /*1c350*/  IMAD.X R9, R2, 0x1, R17, P0 ;  /* 0x0000000102097824 */ /* 0x010fc600000e0611 */
[----:B------:R1:W-:Y:S01]  /*1c360*/  LDGSTS.E [R11+0xde00], [R4.64], P2 ;  /* 0x0de00000040b7fae */ /* 0x0003e20009121848 */
[----:B------:R-:W-:-:S03]  /*1c370*/  UIADD3 UR4, UR4, 0x1, URZ ;  /* 0x0000000104047890 */ /* 0x000fc6000fffe03f */
[----:B------:R3:W-:Y:S01]  /*1c380*/  LDGSTS.E [R11+0xe600], [R8.64], P2 ;  /* 0x0e600000080b7fae */ /* 0x0007e20009121848 */
[----:B------:R-:W-:Y:S02]  /*1c390*/  IMAD.MOV.U32 R205, RZ, RZ, c[0x0][0x188] ;  /* 0x00006200ffcd7624 */ /* 0x000fe400078e00ff */
[----:B------:R-:W-:Y:S01]  /*1c3a0*/  IMAD.MOV.U32 R195, RZ, RZ, c[0x0][0x18c] ;  /* 0x00006300ffc37624 */ /* 0x000fe200078e00ff */
[----:B-1----:R-:W-:-:S03]  /*1c3b0*/  IADD3 R4, P0, R0, R16, RZ ;  /* 0x0000001000047210 */ /* 0x002fc60007f1e0ff */
[----:B------:R-:W-:-:S05]  /*1c3c0*/  IMAD.SHL.U32 R195, R195, 0x40, RZ ;  /* 0x00000040c3c37824 */ /* 0x000fca00078e00ff */
[----:B------:R-:W-:Y:S01]  /*1c3d0*/  SHF.R.S32.HI R195, RZ, 0x1f, R195 ;  /* 0x0000001fffc37819 */ /* 0x000fe200000114c3 */
[----:B------:R-:W-:Y:S01]  /*1c3e0*/  HMMA.1688.F32.TF32 R96, R168, R58, R96 ;  /* 0x0000003aa860723c */ /* 0x000fe20000081060 */
[----:B------:R-:W-:-:S07]  /*1c3f0*/  UIADD3 UR5, UR5, -0x40, URZ ;  /* 0xffffffc005057890 */ /* 0x000fce000fffe03f */
[----:B------:R-:W-:Y:S01]  /*1c400*/  HMMA.1688.F32.TF32 R168, R156, R58, R160 ;  /* 0x0000003a9ca8723c */ /* 0x000fe200000810a0 */
[C---:B--2---:R-:W-:Y:S02]  /*1c410*/  IADD3 R6, P1, R0.reuse, R15, RZ ;  /* 0x0000000f00067210 */ /* 0x044fe40007f3e0ff */
[----:B---3--:R-:W-:Y:S01]  /*1c420*/  IADD3 R8, P3, R0, R14, RZ ;  /* 0x0000000e00087210 */ /* 0x008fe20007f7e0ff */
[----:B------:R-:W-:Y:S01]  /*1c430*/  IMAD.X R5, R2, 0x1, R13, P0 ;  /* 0x0000000102057824 */ /* 0x000fe200000e060d */
[----:B------:R-:W-:-:S04]  /*1c440*/  ISETP.NE.U32.AND P0, PT, R211, UR4, PT ;  /* 0x00000004d3007c0c */ /* 0x000fc8000bf05070 */
[----:B------:R1:W-:Y:S01]  /*1c450*/  LDGSTS.E [R11+0xee00], [R4.64], P2 ;  /* 0x0ee00000040b7fae */ /* 0x0003e20009121848 */
[C---:B------:R-:W-:Y:S02]  /*1c460*/  IMAD.X R7, R2.reuse, 0x1, R12, P1 ;  /* 0x0000000102077824 */ /* 0x040fe400008e060c */
[----:B------:R-:W-:Y:S02]  /*1c470*/  IMAD.MOV.U32 R12, RZ, RZ, c[0x0][0x18c] ;  /* 0x00006300ff0c7624 */ /* 0x000fe400078e00ff */
[----:B------:R-:W-:Y:S01]  /*1c480*/  IMAD.X R9, R2, 0x1, R10, P3 ;  /* 0x0000000102097824 */ /* 0x000fe200018e060a */
[----:B------:R1:W-:Y:S01]  /*1c490*/  LDGSTS.E [R11+0xf600], [R6.64], P2 ;  /* 0x0f600000060b7fae */ /* 0x0003e20009121848 */
[C---:B------:R-:W-:Y:S02]  /*1c4a0*/  IMAD.SHL.U32 R10, R205.reuse, 0x40, RZ ;  /* 0x00000040cd0a7824 */ /* 0x040fe400078e00ff */
[----:B------:R-:W-:Y:S01]  /*1c4b0*/  IMAD.SHL.U32 R205, R205, 0x40, RZ ;  /* 0x00000040cdcd7824 */ /* 0x000fe200078e00ff */
[----:B------:R1:W-:Y:S01]  /*1c4c0*/  LDGSTS.E [R11+0xfe00], [R8.64], P2 ;  /* 0x0fe00000080b7fae */ /* 0x0003e20009121848 */
[----:B------:R-:W-:-:S03]  /*1c4d0*/  IMAD.SHL.U32 R12, R12, 0x40, RZ ;  /* 0x000000400c0c7824 */ /* 0x000fc600078e00ff */
[----:B------:R-:W-:Y:S01]  /*1c4e0*/  SHF.R.S32.HI R205, RZ, 0x1f, R205 ;  /* 0x0000001fffcd7819 */ /* 0x000fe200000114cd */
[----:B------:R-:W0:Y:S01]  /*1c4f0*/  LDGDEPBAR ;  /* 0x00000000000079af */ /* 0x000e220000000000 */
[----:B------:R-:W-:Y:S02]  /*1c500*/  LEA R0, P1, R12, R0, 0x2 ;  /* 0x000000000c007211 */ /* 0x000fe400078210ff */
[----:B------:R-:W-:Y:S02]  /*1c510*/  LEA R196, P2, R10, R196, 0x2 ;  /* 0x000000c40ac47211 */ /* 0x000fe400078410ff */
[----:B------:R-:W-:Y:S02]  /*1c520*/  SHF.L.U64.HI R12, R12, 0x2, R195 ;  /* 0x000000020c0c7819 */ /* 0x000fe400000102c3 */
[----:B------:R-:W-:-:S03]  /*1c530*/  SHF.L.U64.HI R10, R10, 0x2, R205 ;  /* 0x000000020a0a7819 */ /* 0x000fc600000102cd */
[----:B------:R-:W-:Y:S02]  /*1c540*/  IMAD.X R2, R2, 0x1, R12, P1 ;  /* 0x0000000102027824 */ /* 0x000fe400008e060c */
[----:B------:R-:W-:Y:S01]  /*1c550*/  IMAD.X R3, R3, 0x1, R10, P2 ;  /* 0x0000000103037824 */ /* 0x000fe200010e060a */
[----:B-1----:R-:W-:Y:S01]  /*1c560*/  @!P0 CALL.REL.NOINC `(.L_x_1) ;  /* 0x0000001000008944 */ /* 0x002fe20003c00000 */
[----:B------:R-:W-:Y:S05]  /*1c570*/  BRA `(.L_x_2) ;  /* 0xffffa8c000007947 */ /* 0x000fea000383ffff */
.L_x_1:
[----:B-1----:R-:W2:Y:S01]  /*1c580*/  LDL.LU R4, [R1+0x480] ;  /* 0x0004800001047983 */ /* 0x002ea20000300800 */
[----:B------:R-:W-:-:S04]  /*1c590*/  DEPBAR.LE SB0, 0x0 ;  /* 0x000080000000791a */ /* 0x000fc80000000000 */
[----:B------:R-:W1:Y:S01]  /*1c5a0*/  S2R R16, SR_TID.X ;  /* 0x0000000000107919 */ /* 0x000e620000002100 */
[----:B------:R-:W-:Y:S02]  /*1c5b0*/  IMAD.MOV.U32 R5, RZ, RZ, R64 ;  /* 0x000000ffff057224 */ /* 0x000fe400078e0040 */
[----:B------:R-:W-:Y:S01]  /*1c5c0*/  IMAD.MOV.U32 R6, RZ, RZ, R68 ;  /* 0x000000ffff067224 */ /* 0x000fe200078e0044 */
[----:B------:R-:W3:Y:S01]  /*1c5d0*/  LDL.LU R129, [R1+0x644] ;  /* 0x0006440001817983 */ /* 0x000ee20000300800 */
[----:B------:R-:W-:Y:S02]  /*1c5e0*/  IMAD.MOV.U32 R7, RZ, RZ, R72 ;  /* 0x000000ffff077224 */ /* 0x000fe400078e0048 */
[----:B------:R-:W-:Y:S01]  /*1c5f0*/  IMAD.MOV.U32 R8, RZ, RZ, R62 ;  /* 0x000000ffff087224 */ /* 0x000fe200078e003e */
[----:B------:R-:W2:Y:S01]  /*1c600*/  LDL.LU R128, [R1+0x640] ;  /* 0x0006400001807983 */ /* 0x000ea20000300800 */
[----:B------:R-:W-:Y:S02]  /*1c610*/  IMAD.MOV.U32 R9, RZ, RZ, R66 ;  /* 0x000000ffff097224 */ /* 0x000fe400078e0042 */
[----:B------:R-:W-:Y:S01]  /*1c620*/  IMAD.MOV.U32 R10, RZ, RZ, R70 ;  /* 0x000000ffff0a7224 */ /* 0x000fe200078e0046 */
[----:B------:R-:W3:Y:S01]  /*1c630*/  LDL.LU R127, [R1+0x63c] ;  /* 0x00063c00017f7983 */ /* 0x000ee20000300800 */
[----:B------:R-:W-:-:S02]  /*1c640*/  IMAD.MOV.U32 R11, RZ, RZ, R74 ;  /* 0x000000ffff0b7224 */ /* 0x000fc400078e004a */
[----:B------:R-:W-:Y:S01]  /*1c650*/  IMAD.MOV.U32 R12, RZ, RZ, R172 ;  /* 0x000000ffff0c7224 */ /* 0x000fe200078e00ac */
[----:B------:R-:W3:Y:S01]  /*1c660*/  LDL.LU R126, [R1+0x638] ;  /* 0x00063800017e7983 */ /* 0x000ee20000300800 */
[----:B------:R-:W-:Y:S02]  /*1c670*/  IMAD.MOV.U32 R13, RZ, RZ, R168 ;  /* 0x000000ffff0d7224 */ /* 0x000fe400078e00a8 */
[----:B------:R-:W-:Y:S02]  /*1c680*/  IMAD.MOV.U32 R14, RZ, RZ, R132 ;  /* 0x000000ffff0e7224 */ /* 0x000fe400078e0084 */
[----:B------:R-:W-:Y:S02]  /*1c690*/  IMAD.MOV.U32 R15, RZ, RZ, R136 ;  /* 0x000000ffff0f7224 */ /* 0x000fe400078e0088 */
[----:B------:R-:W-:Y:S02]  /*1c6a0*/  IMAD.MOV.U32 R19, RZ, RZ, R106 ;  /* 0x000000ffff137224 */ /* 0x000fe400078e006a */
[----:B-1----:R-:W-:-:S02]  /*1c6b0*/  IMAD.SHL.U32 R0, R16, 0x20, RZ ;  /* 0x0000002010007824 */ /* 0x002fc400078e00ff */
[C---:B------:R-:W-:Y:S02]  /*1c6c0*/  IMAD.SHL.U32 R2, R16.reuse, 0x4, RZ ;  /* 0x0000000410027824 */ /* 0x040fe400078e00ff */
[----:B------:R-:W-:Y:S01]  /*1c6d0*/  IMAD.SHL.U32 R3, R16, 0x10, RZ ;  /* 0x0000001010037824 */ /* 0x000fe200078e00ff */
[----:B------:R-:W-:Y:S01]  /*1c6e0*/  LOP3.LUT R0, R0, 0x60, RZ, 0xc0, !PT ;  /* 0x0000006000007812 */ /* 0x000fe200078ec0ff */
[----:B------:R-:W-:Y:S02]  /*1c6f0*/  IMAD.MOV.U32 R72, RZ, RZ, R63 ;  /* 0x000000ffff487224 */ /* 0x000fe400078e003f */
[----:B------:R-:W-:Y:S01]  /*1c700*/  IMAD.MOV.U32 R74, RZ, RZ, R71 ;  /* 0x000000ffff4a7224 */ /* 0x000fe200078e0047 */
[----:B------:R-:W-:Y:S01]  /*1c710*/  LOP3.LUT R0, R0, 0x70, R2, 0x78, !PT ;  /* 0x0000007000007812 */ /* 0x000fe200078e7802 */
[----:B------:R-:W-:-:S05]  /*1c720*/  IMAD.SHL.U32 R2, R16, 0x400, RZ ;  /* 0x0000040010027824 */ /* 0x000fca00078e00ff */
[----:B------:R-:W-:Y:S01]  /*1c730*/  LOP3.LUT R2, R2, 0x6000, RZ, 0xc0, !PT ;  /* 0x0000600002027812 */ /* 0x000fe200078ec0ff */
[----:B------:R-:W-:Y:S02]  /*1c740*/  IMAD.MOV.U32 R136, RZ, RZ, R175 ;  /* 0x000000ffff887224 */ /* 0x000fe400078e00af */
[----:B------:R-:W-:Y:S02]  /*1c750*/  IMAD.MOV.U32 R17, RZ, RZ, R98 ;  /* 0x000000ffff117224 */ /* 0x000fe400078e0062 */
[----:B------:R-:W-:Y:S02]  /*1c760*/  IMAD.MOV.U32 R18, RZ, RZ, R102 ;  /* 0x000000ffff127224 */ /* 0x000fe400078e0066 */
[----:B------:R-:W-:Y:S01]  /*1c770*/  IMAD.MOV.U32 R106, RZ, RZ, R103 ;  /* 0x000000ffff6a7224 */ /* 0x000fe200078e0067 */
[----:B------:R-:W-:Y:S01]  /*1c780*/  LOP3.LUT R3, R3, 0x7f0, RZ, 0xc0, !PT ;  /* 0x000007f003037812 */ /* 0x000fe200078ec0ff */
[----:B------:R-:W-:Y:S02]  /*1c790*/  IMAD.MOV.U32 R102, RZ, RZ, R84 ;  /* 0x000000ffff667224 */ /* 0x000fe400078e0054 */
[----:B------:R-:W-:-:S02]  /*1c7a0*/  IMAD.MOV.U32 R103, RZ, RZ, R88 ;  /* 0x000000ffff677224 */ /* 0x000fc400078e0058 */
[----:B------:R-:W-:Y:S02]  /*1c7b0*/  IMAD.MOV.U32 R88, RZ, RZ, R79 ;  /* 0x000000ffff587224 */ /* 0x000fe400078e004f */
[----:B------:R-:W-:Y:S01]  /*1c7c0*/  IMAD.MOV.U32 R79, RZ, RZ, R152 ;  /* 0x000000ffff4f7224 */ /* 0x000fe200078e0098 */
[----:B------:R-:W-:Y:S01]  /*1c7d0*/  BAR.SYNC.DEFER_BLOCKING 0x0 ;  /* 0x0000000000007b1d */ /* 0x000fe20000010000 */
[----:B--2---:R-:W-:Y:S01]  /*1c7e0*/  IADD3 R0, R0, R2, R4 ;  /* 0x0000000200007210 */ /* 0x004fe20007ffe004 */
[----:B------:R-:W-:Y:S02]  /*1c7f0*/  IMAD.MOV.U32 R4, RZ, RZ, R60 ;  /* 0x000000ffff047224 */ /* 0x000fe400078e003c */
[----:B------:R-:W-:Y:S02]  /*1c800*/  IMAD.SHL.U32 R2, R16, 0x1000, RZ ;  /* 0x0000100010027824 */ /* 0x000fe400078e00ff */
[----:B------:R-:W-:Y:S04]  /*1c810*/  STS.128 [R0+0x80], R8 ;  /* 0x0000800800007388 */ /* 0x000fe80000000c00 */
[----:B------:R1:W-:Y:S04]  /*1c820*/  STS.128 [R0], R4 ;  /* 0x0000000400007388 */ /* 0x0003e80000000c00 */
[----:B------:R2:W-:Y:S01]  /*1c830*/  STS.128 [R0+0x100], R12 ;  /* 0x0001000c00007388 */ /* 0x0005e20000000c00 */
[----:B-1----:R-:W-:-:S02]  /*1c840*/  IMAD.MOV.U32 R4, RZ, RZ, R61 ;  /* 0x000000ffff047224 */ /* 0x002fc400078e003d */
[----:B------:R-:W-:Y:S02]  /*1c850*/  IMAD.MOV.U32 R5, RZ, RZ, R65 ;  /* 0x000000ffff057224 */ /* 0x000fe400078e0041 */
[----:B------:R-:W-:Y:S02]  /*1c860*/  IMAD.MOV.U32 R6, RZ, RZ, R69 ;  /* 0x000000ffff067224 */ /* 0x000fe400078e0045 */
[----:B------:R-:W-:Y:S02]  /*1c870*/  IMAD.MOV.U32 R7, RZ, RZ, R73 ;  /* 0x000000ffff077224 */ /* 0x000fe400078e0049 */
[----:B------:R-:W-:Y:S02]  /*1c880*/  IMAD.MOV.U32 R8, RZ, RZ, R92 ;  /* 0x000000ffff087224 */ /* 0x000fe400078e005c */
[----:B------:R-:W-:Y:S01]  /*1c890*/  IMAD.MOV.U32 R9, RZ, RZ, R96 ;  /* 0x000000ffff097224 */ /* 0x000fe200078e0060 */
[----:B------:R1:W-:Y:S01]  /*1c8a0*/  STS.128 [R0+0x400], R4 ;  /* 0x0004000400007388 */ /* 0x0003e20000000c00 */
[----:B------:R-:W-:-:S02]  /*1c8b0*/  IMAD.MOV.U32 R10, RZ, RZ, R100 ;  /* 0x000000ffff0a7224 */ /* 0x000fc400078e0064 */
[----:B------:R-:W-:Y:S02]  /*1c8c0*/  IMAD.MOV.U32 R11, RZ, RZ, R104 ;  /* 0x000000ffff0b7224 */ /* 0x000fe400078e0068 */
[----:B--2---:R-:W-:Y:S02]  /*1c8d0*/  IMAD.MOV.U32 R12, RZ, RZ, R93 ;  /* 0x000000ffff0c7224 */ /* 0x004fe400078e005d */
[----:B------:R-:W-:Y:S02]  /*1c8e0*/  IMAD.MOV.U32 R13, RZ, RZ, R97 ;  /* 0x000000ffff0d7224 */ /* 0x000fe400078e0061 */
[----:B------:R-:W-:Y:S02]  /*1c8f0*/  IMAD.MOV.U32 R14, RZ, RZ, R101 ;  /* 0x000000ffff0e7224 */ /* 0x000fe400078e0065 */
[----:B------:R-:W-:Y:S02]  /*1c900*/  IMAD.MOV.U32 R15, RZ, RZ, R105 ;  /* 0x000000ffff0f7224 */ /* 0x000fe400078e0069 */
[----:B------:R-:W-:-:S02]  /*1c910*/  IMAD.MOV.U32 R73, RZ, RZ, R67 ;  /* 0x000000ffff497224 */ /* 0x000fc400078e0043 */
[----:B-1----:R-:W-:Y:S02]  /*1c920*/  IMAD.MOV.U32 R4, RZ, RZ, R173 ;  /* 0x000000ffff047224 */ /* 0x002fe400078e00ad */
[----:B------:R-:W-:Y:S02]  /*1c930*/  IMAD.MOV.U32 R5, RZ, RZ, R169 ;  /* 0x000000ffff057224 */ /* 0x000fe400078e00a9 */
[----:B------:R-:W-:Y:S02]  /*1c940*/  IMAD.MOV.U32 R6, RZ, RZ, R133 ;  /* 0x000000ffff067224 */ /* 0x000fe400078e0085 */
[----:B------:R-:W-:Y:S01]  /*1c950*/  IMAD.MOV.U32 R7, RZ, RZ, R137 ;  /* 0x000000ffff077224 */ /* 0x000fe200078e0089 */
[----:B------:R-:W-:Y:S04]  /*1c960*/  STS.128 [R0+0x200], R8 ;  /* 0x0002000800007388 */ /* 0x000fe80000000c00 */
[----:B------:R1:W-:Y:S01]  /*1c970*/  STS.128 [R0+0x500], R4 ;  /* 0x0005000400007388 */ /* 0x0003e20000000c00 */
[----:B------:R-:W-:-:S03]  /*1c980*/  IMAD.MOV.U32 R137, RZ, RZ, R171 ;  /* 0x000000ffff897224 */ /* 0x000fc600078e00ab */
[----:B------:R2:W-:Y:S01]  /*1c990*/  STS.128 [R0+0x600], R12 ;  /* 0x0006000c00007388 */ /* 0x0005e20000000c00 */
[----:B------:R-:W-:Y:S02]  /*1c9a0*/  IMAD.MOV.U32 R16, RZ, RZ, R94 ;  /* 0x000000ffff107224 */ /* 0x000fe400078e005e */
[----:B------:R-:W-:Y:S01]  /*1c9b0*/  IMAD.MOV.U32 R104, RZ, RZ, R95 ;  /* 0x000000ffff687224 */ /* 0x000fe200078e005f */
[----:B------:R-:W-:Y:S01]  /*1c9c0*/  STS.128 [R0+0x480], R72 ;  /* 0x0004804800007388 */ /* 0x000fe20000000c00 */
[----:B------:R-:W-:Y:S02]  /*1c9d0*/  IMAD.MOV.U32 R105, RZ, RZ, R99 ;  /* 0x000000ffff697224 */ /* 0x000fe400078e0063 */
[----:B-1----:R-:W-:Y:S02]  /*1c9e0*/  IMAD.MOV.U32 R4, RZ, RZ, R174 ;  /* 0x000000ffff047224 */ /* 0x002fe400078e00ae */
[----:B------:R-:W-:Y:S02]  /*1c9f0*/  IMAD.MOV.U32 R5, RZ, RZ, R170 ;  /* 0x000000ffff057224 */ /* 0x000fe400078e00aa */
[----:B------:R-:W-:-:S02]  /*1ca00*/  IMAD.MOV.U32 R6, RZ, RZ, R134 ;  /* 0x000000ffff067224 */ /* 0x000fc400078e0086 */
[----:B------:R-:W-:Y:S02]  /*1ca10*/  IMAD.MOV.U32 R7, RZ, RZ, R138 ;  /* 0x000000ffff077224 */ /* 0x000fe400078e008a */
[----:B------:R-:W-:Y:S02]  /*1ca20*/  IMAD.MOV.U32 R11, RZ, RZ, R37 ;  /* 0x000000ffff0b7224 */ /* 0x000fe400078e0025 */
[----:B--2---:R-:W-:Y:S01]  /*1ca30*/  IMAD.MOV.U32 R15, RZ, RZ, R38 ;  /* 0x000000ffff0f7224 */ /* 0x004fe200078e0026 */
[----:B------:R1:W-:Y:S01]  /*1ca40*/  STS.128 [R0+0x180], R4 ;  /* 0x0001800400007388 */ /* 0x0003e20000000c00 */
[----:B------:R-:W-:Y:S02]  /*1ca50*/  IMAD.MOV.U32 R138, RZ, RZ, R135 ;  /* 0x000000ffff8a7224 */ /* 0x000fe400078e0087 */
[----:B------:R-:W-:Y:S02]  /*1ca60*/  IMAD.MOV.U32 R8, RZ, RZ, R165 ;  /* 0x000000ffff087224 */ /* 0x000fe400078e00a5 */
[----:B------:R-:W-:-:S02]  /*1ca70*/  IMAD.MOV.U32 R9, RZ, RZ, R181 ;  /* 0x000000ffff097224 */ /* 0x000fc400078e00b5 */
[----:B------:R-:W-:Y:S02]  /*1ca80*/  IMAD.MOV.U32 R10, RZ, RZ, R33 ;  /* 0x000000ffff0a7224 */ /* 0x000fe400078e0021 */
[----:B------:R-:W-:Y:S02]  /*1ca90*/  IMAD.MOV.U32 R12, RZ, RZ, R166 ;  /* 0x000000ffff0c7224 */ /* 0x000fe400078e00a6 */
[----:B------:R-:W-:Y:S02]  /*1caa0*/  IMAD.MOV.U32 R13, RZ, RZ, R182 ;  /* 0x000000ffff0d7224 */ /* 0x000fe400078e00b6 */
[----:B------:R-:W-:Y:S02]  /*1cab0*/  IMAD.MOV.U32 R14, RZ, RZ, R34 ;  /* 0x000000ffff0e7224 */ /* 0x000fe400078e0022 */
[----:B------:R-:W-:Y:S02]  /*1cac0*/  IMAD.MOV.U32 R37, RZ, RZ, R183 ;  /* 0x000000ffff257224 */ /* 0x000fe400078e00b7 */
[----:B-1----:R-:W-:-:S02]  /*1cad0*/  IMAD.MOV.U32 R7, RZ, RZ, R36 ;  /* 0x000000ffff077224 */ /* 0x002fc400078e0024 */
[----:B------:R-:W-:Y:S02]  /*1cae0*/  IMAD.MOV.U32 R4, RZ, RZ, R164 ;  /* 0x000000ffff047224 */ /* 0x000fe400078e00a4 */
[----:B------:R-:W-:Y:S02]  /*1caf0*/  IMAD.MOV.U32 R5, RZ, RZ, R180 ;  /* 0x000000ffff057224 */ /* 0x000fe400078e00b4 */
[----:B------:R-:W-:Y:S02]  /*1cb00*/  IMAD.MOV.U32 R6, RZ, RZ, R32 ;  /* 0x000000ffff067224 */ /* 0x000fe400078e0020 */
[----:B------:R-:W-:Y:S02]  /*1cb10*/  IMAD.MOV.U32 R36, RZ, RZ, R167 ;  /* 0x000000ffff247224 */ /* 0x000fe400078e00a7 */
[----:B------:R-:W-:Y:S01]  /*1cb20*/  IMAD.MOV.U32 R38, RZ, RZ, R35 ;  /* 0x000000ffff267224 */ /* 0x000fe200078e0023 */
[----:B------:R-:W-:Y:S04]  /*1cb30*/  STS.128 [R0+0x580], R136 ;  /* 0x0005808800007388 */ /* 0x000fe80000000c00 */
[----:B------:R-:W-:Y:S04]  /*1cb40*/  STS.128 [R0+0x280], R16 ;  /* 0x0002801000007388 */ /* 0x000fe80000000c00 */
[----:B------:R1:W-:Y:S04]  /*1cb50*/  STS.128 [R0+0x680], R104 ;  /* 0x0006806800007388 */ /* 0x0003e80000000c00 */
[----:B------:R-:W-:Y:S04]  /*1cb60*/  STS.128 [R0+0x300], R4 ;  /* 0x0003000400007388 */ /* 0x000fe80000000c00 */
[----:B------:R-:W-:Y:S04]  /*1cb70*/  STS.128 [R0+0x700], R8 ;  /* 0x0007000800007388 */ /* 0x000fe80000000c00 */
[----:B------:R-:W-:Y:S04]  /*1cb80*/  STS.128 [R0+0x380], R12 ;  /* 0x0003800c00007388 */ /* 0x000fe80000000c00 */
[----:B------:R-:W-:Y:S01]  /*1cb90*/  STS.128 [R0+0x780], R36 ;  /* 0x0007802400007388 */ /* 0x000fe20000000c00 */
[----:B------:R-:W-:-:S03]  /*1cba0*/  LOP3.LUT R2, R3, 0x6000, R2, 0xf8, !PT ;  /* 0x0000600003027812 */ /* 0x000fc600078ef802 */
[----:B------:R-:W-:Y:S01]  /*1cbb0*/  BAR.SYNC.DEFER_BLOCKING 0x0 ;  /* 0x0000000000007b1d */ /* 0x000fe20000010000 */
[C---:B------:R-:W-:Y:S02]  /*1cbc0*/  LOP3.LUT R3, R2.reuse, 0x20, RZ, 0x3c, !PT ;  /* 0x0000002002037812 */ /* 0x040fe400078e3cff */
[C---:B------:R-:W-:Y:S02]  /*1cbd0*/  LOP3.LUT R124, R2.reuse, 0x40, RZ, 0x3c, !PT ;  /* 0x00000040027c7812 */ /* 0x040fe400078e3cff */
[----:B------:R-:W-:Y:S01]  /*1cbe0*/  LOP3.LUT R125, R2, 0x60, RZ, 0x3c, !PT ;  /* 0x00000060027d7812 */ /* 0x000fe200078e3cff */
[----:B------:R-:W2:Y:S04]  /*1cbf0*/  LDS.128 R56, [R2] ;  /* 0x0000000002387984 */ /* 0x000ea80000000c00 */
[----:B------:R-:W-:Y:S04]  /*1cc00*/  LDS.128 R24, [R2+0x800] ;  /* 0x0008000002187984 */ /* 0x000fe80000000c00 */
[----:B------:R-:W-:Y:S04]  /*1cc10*/  LDS.128 R4, [R2+0x1000] ;  /* 0x0010000002047984 */ /* 0x000fe80000000c00 */
[----:B------:R-:W-:Y:S04]  /*1cc20*/  LDS.128 R8, [R2+0x1800] ;  /* 0x0018000002087984 */ /* 0x000fe80000000c00 */
[----:B------:R-:W1:Y:S04]  /*1cc30*/  LDS.128 R96, [R3] ;  /* 0x0000000003607984 */ /* 0x000e680000000c00 */
[----:B------:R-:W-:Y:S04]  /*1cc40*/  LDS.128 R68, [R3+0x800] ;  /* 0x0008000003447984 */ /* 0x000fe80000000c00 */
[----:B------:R-:W-:Y:S04]  /*1cc50*/  LDS.128 R36, [R3+0x1000] ;  /* 0x0010000003247984 */ /* 0x000fe80000000c00 */
[----:B------:R-:W-:Y:S04]  /*1cc60*/  LDS.128 R20, [R3+0x1800] ;  /* 0x0018000003147984 */ /* 0x000fe80000000c00 */
[----:B------:R-:W2:Y:S04]  /*1cc70*/  LDS.128 R92, [R124] ;  /* 0x000000007c5c7984 */ /* 0x000ea80000000c00 */
[----:B------:R-:W-:Y:S04]  /*1cc80*/  LDS.128 R64, [R124+0x800] ;  /* 0x000800007c407984 */ /* 0x000fe80000000c00 */
[----:B------:R-:W-:Y:S04]  /*1cc90*/  LDS.128 R32, [R124+0x1000] ;  /* 0x001000007c207984 */ /* 0x000fe80000000c00 */
[----:B------:R-:W-:Y:S04]  /*1cca0*/  LDS.128 R16, [R124+0x1800] ;  /* 0x001800007c107984 */ /* 0x000fe80000000c00 */
[----:B------:R-:W2:Y:S04]  /*1ccb0*/  LDS.128 R72, [R125] ;  /* 0x000000007d487984 */ /* 0x000ea80000000c00 */
[----:B------:R-:W2:Y:S04]  /*1ccc0*/  LDS.128 R60, [R125+0x800] ;  /* 0x000800007d3c7984 */ /* 0x000ea80000000c00 */
[----:B------:R-:W2:Y:S04]  /*1ccd0*/  LDS.128 R28, [R125+0x1000] ;  /* 0x001000007d1c7984 */ /* 0x000ea80000000c00 */
[----:B------:R-:W2:Y:S01]  /*1cce0*/  LDS.128 R12, [R125+0x1800] ;  /* 0x001800007d0c7984 */ /* 0x000ea20000000c00 */
[----:B------:R-:W-:-:S02]  /*1ccf0*/  IMAD.MOV.U32 R100, RZ, RZ, R76 ;  /* 0x000000ffff647224 */ /* 0x000fc400078e004c */
[----:B------:R-:W-:Y:S01]  /*1cd00*/  IMAD.MOV.U32 R101, RZ, RZ, R80 ;  /* 0x000000ffff657224 */ /* 0x000fe200078e0050 */
[----:B------:R-:W-:Y:S01]  /*1cd10*/  BAR.SYNC.DEFER_BLOCKING 0x0 ;  /* 0x0000000000007b1d */ /* 0x000fe20000010000 */
[----:B-1----:R-:W-:Y:S02]  /*1cd20*/  IMAD.MOV.U32 R105, RZ, RZ, R82 ;  /* 0x000000ffff697224 */ /* 0x002fe400078e0052 */
[----:B------:R-:W-:Y:S02]  /*1cd30*/  IMAD.MOV.U32 R80, RZ, RZ, R142 ;  /* 0x000000ffff507224 */ /* 0x000fe400078e008e */
[----:B------:R-:W-:Y:S02]  /*1cd40*/  IMAD.MOV.U32 R82, RZ, RZ, R150 ;  /* 0x000000ffff527224 */ /* 0x000fe400078e0096 */
[----:B------:R-:W-:Y:S02]  /*1cd50*/  IMAD.MOV.U32 R104, RZ, RZ, R78 ;  /* 0x000000ffff687224 */ /* 0x000fe400078e004e */
[----:B------:R-:W-:Y:S01]  /*1cd60*/  IMAD.MOV.U32 R76, RZ, RZ, R140 ;  /* 0x000000ffff4c7224 */ /* 0x000fe200078e008c */
[----:B------:R1:W-:Y:S01]  /*1cd70*/  STS.128 [R0], R100 ;  /* 0x0000006400007388 */ /* 0x0003e20000000c00 */
[----:B------:R-:W-:-:S02]  /*1cd80*/  IMAD.MOV.U32 R78, RZ, RZ, R148 ;  /* 0x000000ffff4e7224 */ /* 0x000fc400078e0094 */
[----:B-1----:R-:W-:Y:S02]  /*1cd90*/  IMAD.MOV.U32 R103, RZ, RZ, R89 ;  /* 0x000000ffff677224 */ /* 0x002fe400078e0059 */
[----:B------:R-:W-:Y:S02]  /*1cda0*/  IMAD.MOV.U32 R101, RZ, RZ, R81 ;  /* 0x000000ffff657224 */ /* 0x000fe400078e0051 */
[----:B------:R-:W-:Y:S02]  /*1cdb0*/  IMAD.MOV.U32 R89, RZ, RZ, R83 ;  /* 0x000000ffff597224 */ /* 0x000fe400078e0053 */
[----:B------:R-:W-:Y:S02]  /*1cdc0*/  IMAD.MOV.U32 R81, RZ, RZ, R146 ;  /* 0x000000ffff517224 */ /* 0x000fe400078e0092 */
[----:B------:R-:W-:-:S05]  /*1cdd0*/  IMAD.MOV.U32 R83, RZ, RZ, R154 ;  /* 0x000000ffff537224 */ /* 0x000fca00078e009a */
[----:B------:R1:W-:Y:S01]  /*1cde0*/  STS.128 [R0+0x180], R80 ;  /* 0x0001805000007388 */ /* 0x0003e20000000c00 */
[----:B------:R-:W-:Y:S02]  /*1cdf0*/  IMAD.MOV.U32 R100, RZ, RZ, R77 ;  /* 0x000000ffff647224 */ /* 0x000fe400078e004d */
[----:B------:R-:W-:Y:S02]  /*1ce00*/  IMAD.MOV.U32 R77, RZ, RZ, R144 ;  /* 0x000000ffff4d7224 */ /* 0x000fe400078e0090 */
[----:B-1----:R-:W-:Y:S02]  /*1ce10*/  IMAD.MOV.U32 R80, RZ, RZ, R109 ;  /* 0x000000ffff507224 */ /* 0x002fe400078e006d */
[----:B------:R-:W-:Y:S02]  /*1ce20*/  IMAD.MOV.U32 R81, RZ, RZ, R113 ;  /* 0x000000ffff517224 */ /* 0x000fe400078e0071 */
[----:B------:R-:W-:Y:S02]  /*1ce30*/  IMAD.MOV.U32 R82, RZ, RZ, R117 ;  /* 0x000000ffff527224 */ /* 0x000fe400078e0075 */
[----:B------:R-:W-:-:S05]  /*1ce40*/  IMAD.MOV.U32 R83, RZ, RZ, R121 ;  /* 0x000000ffff537224 */ /* 0x000fca00078e0079 */
[----:B------:R1:W-:Y:S04]  /*1ce50*/  STS.128 [R0+0x600], R80 ;  /* 0x0006005000007388 */ /* 0x0003e80000000c00 */
[----:B------:R2:W-:Y:S04]  /*1ce60*/  STS.128 [R0+0x100], R76 ;  /* 0x0001004c00007388 */ /* 0x0005e80000000c00 */
[----:B-1----:R-:W4:Y:S01]  /*1ce70*/  LDL.LU R83, [R1+0x634] ;  /* 0x0006340001537983 */ /* 0x002f220000300800 */
[----:B--2---:R-:W-:-:S03]  /*1ce80*/  IMAD.MOV.U32 R76, RZ, RZ, R141 ;  /* 0x000000ffff4c7224 */ /* 0x004fc600078e008d */
[----:B------:R-:W2:Y:S01]  /*1ce90*/  LDL.LU R82, [R1+0x630] ;  /* 0x0006300001527983 */ /* 0x000ea20000300800 */
[----:B------:R-:W-:Y:S02]  /*1cea0*/  IMAD.MOV.U32 R77, RZ, RZ, R145 ;  /* 0x000000ffff4d7224 */ /* 0x000fe400078e0091 */
[----:B------:R-:W-:Y:S01]  /*1ceb0*/  IMAD.MOV.U32 R78, RZ, RZ, R149 ;  /* 0x000000ffff4e7224 */ /* 0x000fe200078e0095 */
[----:B------:R-:W2:Y:S01]  /*1cec0*/  LDL.LU R81, [R1+0x62c] ;  /* 0x00062c0001517983 */ /* 0x000ea20000300800 */
[----:B------:R-:W-:-:S03]  /*1ced0*/  IMAD.MOV.U32 R79, RZ, RZ, R153 ;  /* 0x000000ffff4f7224 */ /* 0x000fc600078e0099 */
[----:B------:R-:W2:Y:S04]  /*1cee0*/  LDL.LU R80, [R1+0x628] ;  /* 0x0006280001507983 */ /* 0x000ea80000300800 */
[----:B------:R1:W-:Y:S02]  /*1cef0*/  STS.128 [R0+0x500], R76 ;  /* 0x0005004c00007388 */ /* 0x0003e40000000c00 */
[----:B-1----:R-:W-:Y:S02]  /*1cf00*/  IMAD.MOV.U32 R76, RZ, RZ, R108 ;  /* 0x000000ffff4c7224 */ /* 0x002fe400078e006c */
[----:B------:R-:W-:Y:S02]  /*1cf10*/  IMAD.MOV.U32 R77, RZ, RZ, R112 ;  /* 0x000000ffff4d7224 */ /* 0x000fe400078e0070 */
[----:B------:R-:W-:-:S02]  /*1cf20*/  IMAD.MOV.U32 R78, RZ, RZ, R116 ;  /* 0x000000ffff4e7224 */ /* 0x000fc400078e0074 */
[----:B------:R-:W-:-:S05]  /*1cf30*/  IMAD.MOV.U32 R79, RZ, RZ, R120 ;  /* 0x000000ffff4f7224 */ /* 0x000fca00078e0078 */
[----:B------:R1:W-:Y:S02]  /*1cf40*/  STS.128 [R0+0x200], R76 ;  /* 0x0002004c00007388 */ /* 0x0003e40000000c00 */
[----:B-1----:R-:W-:Y:S02]  /*1cf50*/  IMAD.MOV.U32 R77, RZ, RZ, R47 ;  /* 0x000000ffff4d7224 */ /* 0x002fe400078e002f */
[----:B------:R-:W-:Y:S02]  /*1cf60*/  IMAD.MOV.U32 R47, RZ, RZ, R53 ;  /* 0x000000ffff2f7224 */ /* 0x000fe400078e0035 */
[----:B------:R-:W2:Y:S01]  /*1cf70*/  LDL.LU R53, [R1+0x624] ;  /* 0x0006240001357983 */ /* 0x000ea20000300800 */
[----:B------:R-:W-:Y:S02]  /*1cf80*/  IMAD.MOV.U32 R107, RZ, RZ, R90 ;  /* 0x000000ffff6b7224 */ /* 0x000fe400078e005a */
[----:B------:R-:W-:Y:S02]  /*1cf90*/  IMAD.MOV.U32 R90, RZ, RZ, R87 ;  /* 0x000000ffff5a7224 */ /* 0x000fe400078e0057 */
[----:B------:R-:W-:-:S03]  /*1cfa0*/  IMAD.MOV.U32 R102, RZ, RZ, R85 ;  /* 0x000000ffff667224 */ /* 0x000fc600078e0055 */
[----:B------:R1:W-:Y:S01]  /*1cfb0*/  STS.128 [R0+0x480], R88 ;  /* 0x0004805800007388 */ /* 0x0003e20000000c00 */
[----:B------:R-:W-:Y:S02]  /*1cfc0*/  IMAD.MOV.U32 R106, RZ, RZ, R86 ;  /* 0x000000ffff6a7224 */ /* 0x000fe400078e0056 */
[----:B------:R-:W-:Y:S02]  /*1cfd0*/  IMAD.MOV.U32 R87, RZ, RZ, R122 ;  /* 0x000000ffff577224 */ /* 0x000fe400078e007a */
[----:B------:R-:W-:Y:S02]  /*1cfe0*/  IMAD.MOV.U32 R76, RZ, RZ, R43 ;  /* 0x000000ffff4c7224 */ /* 0x000fe400078e002b */
[----:B------:R-:W-:Y:S02]  /*1cff0*/  IMAD.MOV.U32 R152, RZ, RZ, R143 ;  /* 0x000000ffff987224 */ /* 0x000fe400078e008f */
[----:B------:R-:W-:Y:S02]  /*1d000*/  IMAD.MOV.U32 R153, RZ, RZ, R147 ;  /* 0x000000ffff997224 */ /* 0x000fe400078e0093 */
[----:B------:R-:W-:-:S02]  /*1d010*/  IMAD.MOV.U32 R154, RZ, RZ, R151 ;  /* 0x000000ffff9a7224 */ /* 0x000fc400078e0097 */
[----:B------:R-:W-:Y:S02]  /*1d020*/  IMAD.MOV.U32 R84, RZ, RZ, R110 ;  /* 0x000000ffff547224 */ /* 0x000fe400078e006e */
[----:B-1----:R-:W-:Y:S02]  /*1d030*/  IMAD.MOV.U32 R89, RZ, RZ, R44 ;  /* 0x000000ffff597224 */ /* 0x002fe400078e002c */
[----:B------:R-:W-:Y:S02]  /*1d040*/  IMAD.MOV.U32 R88, RZ, RZ, R40 ;  /* 0x000000ffff587224 */ /* 0x000fe400078e0028 */
        /* <DEDUP_REMOVED lines=14> */
[----:B------:R-:W-:Y:S01]  /*1d130*/  IMAD.MOV.U32 R79, RZ, RZ, R55 ;  /* 0x000000ffff4f7224 */ /* 0x000fe200078e0037 */
[----:B------:R-:W-:Y:S04]  /*1d140*/  STS.128 [R0+0x400], R100 ;  /* 0x0004006400007388 */ /* 0x000fe80000000c00 */
[----:B------:R-:W-:Y:S04]  /*1d150*/  STS.128 [R0+0x80], R104 ;  /* 0x0000806800007388 */ /* 0x000fe80000000c00 */
[----:B------:R-:W-:Y:S04]  /*1d160*/  STS.128 [R0+0x580], R152 ;  /* 0x0005809800007388 */ /* 0x000fe80000000c00 */
[----:B------:R-:W-:Y:S04]  /*1d170*/  STS.128 [R0+0x280], R84 ;  /* 0x0002805400007388 */ /* 0x000fe80000000c00 */
[----:B------:R-:W-:Y:S04]  /*1d180*/  STS.128 [R0+0x680], R120 ;  /* 0x0006807800007388 */ /* 0x000fe80000000c00 */
[----:B------:R-:W-:Y:S04]  /*1d190*/  STS.128 [R0+0x300], R88 ;  /* 0x0003005800007388 */ /* 0x000fe80000000c00 */
[----:B------:R-:W-:Y:S04]  /*1d1a0*/  STS.128 [R0+0x700], R44 ;  /* 0x0007002c00007388 */ /* 0x000fe80000000c00 */
[----:B------:R-:W-:Y:S04]  /*1d1b0*/  STS.128 [R0+0x380], R40 ;  /* 0x0003802800007388 */ /* 0x000fe80000000c00 */
[----:B------:R1:W-:Y:S01]  /*1d1c0*/  STS.128 [R0+0x780], R76 ;  /* 0x0007804c00007388 */ /* 0x0003e20000000c00 */
[----:B---3--:R-:W-:-:S03]  /*1d1d0*/  IMAD R52, R129, c[0x0][0x194], RZ ;  /* 0x0000650081347a24 */ /* 0x008fc600078e02ff */
[----:B------:R-:W-:Y:S01]  /*1d1e0*/  BAR.SYNC.DEFER_BLOCKING 0x0 ;  /* 0x0000000000007b1d */ /* 0x000fe20000010000 */
[----:B------:R-:W-:Y:S01]  /*1d1f0*/  ISETP.GE.AND P0, PT, R129, c[0x0][0x178], PT ;  /* 0x00005e0081007a0c */ /* 0x000fe20003f06270 */
[----:B-----5:R-:W-:Y:S01]  /*1d200*/  IMAD R49, R206, c[0x0][0x198], RZ ;  /* 0x00006600ce317a24 */ /* 0x020fe200078e02ff */
[----:B------:R-:W-:Y:S02]  /*1d210*/  LEA R48, P1, R52, c[0x0][0x170], 0x2 ;  /* 0x00005c0034307a11 */ /* 0x000fe400078210ff */
[----:B------:R-:W-:Y:S02]  /*1d220*/  ISETP.LT.AND P5, PT, R206, c[0x0][0x17c], !P0 ;  /* 0x00005f00ce007a0c */ /* 0x000fe400047a1270 */
[----:B-1----:R-:W-:Y:S02]  /*1d230*/  LEA.HI.X.SX32 R0, R52, c[0x0][0x174], 0x2, P1 ;  /* 0x00005d0034007a11 */ /* 0x002fe400008f16ff */
[----:B------:R-:W-:-:S04]  /*1d240*/  LEA R40, P1, R49, R48, 0x2 ;  /* 0x0000003031287211 */ /* 0x000fc800078210ff */
[----:B------:R-:W-:-:S05]  /*1d250*/  LEA.HI.X.SX32 R41, R49, R0, 0x2, P1 ;  /* 0x0000000031297211 */ /* 0x000fca00008f16ff */
[----:B------:R1:W-:Y:S01]  /*1d260*/  @P5 STG.E [R40.64], R56 ;  /* 0x0000003828005986 */ /* 0x0003e2000c101908 */
[----:B------:R-:W-:-:S03]  /*1d270*/  IMAD R51, R128, c[0x0][0x198], RZ ;  /* 0x0000660080337a24 */ /* 0x000fc600078e02ff */
[----:B-1----:R-:W3:Y:S04]  /*1d280*/  LDL.LU R56, [R1+0x620] ;  /* 0x0006200001387983 */ /* 0x002ee80000300800 */
[----:B------:R-:W3:Y:S04]  /*1d290*/  LDL.LU R52, [R1+0x61c] ;  /* 0x00061c0001347983 */ /* 0x000ee80000300800 */
[----:B------:R-:W3:Y:S01]  /*1d2a0*/  LDL.LU R50, [R1+0x618] ;  /* 0x0006180001327983 */ /* 0x000ee20000300800 */
[----:B------:R-:W-:Y:S01]  /*1d2b0*/  ISETP.LT.AND P3, PT, R128, c[0x0][0x17c], !P0 ;  /* 0x00005f0080007a0c */ /* 0x000fe20004761270 */
[----:B------:R-:W-:-:S02]  /*1d2c0*/  IMAD R49, R127, c[0x0][0x198], RZ ;  /* 0x000066007f317a24 */ /* 0x000fc400078e02ff */
[----:B------:R-:W3:Y:S01]  /*1d2d0*/  LDL.LU R46, [R1+0x614] ;  /* 0x00061400012e7983 */ /* 0x000ee20000300800 */
[----:B------:R-:W-:Y:S02]  /*1d2e0*/  ISETP.LT.AND P2, PT, R127, c[0x0][0x17c], !P0 ;  /* 0x00005f007f007a0c */ /* 0x000fe40004741270 */
[-C--:B------:R-:W-:Y:S01]  /*1d2f0*/  LEA R42, P4, R51, R48.reuse, 0x2 ;  /* 0x00000030332a7211 */ /* 0x080fe200078810ff */
[C---:B------:R-:W-:Y:S01]  /*1d300*/  IMAD R45, R126.reuse, c[0x0][0x198], RZ ;  /* 0x000066007e2d7a24 */ /* 0x040fe200078e02ff */
[----:B------:R-:W-:Y:S01]  /*1d310*/  LEA R40, P5, R49, R48, 0x2 ;  /* 0x0000003031287211 */ /* 0x000fe200078a10ff */
[----:B------:R-:W3:Y:S01]  /*1d320*/  LDL.LU R55, [R1+0x610] ;  /* 0x0006100001377983 */ /* 0x000ee20000300800 */
[-C--:B------:R-:W-:Y:S02]  /*1d330*/  LEA.HI.X.SX32 R43, R51, R0.reuse, 0x2, P4 ;  /* 0x00000000332b7211 */ /* 0x080fe400020f16ff */
[----:B------:R-:W-:Y:S01]  /*1d340*/  LEA.HI.X.SX32 R41, R49, R0, 0x2, P5 ;  /* 0x0000000031297211 */ /* 0x000fe200028f16ff */
[----:B------:R-:W3:Y:S01]  /*1d350*/  LDL.LU R54, [R1+0x60c] ;  /* 0x00060c0001367983 */ /* 0x000ee20000300800 */
[----:B------:R-:W-:-:S02]  /*1d360*/  ISETP.LT.AND P1, PT, R126, c[0x0][0x17c], !P0 ;  /* 0x00005f007e007a0c */ /* 0x000fc40004721270 */
[C---:B------:R-:W-:Y:S01]  /*1d370*/  LEA R44, P6, R45.reuse, R48, 0x2 ;  /* 0x000000302d2c7211 */ /* 0x040fe200078c10ff */
[----:B------:R-:W-:Y:S04]  /*1d380*/  @P3 STG.E [R42.64], R96 ;  /* 0x000000602a003986 */ /* 0x000fe8000c101908 */
[----:B------:R1:W-:Y:S01]  /*1d390*/  @P2 STG.E [R40.64], R92 ;  /* 0x0000005c28002986 */ /* 0x0003e2000c101908 */
[----:B------:R-:W-:-:S05]  /*1d3a0*/  LEA.HI.X.SX32 R45, R45, R0, 0x2, P6 ;  /* 0x000000002d2d7211 */ /* 0x000fca00030f16ff */
[----:B------:R-:W-:Y:S01]  /*1d3b0*/  @P1 STG.E [R44.64], R72 ;  /* 0x000000482c001986 */ /* 0x000fe2000c101908 */
[C---:B----4-:R-:W-:Y:S01]  /*1d3c0*/  IMAD R47, R83.reuse, c[0x0][0x198], RZ ;  /* 0x00006600532f7a24 */ /* 0x050fe200078e02ff */
[----:B------:R-:W-:-:S04]  /*1d3d0*/  ISETP.LT.AND P4, PT, R83, c[0x0][0x17c], !P0 ;  /* 0x00005f0053007a0c */ /* 0x000fc80004781270 */
[----:B-1----:R-:W-:Y:S01]  /*1d3e0*/  LEA R40, P5, R47, R48, 0x2 ;  /* 0x000000302f287211 */ /* 0x002fe200078a10ff */
[----:B--2---:R-:W-:-:S03]  /*1d3f0*/  IMAD R49, R82, c[0x0][0x198], RZ ;  /* 0x0000660052317a24 */ /* 0x004fc600078e02ff */
[----:B------:R-:W-:Y:S01]  /*1d400*/  LEA.HI.X.SX32 R41, R47, R0, 0x2, P5 ;  /* 0x000000002f297211 */ /* 0x000fe200028f16ff */
[----:B------:R-:W-:Y:S01]  /*1d410*/  IMAD R47, R81, c[0x0][0x198], RZ ;  /* 0x00006600512f7a24 */ /* 0x000fe200078e02ff */
[----:B------:R-:W-:-:S03]  /*1d420*/  LEA R42, P5, R49, R48, 0x2 ;  /* 0x00000030312a7211 */ /* 0x000fc600078a10ff */
[----:B------:R1:W-:Y:S01]  /*1d430*/  @P4 STG.E [R40.64], R24 ;  /* 0x0000001828004986 */ /* 0x0003e2000c101908 */
[----:B------:R-:W-:Y:S02]  /*1d440*/  LEA.HI.X.SX32 R43, R49, R0, 0x2, P5 ;  /* 0x00000000312b7211 */ /* 0x000fe400028f16ff */
[----:B-1----:R-:W-:-:S04]  /*1d450*/  LEA R40, P4, R47, R48, 0x2 ;  /* 0x000000302f287211 */ /* 0x002fc800078810ff */
[----:B------:R-:W-:Y:S02]  /*1d460*/  LEA.HI.X.SX32 R41, R47, R0, 0x2, P4 ;  /* 0x000000002f297211 */ /* 0x000fe400020f16ff */
[C---:B------:R-:W-:Y:S01]  /*1d470*/  ISETP.LT.AND P5, PT, R53.reuse, c[0x0][0x17c], !P0 ;  /* 0x00005f0035007a0c */ /* 0x040fe200047a1270 */
[----:B------:R-:W-:Y:S02]  /*1d480*/  IMAD R47, R53, c[0x0][0x198], RZ ;  /* 0x00006600352f7a24 */ /* 0x000fe400078e02ff */
[----:B------:R-:W2:Y:S04]  /*1d490*/  LDL.LU R53, [R1+0x608] ;  /* 0x0006080001357983 */ /* 0x000ea80000300800 */
[----:B------:R-:W4:Y:S01]  /*1d4a0*/  LDL.LU R24, [R1+0x604] ;  /* 0x0006040001187983 */ /* 0x000f220000300800 */
[----:B------:R-:W-:-:S02]  /*1d4b0*/  ISETP.LT.AND P3, PT, R82, c[0x0][0x17c], !P0 ;  /* 0x00005f0052007a0c */ /* 0x000fc40004761270 */
[----:B------:R-:W-:Y:S01]  /*1d4c0*/  ISETP.LT.AND P2, PT, R81, c[0x0][0x17c], !P0 ;  /* 0x00005f0051007a0c */ /* 0x000fe20004741270 */
[C---:B------:R-:W-:Y:S01]  /*1d4d0*/  IMAD R51, R80.reuse, c[0x0][0x198], RZ ;  /* 0x0000660050337a24 */ /* 0x040fe200078e02ff */
[----:B------:R-:W-:-:S04]  /*1d4e0*/  ISETP.LT.AND P1, PT, R80, c[0x0][0x17c], !P0 ;  /* 0x00005f0050007a0c */ /* 0x000fc80004721270 */
[----:B------:R-:W-:-:S05]  /*1d4f0*/  LEA R44, P6, R51, R48, 0x2 ;  /* 0x00000030332c7211 */ /* 0x000fca00078c10ff */
[----:B------:R-:W-:Y:S04]  /*1d500*/  @P3 STG.E [R42.64], R68 ;  /* 0x000000442a003986 */ /* 0x000fe8000c101908 */
[----:B------:R1:W-:Y:S01]  /*1d510*/  @P2 STG.E [R40.64], R64 ;  /* 0x0000004028002986 */ /* 0x0003e2000c101908 */
[----:B------:R-:W-:Y:S02]  /*1d520*/  LEA.HI.X.SX32 R45, R51, R0, 0x2, P6 ;  /* 0x00000000332d7211 */ /* 0x000fe400030f16ff */
[----:B-1----:R-:W-:-:S04]  /*1d530*/  LEA R40, P4, R47, R48, 0x2 ;  /* 0x000000302f287211 */ /* 0x002fc800078810ff */
[----:B------:R-:W-:Y:S01]  /*1d540*/  LEA.HI.X.SX32 R41, R47, R0, 0x2, P4 ;  /* 0x000000002f297211 */ /* 0x000fe200020f16ff */
[----:B------:R-:W-:Y:S04]  /*1d550*/  @P1 STG.E [R44.64], R60 ;  /* 0x0000003c2c001986 */ /* 0x000fe8000c101908 */
[----:B------:R1:W-:Y:S01]  /*1d560*/  @P5 STG.E [R40.64], R4 ;  /* 0x0000000428005986 */ /* 0x0003e2000c101908 */
[----:B---3--:R-:W-:Y:S02]  /*1d570*/  IMAD R49, R56, c[0x0][0x198], RZ ;  /* 0x0000660038317a24 */ /* 0x008fe400078e02ff */
[C---:B------:R-:W-:Y:S01]  /*1d580*/  IMAD R47, R52.reuse, c[0x0][0x198], RZ ;  /* 0x00006600342f7a24 */ /* 0x040fe200078e02ff */
[----:B------:R-:W-:Y:S02]  /*1d590*/  ISETP.LT.AND P2, PT, R52, c[0x0][0x17c], !P0 ;  /* 0x00005f0034007a0c */ /* 0x000fe40004741270 */
[----:B------:R-:W3:Y:S01]  /*1d5a0*/  LDL.LU R52, [R1+0x600] ;  /* 0x0006000001347983 */ /* 0x000ee20000300800 */
[-C--:B------:R-:W-:Y:S01]  /*1d5b0*/  LEA R42, P4, R49, R48.reuse, 0x2 ;  /* 0x00000030312a7211 */ /* 0x080fe200078810ff */
[----:B------:R-:W-:Y:S01]  /*1d5c0*/  IMAD R51, R50, c[0x0][0x198], RZ ;  /* 0x0000660032337a24 */ /* 0x000fe200078e02ff */
[----:B-1----:R-:W-:-:S02]  /*1d5d0*/  LEA R40, P6, R47, R48, 0x2 ;  /* 0x000000302f287211 */ /* 0x002fc400078c10ff */
[----:B------:R-:W-:Y:S02]  /*1d5e0*/  ISETP.LT.AND P3, PT, R56, c[0x0][0x17c], !P0 ;  /* 0x00005f0038007a0c */ /* 0x000fe40004761270 */
[----:B------:R-:W-:Y:S02]  /*1d5f0*/  ISETP.LT.AND P1, PT, R50, c[0x0][0x17c], !P0 ;  /* 0x00005f0032007a0c */ /* 0x000fe40004721270 */
[----:B------:R-:W3:Y:S01]  /*1d600*/  LDL.LU R50, [R1+0x5fc] ;  /* 0x0005fc0001327983 */ /* 0x000ee20000300800 */
[-C--:B------:R-:W-:Y:S02]  /*1d610*/  LEA.HI.X.SX32 R43, R49, R0.reuse, 0x2, P4 ;  /* 0x00000000312b7211 */ /* 0x080fe400020f16ff */
[----:B------:R-:W-:Y:S01]  /*1d620*/  LEA.HI.X.SX32 R41, R47, R0, 0x2, P6 ;  /* 0x000000002f297211 */ /* 0x000fe200030f16ff */
[C---:B------:R-:W-:Y:S01]  /*1d630*/  IMAD R47, R46.reuse, c[0x0][0x198], RZ ;  /* 0x000066002e2f7a24 */ /* 0x040fe200078e02ff */
[----:B------:R-:W-:Y:S02]  /*1d640*/  ISETP.LT.AND P4, PT, R46, c[0x0][0x17c], !P0 ;  /* 0x00005f002e007a0c */ /* 0x000fe40004781270 */
[----:B------:R-:W3:Y:S01]  /*1d650*/  LDL.LU R46, [R1+0x5f8] ;  /* 0x0005f800012e7983 */ /* 0x000ee20000300800 */
[----:B------:R-:W-:-:S03]  /*1d660*/  LEA R44, P5, R51, R48, 0x2 ;  /* 0x00000030332c7211 */ /* 0x000fc600078a10ff */
[----:B------:R-:W3:Y:S01]  /*1d670*/  LDL.LU R4, [R1+0x5f4] ;  /* 0x0005f40001047983 */ /* 0x000ee20000300800 */
[----:B------:R-:W-:-:S03]  /*1d680*/  LEA.HI.X.SX32 R45, R51, R0, 0x2, P5 ;  /* 0x00000000332d7211 */ /* 0x000fc600028f16ff */
[----:B------:R-:W-:Y:S04]  /*1d690*/  @P3 STG.E [R42.64], R36 ;  /* 0x000000242a003986 */ /* 0x000fe8000c101908 */
[----:B------:R-:W-:Y:S04]  /*1d6a0*/  @P2 STG.E [R40.64], R32 ;  /* 0x0000002028002986 */ /* 0x000fe8000c101908 */
[----:B------:R1:W-:Y:S01]  /*1d6b0*/  @P1 STG.E [R44.64], R28 ;  /* 0x0000001c2c001986 */ /* 0x0003e2000c101908 */
[----:B------:R-:W-:-:S03]  /*1d6c0*/  IMAD R49, R55, c[0x0][0x198], RZ ;  /* 0x0000660037317a24 */ /* 0x000fc600078e02ff */
[----:B-1----:R-:W3:Y:S01]  /*1d6d0*/  LDL.LU R28, [R1+0x5f0] ;  /* 0x0005f000011c7983 */ /* 0x002ee20000300800 */
[----:B------:R-:W-:-:S04]  /*1d6e0*/  LEA R40, P5, R47, R48, 0x2 ;  /* 0x000000302f287211 */ /* 0x000fc800078a10ff */
[----:B------:R-:W-:Y:S01]  /*1d6f0*/  LEA.HI.X.SX32 R41, R47, R0, 0x2, P5 ;  /* 0x000000002f297211 */ /* 0x000fe200028f16ff */
[----:B------:R-:W-:Y:S01]  /*1d700*/  IMAD R47, R54, c[0x0][0x198], RZ ;  /* 0x00006600362f7a24 */ /* 0x000fe200078e02ff */
[----:B------:R-:W-:-:S03]  /*1d710*/  LEA R42, P5, R49, R48, 0x2 ;  /* 0x00000030312a7211 */ /* 0x000fc600078a10ff */
[----:B------:R1:W-:Y:S01]  /*1d720*/  @P4 STG.E [R40.64], R8 ;  /* 0x0000000828004986 */ /* 0x0003e2000c101908 */
[----:B------:R-:W-:Y:S02]  /*1d730*/  LEA.HI.X.SX32 R43, R49, R0, 0x2, P5 ;  /* 0x00000000312b7211 */ /* 0x000fe400028f16ff */
[----:B-1----:R-:W-:-:S04]  /*1d740*/  LEA R40, P6, R47, R48, 0x2 ;  /* 0x000000302f287211 */ /* 0x002fc800078c10ff */
[----:B------:R-:W-:Y:S02]  /*1d750*/  LEA.HI.X.SX32 R41, R47, R0, 0x2, P6 ;  /* 0x000000002f297211 */ /* 0x000fe400030f16ff */
[C---:B----4-:R-:W-:Y:S01]  /*1d760*/  ISETP.LT.AND P5, PT, R24.reuse, c[0x0][0x17c], !P0 ;  /* 0x00005f0018007a0c */ /* 0x050fe200047a1270 */
[----:B------:R-:W-:Y:S02]  /*1d770*/  IMAD R47, R24, c[0x0][0x198], RZ ;  /* 0x00006600182f7a24 */ /* 0x000fe400078e02ff */
[----:B------:R-:W4:Y:S04]  /*1d780*/  LDL.LU R24, [R1+0x5ec] ;  /* 0x0005ec0001187983 */ /* 0x000f280000300800 */
[----:B------:R-:W4:Y:S04]  /*1d790*/  LDL.LU R32, [R1+0x5e8] ;  /* 0x0005e80001207983 */ /* 0x000f280000300800 */
[----:B------:R-:W4:Y:S01]  /*1d7a0*/  LDL.LU R8, [R1+0x5e4] ;  /* 0x0005e40001087983 */ /* 0x000f220000300800 */
[----:B------:R-:W-:-:S02]  /*1d7b0*/  ISETP.LT.AND P3, PT, R55, c[0x0][0x17c], !P0 ;  /* 0x00005f0037007a0c */ /* 0x000fc40004761270 */
[----:B------:R-:W-:Y:S01]  /*1d7c0*/  ISETP.LT.AND P2, PT, R54, c[0x0][0x17c], !P0 ;  /* 0x00005f0036007a0c */ /* 0x000fe20004741270 */
[C---:B--2---:R-:W-:Y:S01]  /*1d7d0*/  IMAD R51, R53.reuse, c[0x0][0x198], RZ ;  /* 0x0000660035337a24 */ /* 0x044fe200078e02ff */
[----:B------:R-:W-:-:S04]  /*1d7e0*/  ISETP.LT.AND P1, PT, R53, c[0x0][0x17c], !P0 ;  /* 0x00005f0035007a0c */ /* 0x000fc80004721270 */
[----:B------:R-:W-:-:S04]  /*1d7f0*/  LEA R44, P4, R51, R48, 0x2 ;  /* 0x00000030332c7211 */ /* 0x000fc800078810ff */
[----:B------:R-:W-:Y:S01]  /*1d800*/  LEA.HI.X.SX32 R45, R51, R0, 0x2, P4 ;  /* 0x00000000332d7211 */ /* 0x000fe200020f16ff */
[----:B------:R1:W-:Y:S04]  /*1d810*/  @P3 STG.E [R42.64], R20 ;  /* 0x000000142a003986 */ /* 0x0003e8000c101908 */
[----:B------:R2:W-:Y:S04]  /*1d820*/  @P2 STG.E [R40.64], R16 ;  /* 0x0000001028002986 */ /* 0x0005e8000c101908 */
[----:B------:R3:W-:Y:S04]  /*1d830*/  @P1 STG.E [R44.64], R12 ;  /* 0x0000000c2c001986 */ /* 0x0007e8000c101908 */
[----:B-1----:R-:W4:Y:S01]  /*1d840*/  LDL.LU R20, [R1+0x790] ;  /* 0x0007900001147983 */ /* 0x002f220000300800 */
[----:B--2---:R-:W-:-:S04]  /*1d850*/  LEA R40, P2, R47, R48, 0x2 ;  /* 0x000000302f287211 */ /* 0x004fc800078410ff */
[----:B------:R-:W-:-:S05]  /*1d860*/  LEA.HI.X.SX32 R41, R47, R0, 0x2, P2 ;  /* 0x000000002f297211 */ /* 0x000fca00010f16ff */
[----:B------:R1:W-:Y:S01]  /*1d870*/  @P5 STG.E [R40.64], R57 ;  /* 0x0000003928005986 */ /* 0x0003e2000c101908 */
[----:B---3--:R-:W-:-:S05]  /*1d880*/  IMAD R49, R52, c[0x0][0x198], RZ ;  /* 0x0000660034317a24 */ /* 0x008fca00078e02ff */
[----:B------:R-:W-:Y:S01]  /*1d890*/  LEA R44, P1, R49, R48, 0x2 ;  /* 0x00000030312c7211 */ /* 0x000fe200078210ff */
[----:B------:R-:W-:-:S03]  /*1d8a0*/  IMAD R47, R50, c[0x0][0x198], RZ ;  /* 0x00006600322f7a24 */ /* 0x000fc600078e02ff */
[----:B------:R-:W-:Y:S02]  /*1d8b0*/  LEA.HI.X.SX32 R45, R49, R0, 0x2, P1 ;  /* 0x00000000312d7211 */ /* 0x000fe400008f16ff */
[C---:B------:R-:W-:Y:S02]  /*1d8c0*/  LEA R42, P5, R47.reuse, R48, 0x2 ;  /* 0x000000302f2a7211 */ /* 0x040fe400078a10ff */
[----:B------:R-:W-:Y:S01]  /*1d8d0*/  ISETP.LT.AND P2, PT, R46, c[0x0][0x17c], !P0 ;  /* 0x00005f002e007a0c */ /* 0x000fe20004741270 */
[C---:B------:R-:W-:Y:S01]  /*1d8e0*/  IMAD R53, R4.reuse, c[0x0][0x198], RZ ;  /* 0x0000660004357a24 */ /* 0x040fe200078e02ff */
[----:B------:R-:W-:Y:S02]  /*1d8f0*/  ISETP.LT.AND P1, PT, R4, c[0x0][0x17c], !P0 ;  /* 0x00005f0004007a0c */ /* 0x000fe40004721270 */
[----:B------:R-:W2:Y:S01]  /*1d900*/  LDL.LU R4, [R1+0x5e0] ;  /* 0x0005e00001047983 */ /* 0x000ea20000300800 */
[----:B------:R-:W-:Y:S01]  /*1d910*/  IMAD R51, R46, c[0x0][0x198], RZ ;  /* 0x000066002e337a24 */ /* 0x000fe200078e02ff */
[----:B------:R-:W-:-:S02]  /*1d920*/  LEA.HI.X.SX32 R43, R47, R0, 0x2, P5 ;  /* 0x000000002f2b7211 */ /* 0x000fc400028f16ff */
[C---:B------:R-:W-:Y:S01]  /*1d930*/  LEA R46, P5, R53.reuse, R48, 0x2 ;  /* 0x00000030352e7211 */ /* 0x040fe200078a10ff */
[----:B------:R-:W3:Y:S03]  /*1d940*/  LDL.LU R16, [R1+0x5dc] ;  /* 0x0005dc0001107983 */ /* 0x000ee60000300800 */
[----:B------:R-:W-:Y:S01]  /*1d950*/  LEA.HI.X.SX32 R47, R53, R0, 0x2, P5 ;  /* 0x00000000352f7211 */ /* 0x000fe200028f16ff */
[----:B------:R-:W3:Y:S01]  /*1d960*/  LDL.LU R12, [R1+0x5d8] ;  /* 0x0005d800010c7983 */ /* 0x000ee20000300800 */
[----:B------:R-:W-:Y:S02]  /*1d970*/  ISETP.LT.AND P4, PT, R52, c[0x0][0x17c], !P0 ;  /* 0x00005f0034007a0c */ /* 0x000fe40004781270 */
[----:B------:R-:W-:Y:S02]  /*1d980*/  ISETP.LT.AND P3, PT, R50, c[0x0][0x17c], !P0 ;  /* 0x00005f0032007a0c */ /* 0x000fe40004761270 */
[C---:B------:R-:W-:Y:S01]  /*1d990*/  ISETP.LT.AND P5, PT, R28.reuse, c[0x0][0x17c], !P0 ;  /* 0x00005f001c007a0c */ /* 0x040fe200047a1270 */
[----:B------:R-:W-:-:S02]  /*1d9a0*/  IMAD R49, R28, c[0x0][0x198], RZ ;  /* 0x000066001c317a24 */ /* 0x000fc400078e02ff */
[----:B------:R-:W3:Y:S01]  /*1d9b0*/  LDL.LU R28, [R1+0x5d4] ;  /* 0x0005d400011c7983 */ /* 0x000ee20000300800 */
[----:B-1----:R-:W-:-:S04]  /*1d9c0*/  LEA R40, P6, R51, R48, 0x2 ;  /* 0x0000003033287211 */ /* 0x002fc800078c10ff */
[----:B------:R-:W-:Y:S01]  /*1d9d0*/  LEA.HI.X.SX32 R41, R51, R0, 0x2, P6 ;  /* 0x0000000033297211 */ /* 0x000fe200030f16ff */
[----:B------:R-:W-:Y:S04]  /*1d9e0*/  @P4 STG.E [R44.64], R97 ;  /* 0x000000612c004986 */ /* 0x000fe8000c101908 */
[----:B------:R-:W-:Y:S04]  /*1d9f0*/  @P3 STG.E [R42.64], R93 ;  /* 0x0000005d2a003986 */ /* 0x000fe8000c101908 */
[----:B------:R-:W-:Y:S04]  /*1da00*/  @P2 STG.E [R40.64], R73 ;  /* 0x0000004928002986 */ /* 0x000fe8000c101908 */
[----:B------:R1:W-:Y:S01]  /*1da10*/  @P1 STG.E [R46.64], R25 ;  /* 0x000000192e001986 */ /* 0x0003e2000c101908 */
[C---:B----4-:R-:W-:Y:S01]  /*1da20*/  ISETP.LT.AND P2, PT, R24.reuse, c[0x0][0x17c], !P0 ;  /* 0x00005f0018007a0c */ /* 0x050fe20004741270 */
[----:B------:R-:W-:Y:S01]  /*1da30*/  IMAD R51, R24, c[0x0][0x198], RZ ;  /* 0x0000660018337a24 */ /* 0x000fe200078e02ff */
[----:B------:R-:W-:-:S04]  /*1da40*/  LEA R24, P4, R49, R48, 0x2 ;  /* 0x0000003031187211 */ /* 0x000fc800078810ff */
[----:B-1----:R-:W-:Y:S02]  /*1da50*/  LEA.HI.X.SX32 R25, R49, R0, 0x2, P4 ;  /* 0x0000000031197211 */ /* 0x002fe400020f16ff */
[C---:B------:R-:W-:Y:S01]  /*1da60*/  ISETP.LT.AND P4, PT, R8.reuse, c[0x0][0x17c], !P0 ;  /* 0x00005f0008007a0c */ /* 0x040fe20004781270 */
[----:B------:R-:W-:Y:S02]  /*1da70*/  IMAD R49, R8, c[0x0][0x198], RZ ;  /* 0x0000660008317a24 */ /* 0x000fe400078e02ff */
[----:B------:R-:W4:Y:S01]  /*1da80*/  LDL.LU R8, [R1+0x5d0] ;  /* 0x0005d00001087983 */ /* 0x000f220000300800 */
[C---:B------:R-:W-:Y:S01]  /*1da90*/  ISETP.LT.AND P3, PT, R32.reuse, c[0x0][0x17c], !P0 ;  /* 0x00005f0020007a0c */ /* 0x040fe20004761270 */
[----:B------:R-:W-:Y:S02]  /*1daa0*/  IMAD R45, R32, c[0x0][0x198], RZ ;  /* 0x00006600202d7a24 */ /* 0x000fe400078e02ff */
[----:B------:R-:W4:Y:S01]  /*1dab0*/  LDL.LU R32, [R1+0x5cc] ;  /* 0x0005cc0001207983 */ /* 0x000f220000300800 */
[----:B------:R-:W-:-:S02]  /*1dac0*/  LEA R40, P1, R51, R48, 0x2 ;  /* 0x0000003033287211 */ /* 0x000fc400078210ff */
[----:B------:R-:W-:Y:S01]  /*1dad0*/  LEA R42, P6, R45, R48, 0x2 ;  /* 0x000000302d2a7211 */ /* 0x000fe200078c10ff */
[----:B------:R1:W-:Y:S01]  /*1dae0*/  @P5 STG.E [R24.64], R69 ;  /* 0x0000004518005986 */ /* 0x0003e2000c101908 */
[-C--:B------:R-:W-:Y:S02]  /*1daf0*/  LEA.HI.X.SX32 R41, R51, R0.reuse, 0x2, P1 ;  /* 0x0000000033297211 */ /* 0x080fe400008f16ff */
[----:B------:R-:W-:Y:S02]  /*1db00*/  LEA.HI.X.SX32 R43, R45, R0, 0x2, P6 ;  /* 0x000000002d2b7211 */ /* 0x000fe400030f16ff */
[C---:B-1----:R-:W-:Y:S02]  /*1db10*/  LEA R24, P5, R49.reuse, R48, 0x2 ;  /* 0x0000003031187211 */ /* 0x042fe400078a10ff */
[----:B------:R-:W-:Y:S02]  /*1db20*/  ISETP.LT.AND P1, PT, R20, c[0x0][0x17c], !P0 ;  /* 0x00005f0014007a0c */ /* 0x000fe40004721270 */
[----:B------:R-:W4:Y:S01]  /*1db30*/  LDL.LU R20, [R1+0x5c8] ;  /* 0x0005c80001147983 */ /* 0x000f220000300800 */
[----:B------:R-:W-:-:S03]  /*1db40*/  LEA.HI.X.SX32 R25, R49, R0, 0x2, P5 ;  /* 0x0000000031197211 */ /* 0x000fc600028f16ff */
[----:B------:R1:W-:Y:S04]  /*1db50*/  @P2 STG.E [R40.64], R65 ;  /* 0x0000004128002986 */ /* 0x0003e8000c101908 */
[----:B------:R-:W-:Y:S04]  /*1db60*/  @P3 STG.E [R42.64], R61 ;  /* 0x0000003d2a003986 */ /* 0x000fe8000c101908 */
[----:B------:R1:W-:Y:S01]  /*1db70*/  @P4 STG.E [R24.64], R5 ;  /* 0x0000000518004986 */ /* 0x0003e2000c101908 */
[C---:B--2---:R-:W-:Y:S01]  /*1db80*/  IMAD R45, R4.reuse, c[0x0][0x198], RZ ;  /* 0x00006600042d7a24 */ /* 0x044fe200078e02ff */
[----:B------:R-:W-:-:S04]  /*1db90*/  ISETP.LT.AND P6, PT, R4, c[0x0][0x17c], !P0 ;  /* 0x00005f0004007a0c */ /* 0x000fc800047c1270 */
[C---:B------:R-:W-:Y:S01]  /*1dba0*/  LEA R4, P4, R45.reuse, R48, 0x2 ;  /* 0x000000302d047211 */ /* 0x040fe200078810ff */
[C---:B---3--:R-:W-:Y:S01]  /*1dbb0*/  IMAD R47, R16.reuse, c[0x0][0x198], RZ ;  /* 0x00006600102f7a24 */ /* 0x048fe200078e02ff */
[----:B------:R-:W-:Y:S02]  /*1dbc0*/  ISETP.LT.AND P2, PT, R16, c[0x0][0x17c], !P0 ;  /* 0x00005f0010007a0c */ /* 0x000fe40004741270 */
[----:B------:R-:W2:Y:S01]  /*1dbd0*/  LDL.LU R16, [R1+0x5c4] ;  /* 0x0005c40001107983 */ /* 0x000ea20000300800 */
[C---:B------:R-:W-:Y:S01]  /*1dbe0*/  ISETP.LT.AND P3, PT, R12.reuse, c[0x0][0x17c], !P0 ;  /* 0x00005f000c007a0c */ /* 0x040fe20004761270 */
[----:B-1----:R-:W-:Y:S01]  /*1dbf0*/  IMAD R41, R12, c[0x0][0x198], RZ ;  /* 0x000066000c297a24 */ /* 0x002fe200078e02ff */
[----:B------:R-:W-:Y:S01]  /*1dc00*/  LEA.HI.X.SX32 R5, R45, R0, 0x2, P4 ;  /* 0x000000002d057211 */ /* 0x000fe200020f16ff */
[----:B------:R-:W3:Y:S01]  /*1dc10*/  LDL.LU R12, [R1+0x78c] ;  /* 0x00078c00010c7983 */ /* 0x000ee20000300800 */
[C---:B------:R-:W-:Y:S01]  /*1dc20*/  ISETP.LT.AND P4, PT, R28.reuse, c[0x0][0x17c], !P0 ;  /* 0x00005f001c007a0c */ /* 0x040fe20004781270 */
[----:B------:R-:W-:-:S02]  /*1dc30*/  IMAD R45, R28, c[0x0][0x198], RZ ;  /* 0x000066001c2d7a24 */ /* 0x000fc400078e02ff */
[----:B------:R-:W3:Y:S01]  /*1dc40*/  LDL.LU R28, [R1+0x788] ;  /* 0x00078800011c7983 */ /* 0x000ee20000300800 */
[----:B------:R-:W-:-:S03]  /*1dc50*/  LEA R24, P5, R47, R48, 0x2 ;  /* 0x000000302f187211 */ /* 0x000fc600078a10ff */
[----:B------:R1:W-:Y:S01]  /*1dc60*/  @P6 STG.E [R4.64], R37 ;  /* 0x0000002504006986 */ /* 0x0003e2000c101908 */
[----:B------:R-:W-:Y:S02]  /*1dc70*/  LEA.HI.X.SX32 R25, R47, R0, 0x2, P5 ;  /* 0x000000002f197211 */ /* 0x000fe400028f16ff */
[-C--:B------:R-:W-:Y:S01]  /*1dc80*/  LEA R36, P5, R45, R48.reuse, 0x2 ;  /* 0x000000302d247211 */ /* 0x080fe200078a10ff */
[----:B------:R-:W3:Y:S01]  /*1dc90*/  LDL.LU R44, [R1+0x784] ;  /* 0x00078400012c7983 */ /* 0x000ee20000300800 */
[----:B-1----:R-:W-:-:S03]  /*1dca0*/  LEA R4, P6, R41, R48, 0x2 ;  /* 0x0000003029047211 */ /* 0x002fc600078c10ff */
[----:B------:R-:W-:Y:S01]  /*1dcb0*/  @P2 STG.E [R24.64], R33 ;  /* 0x0000002118002986 */ /* 0x000fe2000c101908 */
[-C--:B------:R-:W-:Y:S02]  /*1dcc0*/  LEA.HI.X.SX32 R37, R45, R0.reuse, 0x2, P5 ;  /* 0x000000002d257211 */ /* 0x080fe400028f16ff */
[----:B------:R-:W-:Y:S01]  /*1dcd0*/  LEA.HI.X.SX32 R5, R41, R0, 0x2, P6 ;  /* 0x0000000029057211 */ /* 0x000fe200030f16ff */
[----:B------:R-:W3:Y:S04]  /*1dce0*/  LDL.LU R42, [R1+0x780] ;  /* 0x00078000012a7983 */ /* 0x000ee80000300800 */
[----:B------:R-:W-:Y:S04]  /*1dcf0*/  @P3 STG.E [R4.64], R29 ;  /* 0x0000001d04003986 */ /* 0x000fe8000c101908 */
[----:B------:R1:W-:Y:S01]  /*1dd00*/  @P4 STG.E [R36.64], R9 ;  /* 0x0000000924004986 */ /* 0x0003e2000c101908 */
[C---:B----4-:R-:W-:Y:S01]  /*1dd10*/  IMAD R43, R8.reuse, c[0x0][0x198], RZ ;  /* 0x00006600082b7a24 */ /* 0x050fe200078e02ff */
[----:B------:R-:W-:-:S04]  /*1dd20*/  ISETP.LT.AND P6, PT, R8, c[0x0][0x17c], !P0 ;  /* 0x00005f0008007a0c */ /* 0x000fc800047c1270 */
[----:B------:R-:W-:Y:S01]  /*1dd30*/  LEA R8, P2, R43, R48, 0x2 ;  /* 0x000000302b087211 */ /* 0x000fe200078410ff */
[----:B------:R-:W-:-:S03]  /*1dd40*/  IMAD R41, R32, c[0x0][0x198], RZ ;  /* 0x0000660020297a24 */ /* 0x000fc600078e02ff */
[----:B-1----:R-:W-:Y:S02]  /*1dd50*/  LEA.HI.X.SX32 R9, R43, R0, 0x2, P2 ;  /* 0x000000002b097211 */ /* 0x002fe400010f16ff */
[----:B------:R-:W-:Y:S02]  /*1dd60*/  ISETP.LT.AND P2, PT, R32, c[0x0][0x17c], !P0 ;  /* 0x00005f0020007a0c */ /* 0x000fe40004741270 */
[----:B------:R-:W4:Y:S01]  /*1dd70*/  LDL.LU R32, [R1+0x77c] ;  /* 0x00077c0001207983 */ /* 0x000f220000300800 */
[----:B------:R-:W-:-:S03]  /*1dd80*/  LEA R40, P3, R41, R48, 0x2 ;  /* 0x0000003029287211 */ /* 0x000fc600078610ff */
[----:B------:R1:W-:Y:S01]  /*1dd90*/  @P6 STG.E [R8.64], R21 ;  /* 0x0000001508006986 */ /* 0x0003e2000c101908 */
[C---:B------:R-:W-:Y:S01]  /*1dda0*/  IMAD R43, R20.reuse, c[0x0][0x198], RZ ;  /* 0x00006600142b7a24 */ /* 0x040fe200078e02ff */
[----:B------:R-:W-:-:S04]  /*1ddb0*/  ISETP.LT.AND P5, PT, R20, c[0x0][0x17c], !P0 ;  /* 0x00005f0014007a0c */ /* 0x000fc800047a1270 */
[----:B------:R-:W-:Y:S02]  /*1ddc0*/  LEA R4, P6, R43, R48, 0x2 ;  /* 0x000000302b047211 */ /* 0x000fe400078c10ff */
[-C--:B------:R-:W-:Y:S02]  /*1ddd0*/  LEA.HI.X.SX32 R41, R41, R0.reuse, 0x2, P3 ;  /* 0x0000000029297211 */ /* 0x080fe400018f16ff */
[----:B------:R-:W-:-:S03]  /*1dde0*/  LEA.HI.X.SX32 R5, R43, R0, 0x2, P6 ;  /* 0x000000002b057211 */ /* 0x000fc600030f16ff */
[----:B------:R1:W-:Y:S04]  /*1ddf0*/  @P2 STG.E [R40.64], R17 ;  /* 0x0000001128002986 */ /* 0x0003e8000c101908 */
[----:B------:R-:W-:Y:S01]  /*1de00*/  @P5 STG.E [R4.64], R13 ;  /* 0x0000000d04005986 */ /* 0x000fe2000c101908 */
[----:B------:R-:W-:Y:S02]  /*1de10*/  IMAD.MOV.U32 R49, RZ, RZ, 0x2 ;  /* 0x00000002ff317424 */ /* 0x000fe400078e00ff */
[C---:B--2---:R-:W-:Y:S01]  /*1de20*/  IMAD R25, R16.reuse, c[0x0][0x198], RZ ;  /* 0x0000660010197a24 */ /* 0x044fe200078e02ff */
[----:B------:R-:W-:Y:S02]  /*1de30*/  ISETP.LT.AND P4, PT, R16, c[0x0][0x17c], !P0 ;  /* 0x00005f0010007a0c */ /* 0x000fe40004781270 */
[----:B---3--:R-:W-:-:S02]  /*1de40*/  ISETP.LT.AND P3, PT, R12, c[0x0][0x17c], !P0 ;  /* 0x00005f000c007a0c */ /* 0x008fc40004761270 */
[----:B------:R-:W2:Y:S04]  /*1de50*/  LDL.LU R12, [R1+0x778] ;  /* 0x00077800010c7983 */ /* 0x000ea80000300800 */
[----:B------:R-:W3:Y:S01]  /*1de60*/  LDL.LU R16, [R1+0x774] ;  /* 0x0007740001107983 */ /* 0x000ee20000300800 */
[----:B------:R-:W-:-:S03]  /*1de70*/  ISETP.LT.AND P5, PT, R28, c[0x0][0x17c], !P0 ;  /* 0x00005f001c007a0c */ /* 0x000fc600047a1270 */
[----:B------:R-:W3:Y:S01]  /*1de80*/  LDL.LU R28, [R1+0x770] ;  /* 0x00077000011c7983 */ /* 0x000ee20000300800 */
[----:B------:R-:W-:Y:S01]  /*1de90*/  IMAD R29, R49, c[0x0][0x198], R25 ;  /* 0x00006600311d7a24 */ /* 0x000fe200078e0219 */
[C---:B-1----:R-:W-:Y:S02]  /*1dea0*/  LEA R8, P2, R25.reuse, R48, 0x2 ;  /* 0x0000003019087211 */ /* 0x042fe400078410ff */
[----:B------:R-:W3:Y:S02]  /*1deb0*/  LDL.LU R36, [R1+0x76c] ;  /* 0x00076c0001247983 */ /* 0x000ee40000300800 */
[----:B------:R-:W-:Y:S01]  /*1dec0*/  LEA.HI.X.SX32 R9, R25, R0, 0x2, P2 ;  /* 0x0000000019097211 */ /* 0x000fe200010f16ff */
[----:B------:R-:W-:Y:S01]  /*1ded0*/  IMAD R25, R49, c[0x0][0x198], R29 ;  /* 0x0000660031197a24 */ /* 0x000fe200078e021d */
[C---:B------:R-:W-:Y:S01]  /*1dee0*/  LEA R20, P6, R29.reuse, R48, 0x2 ;  /* 0x000000301d147211 */ /* 0x040fe200078c10ff */
[----:B------:R-:W3:Y:S03]  /*1def0*/  LDL.LU R33, [R1+0x768] ;  /* 0x0007680001217983 */ /* 0x000ee60000300800 */
[----:B------:R-:W-:-:S02]  /*1df00*/  LEA.HI.X.SX32 R21, R29, R0, 0x2, P6 ;  /* 0x000000001d157211 */ /* 0x000fc400030f16ff */
[----:B------:R-:W-:Y:S01]  /*1df10*/  LEA R24, P6, R25, R48, 0x2 ;  /* 0x0000003019187211 */ /* 0x000fe200078c10ff */
[----:B------:R-:W-:-:S03]  /*1df20*/  IMAD R17, R49, c[0x0][0x198], R25 ;  /* 0x0000660031117a24 */ /* 0x000fc600078e0219 */
[----:B------:R-:W-:Y:S01]  /*1df30*/  LEA.HI.X.SX32 R25, R25, R0, 0x2, P6 ;  /* 0x0000000019197211 */ /* 0x000fe200030f16ff */
[----:B------:R-:W-:Y:S04]  /*1df40*/  @P4 STG.E [R8.64], R58 ;  /* 0x0000003a08004986 */ /* 0x000fe8000c101908 */
[----:B------:R-:W-:Y:S04]  /*1df50*/  @P1 STG.E [R20.64], R98 ;  /* 0x0000006214001986 */ /* 0x000fe8000c101908 */
[----:B------:R1:W-:Y:S01]  /*1df60*/  @P3 STG.E [R24.64], R94 ;  /* 0x0000005e18003986 */ /* 0x0003e2000c101908 */
[----:B----4-:R-:W-:-:S03]  /*1df70*/  ISETP.LT.AND P6, PT, R32, c[0x0][0x17c], !P0 ;  /* 0x00005f0020007a0c */ /* 0x010fc600047c1270 */
[----:B------:R-:W4:Y:S04]  /*1df80*/  LDL.LU R32, [R1+0x764] ;  /* 0x0007640001207983 */ /* 0x000f280000300800 */
[----:B-1----:R-:W4:Y:S01]  /*1df90*/  LDL.LU R24, [R1+0x760] ;  /* 0x0007600001187983 */ /* 0x002f220000300800 */
[----:B------:R-:W-:Y:S01]  /*1dfa0*/  LEA R4, P1, R17, R48, 0x2 ;  /* 0x0000003011047211 */ /* 0x000fe200078210ff */
[----:B------:R-:W-:Y:S01]  /*1dfb0*/  IMAD R13, R49, c[0x0][0x198], R17 ;  /* 0x00006600310d7a24 */ /* 0x000fe200078e0211 */
[----:B------:R-:W-:Y:S01]  /*1dfc0*/  ISETP.LT.AND P2, PT, R44, c[0x0][0x17c], !P0 ;  /* 0x00005f002c007a0c */ /* 0x000fe20004741270 */
[----:B------:R-:W4:Y:S01]  /*1dfd0*/  LDL.LU R29, [R1+0x75c] ;  /* 0x00075c00011d7983 */ /* 0x000f220000300800 */
[----:B------:R-:W-:Y:S02]  /*1dfe0*/  LEA.HI.X.SX32 R5, R17, R0, 0x2, P1 ;  /* 0x0000000011057211 */ /* 0x000fe400008f16ff */
[----:B------:R-:W-:-:S04]  /*1dff0*/  LEA R8, P1, R13, R48, 0x2 ;  /* 0x000000300d087211 */ /* 0x000fc800078210ff */
[----:B------:R-:W-:Y:S01]  /*1e000*/  LEA.HI.X.SX32 R9, R13, R0, 0x2, P1 ;  /* 0x000000000d097211 */ /* 0x000fe200008f16ff */
[----:B------:R-:W-:Y:S04]  /*1e010*/  @P5 STG.E [R4.64], R74 ;  /* 0x0000004a04005986 */ /* 0x000fe8000c101908 */
[----:B------:R1:W-:Y:S01]  /*1e020*/  @P2 STG.E [R8.64], R26 ;  /* 0x0000001a08002986 */ /* 0x0003e2000c101908 */
[----:B------:R-:W-:Y:S01]  /*1e030*/  IMAD R17, R49, c[0x0][0x198], R13 ;  /* 0x0000660031117a24 */ /* 0x000fe200078e020d */
[----:B------:R-:W-:-:S03]  /*1e040*/  ISETP.LT.AND P4, PT, R42, c[0x0][0x17c], !P0 ;  /* 0x00005f002a007a0c */ /* 0x000fc60004781270 */
[----:B------:R-:W-:-:S04]  /*1e050*/  IMAD R21, R49, c[0x0][0x198], R17 ;  /* 0x0000660031157a24 */ /* 0x000fc800078e0211 */
[----:B------:R-:W-:Y:S01]  /*1e060*/  IMAD R25, R49, c[0x0][0x198], R21 ;  /* 0x0000660031197a24 */ /* 0x000fe200078e0215 */
[----:B--2---:R-:W-:Y:S02]  /*1e070*/  ISETP.LT.AND P3, PT, R12, c[0x0][0x17c], !P0 ;  /* 0x00005f000c007a0c */ /* 0x004fe40004761270 */
[----:B---3--:R-:W-:Y:S02]  /*1e080*/  ISETP.LT.AND P2, PT, R28, c[0x0][0x17c], !P0 ;  /* 0x00005f001c007a0c */ /* 0x008fe40004741270 */
[----:B------:R-:W2:Y:S04]  /*1e090*/  LDL.LU R28, [R1+0x758] ;  /* 0x00075800011c7983 */ /* 0x000ea80000300800 */
[----:B------:R-:W3:Y:S04]  /*1e0a0*/  LDL.LU R20, [R1+0x754] ;  /* 0x0007540001147983 */ /* 0x000ee80000300800 */
[----:B-1----:R-:W3:Y:S01]  /*1e0b0*/  LDL.LU R26, [R1+0x750] ;  /* 0x00075000011a7983 */ /* 0x002ee20000300800 */
[----:B------:R-:W-:-:S02]  /*1e0c0*/  LEA R12, P5, R17, R48, 0x2 ;  /* 0x00000030110c7211 */ /* 0x000fc400078a10ff */
[----:B------:R-:W-:Y:S02]  /*1e0d0*/  ISETP.LT.AND P1, PT, R16, c[0x0][0x17c], !P0 ;  /* 0x00005f0010007a0c */ /* 0x000fe40004721270 */
[----:B------:R-:W-:Y:S02]  /*1e0e0*/  LEA.HI.X.SX32 R13, R17, R0, 0x2, P5 ;  /* 0x00000000110d7211 */ /* 0x000fe400028f16ff */
[----:B------:R-:W-:-:S04]  /*1e0f0*/  LEA R16, P5, R21, R48, 0x2 ;  /* 0x0000003015107211 */ /* 0x000fc800078a10ff */
[----:B------:R-:W-:Y:S01]  /*1e100*/  LEA.HI.X.SX32 R17, R21, R0, 0x2, P5 ;  /* 0x0000000015117211 */ /* 0x000fe200028f16ff */
[----:B------:R-:W-:Y:S01]  /*1e110*/  IMAD R21, R49, c[0x0][0x198], R25 ;  /* 0x0000660031157a24 */ /* 0x000fe200078e0219 */
[----:B------:R1:W-:Y:S01]  /*1e120*/  @P4 STG.E [R12.64], R70 ;  /* 0x000000460c004986 */ /* 0x0003e2000c101908 */
[----:B------:R-:W-:-:S03]  /*1e130*/  LEA R4, P4, R25, R48, 0x2 ;  /* 0x0000003019047211 */ /* 0x000fc600078810ff */
[----:B------:R1:W-:Y:S01]  /*1e140*/  @P6 STG.E [R16.64], R66 ;  /* 0x0000004210006986 */ /* 0x0003e2000c101908 */
[----:B------:R-:W-:Y:S02]  /*1e150*/  LEA R8, P6, R21, R48, 0x2 ;  /* 0x0000003015087211 */ /* 0x000fe400078c10ff */
[-C--:B------:R-:W-:Y:S02]  /*1e160*/  LEA.HI.X.SX32 R5, R25, R0.reuse, 0x2, P4 ;  /* 0x0000000019057211 */ /* 0x080fe400020f16ff */
[----:B------:R-:W-:-:S03]  /*1e170*/  LEA.HI.X.SX32 R9, R21, R0, 0x2, P6 ;  /* 0x0000000015097211 */ /* 0x000fc600030f16ff */
[----:B------:R1:W-:Y:S04]  /*1e180*/  @P3 STG.E [R4.64], R62 ;  /* 0x0000003e04003986 */ /* 0x0003e8000c101908 */
[----:B------:R1:W-:Y:S01]  /*1e190*/  @P1 STG.E [R8.64], R6 ;  /* 0x0000000608001986 */ /* 0x0003e2000c101908 */
[----:B----4-:R-:W-:-:S03]  /*1e1a0*/  ISETP.LT.AND P3, PT, R32, c[0x0][0x17c], !P0 ;  /* 0x00005f0020007a0c */ /* 0x010fc60004761270 */
[----:B------:R-:W4:Y:S01]  /*1e1b0*/  LDL.LU R32, [R1+0x74c] ;  /* 0x00074c0001207983 */ /* 0x000f220000300800 */
[----:B------:R-:W-:-:S03]  /*1e1c0*/  ISETP.LT.AND P1, PT, R24, c[0x0][0x17c], !P0 ;  /* 0x00005f0018007a0c */ /* 0x000fc60004721270 */
[----:B------:R-:W4:Y:S01]  /*1e1d0*/  LDL.LU R24, [R1+0x748] ;  /* 0x0007480001187983 */ /* 0x000f220000300800 */
[----:B------:R-:W-:-:S04]  /*1e1e0*/  IMAD R25, R49, c[0x0][0x198], R21 ;  /* 0x0000660031197a24 */ /* 0x000fc800078e0215 */
[----:B------:R-:W-:Y:S01]  /*1e1f0*/  IMAD R21, R49, c[0x0][0x198], R25 ;  /* 0x0000660031157a24 */ /* 0x000fe200078e0219 */
[C---:B-1----:R-:W-:Y:S02]  /*1e200*/  LEA R12, P6, R25.reuse, R48, 0x2 ;  /* 0x00000030190c7211 */ /* 0x042fe400078c10ff */
[----:B------:R-:W-:Y:S02]  /*1e210*/  ISETP.LT.AND P5, PT, R36, c[0x0][0x17c], !P0 ;  /* 0x00005f0024007a0c */ /* 0x000fe400047a1270 */
[----:B------:R-:W-:Y:S01]  /*1e220*/  LEA.HI.X.SX32 R13, R25, R0, 0x2, P6 ;  /* 0x00000000190d7211 */ /* 0x000fe200030f16ff */
[----:B------:R-:W-:Y:S01]  /*1e230*/  IMAD R25, R49, c[0x0][0x198], R21 ;  /* 0x0000660031197a24 */ /* 0x000fe200078e0215 */
[----:B------:R-:W-:Y:S02]  /*1e240*/  LEA R16, P6, R21, R48, 0x2 ;  /* 0x0000003015107211 */ /* 0x000fe400078c10ff */
[----:B------:R-:W-:Y:S02]  /*1e250*/  ISETP.LT.AND P4, PT, R33, c[0x0][0x17c], !P0 ;  /* 0x00005f0021007a0c */ /* 0x000fe40004781270 */
[----:B------:R-:W-:-:S02]  /*1e260*/  LEA.HI.X.SX32 R17, R21, R0, 0x2, P6 ;  /* 0x0000000015117211 */ /* 0x000fc400030f16ff */
[----:B------:R-:W-:Y:S01]  /*1e270*/  LEA R4, P6, R25, R48, 0x2 ;  /* 0x0000003019047211 */ /* 0x000fe200078c10ff */
[----:B------:R-:W-:-:S03]  /*1e280*/  IMAD R21, R49, c[0x0][0x198], R25 ;  /* 0x0000660031157a24 */ /* 0x000fc600078e0219 */
[----:B------:R-:W-:Y:S01]  /*1e290*/  LEA.HI.X.SX32 R5, R25, R0, 0x2, P6 ;  /* 0x0000000019057211 */ /* 0x000fe200030f16ff */
[----:B------:R1:W-:Y:S01]  /*1e2a0*/  @P2 STG.E [R12.64], R38 ;  /* 0x000000260c002986 */ /* 0x0003e2000c101908 */
[----:B------:R-:W-:Y:S02]  /*1e2b0*/  ISETP.LT.AND P2, PT, R29, c[0x0][0x17c], !P0 ;  /* 0x00005f001d007a0c */ /* 0x000fe40004741270 */
[C---:B------:R-:W-:Y:S01]  /*1e2c0*/  LEA R8, P6, R21.reuse, R48, 0x2 ;  /* 0x0000003015087211 */ /* 0x040fe200078c10ff */
[----:B------:R1:W-:Y:S04]  /*1e2d0*/  @P5 STG.E [R16.64], R34 ;  /* 0x0000002210005986 */ /* 0x0003e8000c101908 */
[----:B------:R-:W4:Y:S01]  /*1e2e0*/  LDL.LU R29, [R1+0x744] ;  /* 0x00074400011d7983 */ /* 0x000f220000300800 */
[----:B------:R-:W-:-:S03]  /*1e2f0*/  LEA.HI.X.SX32 R9, R21, R0, 0x2, P6 ;  /* 0x0000000015097211 */ /* 0x000fc600030f16ff */
[----:B------:R-:W-:Y:S04]  /*1e300*/  @P4 STG.E [R4.64], R30 ;  /* 0x0000001e04004986 */ /* 0x000fe8000c101908 */
[----:B------:R2:W-:Y:S01]  /*1e310*/  @P3 STG.E [R8.64], R10 ;  /* 0x0000000a08003986 */ /* 0x0005e2000c101908 */
[----:B------:R-:W-:-:S04]  /*1e320*/  IMAD R25, R49, c[0x0][0x198], R21 ;  /* 0x0000660031197a24 */ /* 0x000fc800078e0215 */
[----:B------:R-:W-:Y:S01]  /*1e330*/  IMAD R21, R49, c[0x0][0x198], R25 ;  /* 0x0000660031157a24 */ /* 0x000fe200078e0219 */
[----:B-1----:R-:W-:-:S04]  /*1e340*/  LEA R12, P6, R25, R48, 0x2 ;  /* 0x00000030190c7211 */ /* 0x002fc800078c10ff */
[----:B------:R-:W-:Y:S02]  /*1e350*/  LEA.HI.X.SX32 R13, R25, R0, 0x2, P6 ;  /* 0x00000000190d7211 */ /* 0x000fe400030f16ff */
[----:B------:R-:W-:-:S04]  /*1e360*/  LEA R16, P6, R21, R48, 0x2 ;  /* 0x0000003015107211 */ /* 0x000fc800078c10ff */
[----:B------:R-:W-:Y:S01]  /*1e370*/  LEA.HI.X.SX32 R17, R21, R0, 0x2, P6 ;  /* 0x0000000015117211 */ /* 0x000fe200030f16ff */
[----:B------:R1:W-:Y:S04]  /*1e380*/  @P1 STG.E [R12.64], R22 ;  /* 0x000000160c001986 */ /* 0x0003e8000c101908 */
[----:B------:R1:W-:Y:S01]  /*1e390*/  @P2 STG.E [R16.64], R18 ;  /* 0x0000001210002986 */ /* 0x0003e2000c101908 */
[----:B--2---:R-:W-:-:S03]  /*1e3a0*/  ISETP.LT.AND P5, PT, R28, c[0x0][0x17c], !P0 ;  /* 0x00005f001c007a0c */ /* 0x004fc600047a1270 */
[----:B------:R-:W2:Y:S01]  /*1e3b0*/  LDL.LU R28, [R1+0x740] ;  /* 0x00074000011c7983 */ /* 0x000ea20000300800 */
[----:B---3--:R-:W-:-:S03]  /*1e3c0*/  ISETP.LT.AND P4, PT, R20, c[0x0][0x17c], !P0 ;  /* 0x00005f0014007a0c */ /* 0x008fc60004781270 */
[----:B------:R-:W3:Y:S01]  /*1e3d0*/  LDL.LU R20, [R1+0x73c] ;  /* 0x00073c0001147983 */ /* 0x000ee20000300800 */
[----:B------:R-:W-:-:S03]  /*1e3e0*/  ISETP.LT.AND P3, PT, R26, c[0x0][0x17c], !P0 ;  /* 0x00005f001a007a0c */ /* 0x000fc60004761270 */
[----:B------:R-:W2:Y:S04]  /*1e3f0*/  LDL.LU R26, [R1+0x738] ;  /* 0x00073800011a7983 */ /* 0x000ea80000300800 */
[----:B------:R-:W2:Y:S01]  /*1e400*/  LDL.LU R6, [R1+0x734] ;  /* 0x0007340001067983 */ /* 0x000ea20000300800 */
[----:B----4-:R-:W-:-:S03]  /*1e410*/  ISETP.LT.AND P2, PT, R24, c[0x0][0x17c], !P0 ;  /* 0x00005f0018007a0c */ /* 0x010fc60004741270 */
[----:B------:R-:W4:Y:S04]  /*1e420*/  LDL.LU R24, [R1+0x730] ;  /* 0x0007300001187983 */ /* 0x000f280000300800 */
[----:B------:R-:W4:Y:S01]  /*1e430*/  LDL.LU R10, [R1+0x72c] ;  /* 0x00072c00010a7983 */ /* 0x000f220000300800 */
[C---:B------:R-:W-:Y:S01]  /*1e440*/  IMAD R25, R49.reuse, c[0x0][0x198], R21 ;  /* 0x0000660031197a24 */ /* 0x040fe200078e0215 */
[----:B------:R-:W-:Y:S02]  /*1e450*/  ISETP.LT.AND P1, PT, R32, c[0x0][0x17c], !P0 ;  /* 0x00005f0020007a0c */ /* 0x000fe40004721270 */
[----:B-1----:R-:W4:Y:S01]  /*1e460*/  LDL.LU R22, [R1+0x728] ;  /* 0x0007280001167983 */ /* 0x002f220000300800 */
[----:B------:R-:W-:Y:S01]  /*1e470*/  IMAD R21, R49, c[0x0][0x198], R25 ;  /* 0x0000660031157a24 */ /* 0x000fe200078e0219 */
[----:B------:R-:W-:-:S04]  /*1e480*/  LEA R4, P6, R25, R48, 0x2 ;  /* 0x0000003019047211 */ /* 0x000fc800078c10ff */
[----:B------:R-:W-:Y:S01]  /*1e490*/  LEA.HI.X.SX32 R5, R25, R0, 0x2, P6 ;  /* 0x0000000019057211 */ /* 0x000fe200030f16ff */
[----:B------:R-:W-:Y:S01]  /*1e4a0*/  IMAD R25, R49, c[0x0][0x198], R21 ;  /* 0x0000660031197a24 */ /* 0x000fe200078e0215 */
[----:B------:R-:W-:-:S04]  /*1e4b0*/  LEA R8, P6, R21, R48, 0x2 ;  /* 0x0000003015087211 */ /* 0x000fc800078c10ff */
[----:B------:R-:W-:Y:S01]  /*1e4c0*/  LEA.HI.X.SX32 R9, R21, R0, 0x2, P6 ;  /* 0x0000000015097211 */ /* 0x000fe200030f16ff */
[----:B------:R-:W-:Y:S01]  /*1e4d0*/  IMAD R21, R49, c[0x0][0x198], R25 ;  /* 0x0000660031157a24 */ /* 0x000fe200078e0219 */
[----:B------:R-:W-:-:S04]  /*1e4e0*/  LEA R12, P6, R25, R48, 0x2 ;  /* 0x00000030190c7211 */ /* 0x000fc800078c10ff */
[----:B------:R-:W-:Y:S01]  /*1e4f0*/  LEA.HI.X.SX32 R13, R25, R0, 0x2, P6 ;  /* 0x00000000190d7211 */ /* 0x000fe200030f16ff */
[----:B------:R-:W-:Y:S01]  /*1e500*/  IMAD R25, R49, c[0x0][0x198], R21 ;  /* 0x0000660031197a24 */ /* 0x000fe200078e0215 */
[C---:B------:R-:W-:Y:S01]  /*1e510*/  LEA R16, P6, R21.reuse, R48, 0x2 ;  /* 0x0000003015107211 */ /* 0x040fe200078c10ff */
[----:B------:R1:W-:Y:S03]  /*1e520*/  @P5 STG.E [R4.64], R14 ;  /* 0x0000000e04005986 */ /* 0x0003e6000c101908 */
[----:B------:R-:W-:Y:S01]  /*1e530*/  LEA.HI.X.SX32 R17, R21, R0, 0x2, P6 ;  /* 0x0000000015117211 */ /* 0x000fe200030f16ff */
[----:B------:R1:W-:Y:S04]  /*1e540*/  @P4 STG.E [R8.64], R59 ;  /* 0x0000003b08004986 */ /* 0x0003e8000c101908 */
[----:B------:R1:W-:Y:S02]  /*1e550*/  @P3 STG.E [R12.64], R99 ;  /* 0x000000630c003986 */ /* 0x0003e4000c101908 */
[----:B-1----:R-:W-:-:S04]  /*1e560*/  LEA R4, P6, R25, R48, 0x2 ;  /* 0x0000003019047211 */ /* 0x002fc800078c10ff */
[----:B------:R-:W-:Y:S01]  /*1e570*/  LEA.HI.X.SX32 R5, R25, R0, 0x2, P6 ;  /* 0x0000000019057211 */ /* 0x000fe200030f16ff */
[----:B------:R1:W-:Y:S04]  /*1e580*/  @P1 STG.E [R16.64], R95 ;  /* 0x0000005f10001986 */ /* 0x0003e8000c101908 */
[----:B------:R1:W-:Y:S01]  /*1e590*/  @P2 STG.E [R4.64], R75 ;  /* 0x0000004b04002986 */ /* 0x0003e2000c101908 */
[----:B------:R-:W-:Y:S01]  /*1e5a0*/  IMAD R21, R49, c[0x0][0x198], R25 ;  /* 0x0000660031157a24 */ /* 0x000fe200078e0219 */
[----:B------:R-:W-:-:S03]  /*1e5b0*/  ISETP.LT.AND P5, PT, R29, c[0x0][0x17c], !P0 ;  /* 0x00005f001d007a0c */ /* 0x000fc600047a1270 */
[----:B------:R-:W-:Y:S01]  /*1e5c0*/  IMAD R25, R49, c[0x0][0x198], R21 ;  /* 0x0000660031197a24 */ /* 0x000fe200078e0215 */
[----:B------:R-:W-:-:S04]  /*1e5d0*/  LEA R8, P6, R21, R48, 0x2 ;  /* 0x0000003015087211 */ /* 0x000fc800078c10ff */
[----:B------:R-:W-:Y:S02]  /*1e5e0*/  LEA.HI.X.SX32 R9, R21, R0, 0x2, P6 ;  /* 0x0000000015097211 */ /* 0x000fe400030f16ff */
[----:B------:R-:W-:-:S04]  /*1e5f0*/  LEA R12, P6, R25, R48, 0x2 ;  /* 0x00000030190c7211 */ /* 0x000fc800078c10ff */
[----:B------:R-:W-:Y:S01]  /*1e600*/  LEA.HI.X.SX32 R13, R25, R0, 0x2, P6 ;  /* 0x00000000190d7211 */ /* 0x000fe200030f16ff */
[----:B------:R1:W-:Y:S01]  /*1e610*/  @P5 STG.E [R8.64], R27 ;  /* 0x0000001b08005986 */ /* 0x0003e2000c101908 */
[----:B---3--:R-:W-:-:S03]  /*1e620*/  ISETP.LT.AND P3, PT, R20, c[0x0][0x17c], !P0 ;  /* 0x00005f0014007a0c */ /* 0x008fc60004761270 */
[----:B------:R-:W3:Y:S04]  /*1e630*/  LDL.LU R20, [R1+0x724] ;  /* 0x0007240001147983 */ /* 0x000ee80000300800 */
[----:B------:R-:W3:Y:S01]  /*1e640*/  LDL.LU R18, [R1+0x720] ;  /* 0x0007200001127983 */ /* 0x000ee20000300800 */
[----:B--2---:R-:W-:-:S03]  /*1e650*/  ISETP.LT.AND P2, PT, R6, c[0x0][0x17c], !P0 ;  /* 0x00005f0006007a0c */ /* 0x004fc60004741270 */
[----:B------:R-:W2:Y:S04]  /*1e660*/  LDL.LU R6, [R1+0x71c] ;  /* 0x00071c0001067983 */ /* 0x000ea80000300800 */
[----:B------:R-:W2:Y:S01]  /*1e670*/  LDL.LU R14, [R1+0x718] ;  /* 0x00071800010e7983 */ /* 0x000ea20000300800 */
[----:B------:R-:W-:-:S13]  /*1e680*/  ISETP.LT.AND P4, PT, R28, c[0x0][0x17c], !P0 ;  /* 0x00005f001c007a0c */ /* 0x000fda0004781270 */
[----:B------:R1:W-:Y:S01]  /*1e690*/  @P4 STG.E [R12.64], R71 ;  /* 0x000000470c004986 */ /* 0x0003e2000c101908 */
[----:B----4-:R-:W-:-:S03]  /*1e6a0*/  ISETP.LT.AND P4, PT, R10, c[0x0][0x17c], !P0 ;  /* 0x00005f000a007a0c */ /* 0x010fc60004781270 */
[----:B------:R-:W4:Y:S01]  /*1e6b0*/  LDL.LU R10, [R1+0x794] ;  /* 0x00079400010a7983 */ /* 0x000f220000300800 */
[----:B------:R-:W-:-:S04]  /*1e6c0*/  IMAD R21, R49, c[0x0][0x198], R25 ;  /* 0x0000660031157a24 */ /* 0x000fc800078e0219 */
[----:B------:R-:W-:Y:S01]  /*1e6d0*/  IMAD R25, R49, c[0x0][0x198], R21 ;  /* 0x0000660031197a24 */ /* 0x000fe200078e0215 */
[C---:B-1----:R-:W-:Y:S02]  /*1e6e0*/  LEA R16, P6, R21.reuse, R48, 0x2 ;  /* 0x0000003015107211 */ /* 0x042fe400078c10ff */
[----:B------:R-:W-:Y:S02]  /*1e6f0*/  ISETP.LT.AND P1, PT, R26, c[0x0][0x17c], !P0 ;  /* 0x00005f001a007a0c */ /* 0x000fe40004721270 */
[----:B------:R-:W-:Y:S01]  /*1e700*/  LEA.HI.X.SX32 R17, R21, R0, 0x2, P6 ;  /* 0x0000000015117211 */ /* 0x000fe200030f16ff */
[----:B------:R-:W-:Y:S01]  /*1e710*/  IMAD R21, R49, c[0x0][0x198], R25 ;  /* 0x0000660031157a24 */ /* 0x000fe200078e0219 */
[----:B------:R-:W-:-:S04]  /*1e720*/  LEA R4, P6, R25, R48, 0x2 ;  /* 0x0000003019047211 */ /* 0x000fc800078c10ff */
[----:B------:R-:W-:Y:S01]  /*1e730*/  LEA.HI.X.SX32 R5, R25, R0, 0x2, P6 ;  /* 0x0000000019057211 */ /* 0x000fe200030f16ff */
[----:B------:R-:W-:Y:S01]  /*1e740*/  IMAD R25, R49, c[0x0][0x198], R21 ;  /* 0x0000660031197a24 */ /* 0x000fe200078e0215 */
[C---:B------:R-:W-:Y:S02]  /*1e750*/  LEA R8, P6, R21.reuse, R48, 0x2 ;  /* 0x0000003015087211 */ /* 0x040fe400078c10ff */
[----:B------:R-:W-:Y:S02]  /*1e760*/  ISETP.LT.AND P5, PT, R24, c[0x0][0x17c], !P0 ;  /* 0x00005f0018007a0c */ /* 0x000fe400047a1270 */
[----:B------:R-:W-:Y:S01]  /*1e770*/  LEA.HI.X.SX32 R9, R21, R0, 0x2, P6 ;  /* 0x0000000015097211 */ /* 0x000fe200030f16ff */
[----:B------:R-:W-:Y:S01]  /*1e780*/  IMAD R21, R49, c[0x0][0x198], R25 ;  /* 0x0000660031157a24 */ /* 0x000fe200078e0219 */
[----:B------:R-:W-:Y:S01]  /*1e790*/  LEA R12, P6, R25, R48, 0x2 ;  /* 0x00000030190c7211 */ /* 0x000fe200078c10ff */
[----:B------:R1:W-:Y:S01]  /*1e7a0*/  @P3 STG.E [R16.64], R67 ;  /* 0x0000004310003986 */ /* 0x0003e2000c101908 */
[----:B------:R-:W-:-:S02]  /*1e7b0*/  ISETP.LT.AND P3, PT, R22, c[0x0][0x17c], !P0 ;  /* 0x00005f0016007a0c */ /* 0x000fc40004761270 */
[----:B------:R-:W-:Y:S01]  /*1e7c0*/  LEA.HI.X.SX32 R13, R25, R0, 0x2, P6 ;  /* 0x00000000190d7211 */ /* 0x000fe200030f16ff */
[----:B------:R-:W-:Y:S04]  /*1e7d0*/  @P1 STG.E [R4.64], R63 ;  /* 0x0000003f04001986 */ /* 0x000fe8000c101908 */
[----:B------:R-:W4:Y:S04]  /*1e7e0*/  LDL.LU R22, [R1+0x798] ;  /* 0x0007980001167983 */ /* 0x000f280000300800 */
[----:B------:R1:W-:Y:S02]  /*1e7f0*/  @P2 STG.E [R8.64], R7 ;  /* 0x0000000708002986 */ /* 0x0003e4000c101908 */
[----:B-1----:R-:W-:-:S02]  /*1e800*/  LEA R16, P6, R21, R48, 0x2 ;  /* 0x0000003015107211 */ /* 0x002fc400078c10ff */
[----:B------:R-:W4:Y:S02]  /*1e810*/  LDL.LU R30, [R1+0x714] ;  /* 0x00071400011e7983 */ /* 0x000f240000300800 */
[----:B------:R-:W-:Y:S02]  /*1e820*/  LEA.HI.X.SX32 R17, R21, R0, 0x2, P6 ;  /* 0x0000000015117211 */ /* 0x000fe400030f16ff */
[----:B------:R-:W-:Y:S04]  /*1e830*/  @P5 STG.E [R12.64], R39 ;  /* 0x000000270c005986 */ /* 0x000fe8000c101908 */
[----:B------:R1:W-:Y:S01]  /*1e840*/  @P4 STG.E [R16.64], R35 ;  /* 0x0000002310004986 */ /* 0x0003e2000c101908 */
[----:B------:R-:W-:-:S04]  /*1e850*/  IMAD R25, R49, c[0x0][0x198], R21 ;  /* 0x0000660031197a24 */ /* 0x000fc800078e0215 */
[----:B------:R-:W-:-:S04]  /*1e860*/  IMAD R27, R49, c[0x0][0x198], R25 ;  /* 0x00006600311b7a24 */ /* 0x000fc800078e0219 */
[----:B------:R-:W-:-:S04]  /*1e870*/  IMAD R9, R49, c[0x0][0x198], R27 ;  /* 0x0000660031097a24 */ /* 0x000fc800078e021b */
[----:B-1----:R-:W-:Y:S01]  /*1e880*/  IMAD R17, R49, c[0x0][0x198], R9 ;  /* 0x0000660031117a24 */ /* 0x002fe200078e0209 */
[----:B---3--:R-:W-:Y:S02]  /*1e890*/  ISETP.LT.AND P2, PT, R18, c[0x0][0x17c], !P0 ;  /* 0x00005f0012007a0c */ /* 0x008fe40004741270 */
[----:B------:R-:W3:Y:S01]  /*1e8a0*/  LDL.LU R18, [R1+0x710] ;  /* 0x0007100001127983 */ /* 0x000ee20000300800 */
[----:B--2---:R-:W-:-:S03]  /*1e8b0*/  ISETP.LT.AND P5, PT, R6, c[0x0][0x17c], !P0 ;  /* 0x00005f0006007a0c */ /* 0x004fc600047a1270 */
[----:B------:R-:W3:Y:S01]  /*1e8c0*/  LDL.LU R39, [R1+0x79c] ;  /* 0x00079c0001277983 */ /* 0x000ee20000300800 */
[----:B------:R-:W-:-:S03]  /*1e8d0*/  ISETP.LT.AND P4, PT, R14, c[0x0][0x17c], !P0 ;  /* 0x00005f000e007a0c */ /* 0x000fc60004781270 */
[----:B------:R-:W3:Y:S04]  /*1e8e0*/  LDL.LU R14, [R1+0x70c] ;  /* 0x00070c00010e7983 */ /* 0x000ee80000300800 */
[----:B------:R-:W1:Y:S01]  /*1e8f0*/  LDS.128 R4, [R2] ;  /* 0x0000000002047984 */ /* 0x000e620000000c00 */
[----:B------:R-:W-:Y:S02]  /*1e900*/  ISETP.LT.AND P1, PT, R20, c[0x0][0x17c], !P0 ;  /* 0x00005f0014007a0c */ /* 0x000fe40004721270 */
[C---:B------:R-:W-:Y:S01]  /*1e910*/  LEA R20, P6, R25.reuse, R48, 0x2 ;  /* 0x0000003019147211 */ /* 0x040fe200078c10ff */
[----:B------:R-:W3:Y:S03]  /*1e920*/  LDL.LU R38, [R1+0x708] ;  /* 0x0007080001267983 */ /* 0x000ee60000300800 */
[----:B------:R-:W-:Y:S01]  /*1e930*/  LEA.HI.X.SX32 R21, R25, R0, 0x2, P6 ;  /* 0x0000000019157211 */ /* 0x000fe200030f16ff */
[----:B------:R-:W3:Y:S01]  /*1e940*/  LDL.LU R42, [R1+0x704] ;  /* 0x00070400012a7983 */ /* 0x000ee20000300800 */
[----:B------:R-:W-:-:S03]  /*1e950*/  LEA R28, P6, R27, R48, 0x2 ;  /* 0x000000301b1c7211 */ /* 0x000fc600078c10ff */
[----:B------:R1:W-:Y:S01]  /*1e960*/  @P3 STG.E [R20.64], R31 ;  /* 0x0000001f14003986 */ /* 0x0003e2000c101908 */
[----:B------:R-:W-:Y:S02]  /*1e970*/  LEA.HI.X.SX32 R29, R27, R0, 0x2, P6 ;  /* 0x000000001b1d7211 */ /* 0x000fe400030f16ff */
[C---:B------:R-:W-:Y:S01]  /*1e980*/  LEA R12, P6, R9.reuse, R48, 0x2 ;  /* 0x00000030090c7211 */ /* 0x040fe200078c10ff */
[----:B------:R-:W3:Y:S03]  /*1e990*/  LDL.LU R46, [R1+0x700] ;  /* 0x00070000012e7983 */ /* 0x000ee60000300800 */
[----:B------:R-:W-:Y:S01]  /*1e9a0*/  LEA.HI.X.SX32 R13, R9, R0, 0x2, P6 ;  /* 0x00000000090d7211 */ /* 0x000fe200030f16ff */
[----:B-1----:R-:W-:Y:S01]  /*1e9b0*/  IMAD R31, R49, c[0x0][0x198], R17 ;  /* 0x00006600311f7a24 */ /* 0x002fe200078e0211 */
[----:B------:R-:W-:Y:S01]  /*1e9c0*/  LEA R32, P6, R17, R48, 0x2 ;  /* 0x0000003011207211 */ /* 0x000fe200078c10ff */
[----:B------:R-:W-:Y:S02]  /*1e9d0*/  @P1 STG.E [R28.64], R11 ;  /* 0x0000000b1c001986 */ /* 0x000fe4000c101908 */
[----:B------:R-:W-:Y:S01]  /*1e9e0*/  IMAD R37, R49, c[0x0][0x198], R31 ;  /* 0x0000660031257a24 */ /* 0x000fe200078e021f */
[----:B------:R-:W-:Y:S01]  /*1e9f0*/  LEA.HI.X.SX32 R33, R17, R0, 0x2, P6 ;  /* 0x0000000011217211 */ /* 0x000fe200030f16ff */
[----:B------:R-:W3:Y:S01]  /*1ea00*/  LDL.LU R52, [R1+0x6fc] ;  /* 0x0006fc0001347983 */ /* 0x000ee20000300800 */
[----:B------:R-:W-:-:S03]  /*1ea10*/  LEA R34, P6, R31, R48, 0x2 ;  /* 0x000000301f227211 */ /* 0x000fc600078c10ff */
[----:B------:R1:W-:Y:S01]  /*1ea20*/  @P2 STG.E [R12.64], R23 ;  /* 0x000000170c002986 */ /* 0x0003e2000c101908 */
[----:B------:R-:W-:Y:S02]  /*1ea30*/  LEA.HI.X.SX32 R35, R31, R0, 0x2, P6 ;  /* 0x000000001f237211 */ /* 0x000fe400030f16ff */
[----:B------:R-:W-:Y:S01]  /*1ea40*/  LEA R36, P6, R37, R48, 0x2 ;  /* 0x0000003025247211 */ /* 0x000fe200078c10ff */
[----:B------:R-:W-:Y:S04]  /*1ea50*/  @P5 STG.E [R32.64], R19 ;  /* 0x0000001320005986 */ /* 0x000fe8000c101908 */
[----:B------:R-:W3:Y:S01]  /*1ea60*/  LDL.LU R56, [R1+0x7a0] ;  /* 0x0007a00001387983 */ /* 0x000ee20000300800 */
[----:B-1----:R-:W-:Y:S01]  /*1ea70*/  IMAD R13, R49, c[0x0][0x198], R37 ;  /* 0x00006600310d7a24 */ /* 0x002fe200078e0225 */
[----:B------:R-:W-:-:S02]  /*1ea80*/  LEA.HI.X.SX32 R37, R37, R0, 0x2, P6 ;  /* 0x0000000025257211 */ /* 0x000fc400030f16ff */
[----:B------:R-:W-:Y:S04]  /*1ea90*/  @P4 STG.E [R34.64], R15 ;  /* 0x0000000f22004986 */ /* 0x000fe8000c101908 */
[----:B------:R-:W1:Y:S01]  /*1eaa0*/  LDS.128 R24, [R3] ;  /* 0x0000000003187984 */ /* 0x000e620000000c00 */
[----:B----4-:R-:W-:-:S03]  /*1eab0*/  ISETP.LT.AND P3, PT, R10, c[0x0][0x17c], !P0 ;  /* 0x00005f000a007a0c */ /* 0x010fc60004761270 */
[----:B------:R-:W4:Y:S10]  /*1eac0*/  LDS.128 R8, [R124] ;  /* 0x000000007c087984 */ /* 0x000f340000000c00 */
[----:B------:R1:W-:Y:S04]  /*1ead0*/  @P3 STG.E [R36.64], R4 ;  /* 0x0000000424003986 */ /* 0x0003e8000c101908 */
[----:B-1----:R-:W2:Y:S01]  /*1eae0*/  LDL.LU R4, [R1+0x7a4] ;  /* 0x0007a40001047983 */ /* 0x002ea20000300800 */
[----:B------:R-:W-:-:S02]  /*1eaf0*/  LEA R40, P6, R13, R48, 0x2 ;  /* 0x000000300d287211 */ /* 0x000fc400078c10ff */
[----:B------:R-:W-:Y:S01]  /*1eb00*/  ISETP.LT.AND P1, PT, R22, c[0x0][0x17c], !P0 ;  /* 0x00005f0016007a0c */ /* 0x000fe20004721270 */
[----:B------:R-:W-:Y:S01]  /*1eb10*/  IMAD R33, R49, c[0x0][0x198], R13 ;  /* 0x0000660031217a24 */ /* 0x000fe200078e020d */
[----:B------:R-:W1:Y:S01]  /*1eb20*/  LDS.128 R20, [R125] ;  /* 0x000000007d147984 */ /* 0x000e620000000c00 */
[----:B------:R-:W-:Y:S02]  /*1eb30*/  LEA.HI.X.SX32 R41, R13, R0, 0x2, P6 ;  /* 0x000000000d297211 */ /* 0x000fe400030f16ff */
[----:B------:R-:W-:Y:S01]  /*1eb40*/  ISETP.LT.AND P2, PT, R30, c[0x0][0x17c], !P0 ;  /* 0x00005f001e007a0c */ /* 0x000fe20004741270 */
[----:B------:R-:W2:Y:S04]  /*1eb50*/  LDL.LU R74, [R1+0x7c4] ;  /* 0x0007c400014a7983 */ /* 0x000ea80000300800 */
[----:B------:R-:W-:Y:S01]  /*1eb60*/  LDS.128 R28, [R3+0x800] ;  /* 0x00080000031c7984 */ /* 0x000fe20000000c00 */
[----:B------:R-:W-:-:S04]  /*1eb70*/  LEA R44, P6, R33, R48, 0x2 ;  /* 0x00000030212c7211 */ /* 0x000fc800078c10ff */
[----:B------:R-:W-:Y:S01]  /*1eb80*/  LEA.HI.X.SX32 R45, R33, R0, 0x2, P6 ;  /* 0x00000000212d7211 */ /* 0x000fe200030f16ff */
[----:B------:R4:W-:Y:S04]  /*1eb90*/  @P1 STG.E [R40.64], R24 ;  /* 0x0000001828001986 */ /* 0x0009e8000c101908 */
[----:B----4-:R-:W-:Y:S04]  /*1eba0*/  @P2 STG.E [R44.64], R8 ;  /* 0x000000082c002986 */ /* 0x010fe8000c101908 */
[----:B------:R-:W4:Y:S01]  /*1ebb0*/  LDL.LU R24, [R1+0x7c0] ;  /* 0x0007c00001187983 */ /* 0x000f220000300800 */
[----:B---3--:R-:W-:-:S03]  /*1ebc0*/  ISETP.LT.AND P5, PT, R18, c[0x0][0x17c], !P0 ;  /* 0x00005f0012007a0c */ /* 0x008fc600047a1270 */
[----:B------:R-:W3:Y:S01]  /*1ebd0*/  LDS.128 R16, [R2+0x800] ;  /* 0x0008000002107984 */ /* 0x000ee20000000c00 */
[----:B------:R-:W-:-:S03]  /*1ebe0*/  ISETP.LT.AND P3, PT, R14, c[0x0][0x17c], !P0 ;  /* 0x00005f000e007a0c */ /* 0x000fc60004761270 */
[----:B------:R-:W3:Y:S01]  /*1ebf0*/  LDS.128 R12, [R124+0x800] ;  /* 0x000800007c0c7984 */ /* 0x000ee20000000c00 */
[----:B------:R-:W-:Y:S01]  /*1ec00*/  ISETP.LT.AND P4, PT, R39, c[0x0][0x17c], !P0 ;  /* 0x00005f0027007a0c */ /* 0x000fe20004781270 */
[C---:B------:R-:W-:Y:S02]  /*1ec10*/  IMAD R39, R49.reuse, c[0x0][0x198], R33 ;  /* 0x0000660031277a24 */ /* 0x040fe400078e0221 */
[----:B------:R-:W2:Y:S02]  /*1ec20*/  LDS.128 R32, [R125+0x800] ;  /* 0x000800007d207984 */ /* 0x000ea40000000c00 */
[----:B------:R-:W-:Y:S01]  /*1ec30*/  IMAD R43, R49, c[0x0][0x198], R39 ;  /* 0x00006600312b7a24 */ /* 0x000fe200078e0227 */
[----:B------:R-:W-:-:S03]  /*1ec40*/  LEA R50, P6, R39, R48, 0x2 ;  /* 0x0000003027327211 */ /* 0x000fc600078c10ff */
[----:B------:R-:W-:Y:S01]  /*1ec50*/  IMAD R47, R49, c[0x0][0x198], R43 ;  /* 0x00006600312f7a24 */ /* 0x000fe200078e022b */
[----:B------:R-:W-:Y:S02]  /*1ec60*/  LEA.HI.X.SX32 R51, R39, R0, 0x2, P6 ;  /* 0x0000000027337211 */ /* 0x000fe400030f16ff */
[----:B------:R-:W-:Y:S01]  /*1ec70*/  LEA R60, P6, R43, R48, 0x2 ;  /* 0x000000302b3c7211 */ /* 0x000fe200078c10ff */
[----:B------:R-:W-:Y:S01]  /*1ec80*/  IMAD R57, R49, c[0x0][0x198], R47 ;  /* 0x0000660031397a24 */ /* 0x000fe200078e022f */
[----:B------:R-:W-:Y:S02]  /*1ec90*/  ISETP.LT.AND P1, PT, R38, c[0x0][0x17c], !P0 ;  /* 0x00005f0026007a0c */ /* 0x000fe40004721270 */
[----:B------:R-:W-:Y:S01]  /*1eca0*/  LEA.HI.X.SX32 R61, R43, R0, 0x2, P6 ;  /* 0x000000002b3d7211 */ /* 0x000fe200030f16ff */
[----:B-1----:R-:W-:Y:S01]  /*1ecb0*/  @P5 STG.E [R50.64], R20 ;  /* 0x0000001432005986 */ /* 0x002fe2000c101908 */
[----:B------:R-:W-:-:S03]  /*1ecc0*/  LEA R62, P6, R47, R48, 0x2 ;  /* 0x000000302f3e7211 */ /* 0x000fc600078c10ff */
[----:B------:R-:W1:Y:S01]  /*1ecd0*/  LDS.128 R36, [R2+0x1000] ;  /* 0x0010000002247984 */ /* 0x000e620000000c00 */
[----:B------:R-:W-:Y:S02]  /*1ece0*/  LEA.HI.X.SX32 R63, R47, R0, 0x2, P6 ;  /* 0x000000002f3f7211 */ /* 0x000fe400030f16ff */
[C---:B------:R-:W-:Y:S01]  /*1ecf0*/  LEA R68, P6, R57.reuse, R48, 0x2 ;  /* 0x0000003039447211 */ /* 0x040fe200078c10ff */
[----:B---3--:R3:W-:Y:S03]  /*1ed00*/  @P4 STG.E [R60.64], R16 ;  /* 0x000000103c004986 */ /* 0x0087e6000c101908 */
[----:B------:R-:W-:Y:S01]  /*1ed10*/  LEA.HI.X.SX32 R69, R57, R0, 0x2, P6 ;  /* 0x0000000039457211 */ /* 0x000fe200030f16ff */
[----:B------:R-:W-:Y:S04]  /*1ed20*/  @P3 STG.E [R62.64], R28 ;  /* 0x0000001c3e003986 */ /* 0x000fe8000c101908 */
[----:B---3--:R-:W3:Y:S04]  /*1ed30*/  LDL.LU R16, [R1+0x7bc] ;  /* 0x0007bc0001107983 */ /* 0x008ee80000300800 */
[----:B------:R1:W-:Y:S01]  /*1ed40*/  @P1 STG.E [R68.64], R12 ;  /* 0x0000000c44001986 */ /* 0x0003e2000c101908 */
[----:B------:R-:W-:-:S02]  /*1ed50*/  ISETP.LT.AND P2, PT, R42, c[0x0][0x17c], !P0 ;  /* 0x00005f002a007a0c */ /* 0x000fc40004741270 */
[----:B------:R-:W-:Y:S01]  /*1ed60*/  ISETP.LT.AND P5, PT, R46, c[0x0][0x17c], !P0 ;  /* 0x00005f002e007a0c */ /* 0x000fe200047a1270 */
[----:B------:R-:W1:Y:S04]  /*1ed70*/  LDS.128 R40, [R3+0x1000] ;  /* 0x0010000003287984 */ /* 0x000e680000000c00 */
[----:B------:R-:W1:Y:S01]  /*1ed80*/  LDS.128 R44, [R124+0x1000] ;  /* 0x001000007c2c7984 */ /* 0x000e620000000c00 */
[----:B------:R-:W-:Y:S01]  /*1ed90*/  ISETP.LT.AND P4, PT, R52, c[0x0][0x17c], !P0 ;  /* 0x00005f0034007a0c */ /* 0x000fe20004781270 */
[----:B------:R-:W-:Y:S01]  /*1eda0*/  IMAD R51, R49, c[0x0][0x198], R57 ;  /* 0x0000660031337a24 */ /* 0x000fe200078e0239 */
[----:B------:R-:W-:Y:S01]  /*1edb0*/  ISETP.LT.AND P3, PT, R56, c[0x0][0x17c], !P0 ;  /* 0x00005f0038007a0c */ /* 0x000fe20004761270 */
[----:B------:R-:W1:Y:S04]  /*1edc0*/  LDS.128 R52, [R125+0x1000] ;  /* 0x001000007d347984 */ /* 0x000e680000000c00 */
[----:B------:R1:W-:Y:S01]  /*1edd0*/  LDS.128 R60, [R3+0x1800] ;  /* 0x00180000033c7984 */ /* 0x0003e20000000c00 */
[----:B--2---:R-:W-:-:S03]  /*1ede0*/  ISETP.LT.AND P1, PT, R4, c[0x0][0x17c], !P0 ;  /* 0x00005f0004007a0c */ /* 0x004fc60004721270 */
[----:B------:R2:W2:Y:S04]  /*1edf0*/  LDS.128 R56, [R2+0x1800] ;  /* 0x0018000002387984 */ /* 0x0004a80000000c00 */
[----:B------:R-:W3:Y:S04]  /*1ee00*/  LDL.LU R4, [R1+0x7b8] ;  /* 0x0007b80001047983 */ /* 0x000ee80000300800 */
[----:B------:R-:W3:Y:S04]  /*1ee10*/  LDL.LU R20, [R1+0x7b4] ;  /* 0x0007b40001147983 */ /* 0x000ee80000300800 */
[----:B------:R-:W3:Y:S04]  /*1ee20*/  LDL.LU R8, [R1+0x7b0] ;  /* 0x0007b00001087983 */ /* 0x000ee80000300800 */
[----:B-1----:R-:W3:Y:S01]  /*1ee30*/  LDL.LU R12, [R1+0x7ac] ;  /* 0x0007ac00010c7983 */ /* 0x002ee20000300800 */
[----:B------:R-:W-:Y:S01]  /*1ee40*/  LEA R50, P6, R51, R48, 0x2 ;  /* 0x0000003033327211 */ /* 0x000fe200078c10ff */
[----:B------:R-:W-:-:S03]  /*1ee50*/  IMAD R65, R49, c[0x0][0x198], R51 ;  /* 0x0000660031417a24 */ /* 0x000fc600078e0233 */
[----:B------:R-:W-:Y:S02]  /*1ee60*/  LEA.HI.X.SX32 R51, R51, R0, 0x2, P6 ;  /* 0x0000000033337211 */ /* 0x000fe400030f16ff */
[----:B------:R-:W-:Y:S01]  /*1ee70*/  LEA R70, P6, R65, R48, 0x2 ;  /* 0x0000003041467211 */ /* 0x000fe200078c10ff */
[----:B------:R-:W-:-:S03]  /*1ee80*/  IMAD R73, R49, c[0x0][0x198], R65 ;  /* 0x0000660031497a24 */ /* 0x000fc600078e0241 */
[----:B------:R-:W-:Y:S02]  /*1ee90*/  LEA.HI.X.SX32 R71, R65, R0, 0x2, P6 ;  /* 0x0000000041477211 */ /* 0x000fe400030f16ff */
[----:B------:R-:W1:Y:S01]  /*1eea0*/  LDS.128 R64, [R124+0x1800] ;  /* 0x001800007c407984 */ /* 0x000e620000000c00 */
[----:B------:R-:W-:-:S03]  /*1eeb0*/  IMAD R75, R49, c[0x0][0x198], R73 ;  /* 0x00006600314b7a24 */ /* 0x000fc600078e0249 */
[----:B------:R4:W-:Y:S01]  /*1eec0*/  @P2 STG.E [R50.64], R32 ;  /* 0x0000002032002986 */ /* 0x0009e2000c101908 */
[----:B------:R-:W-:-:S03]  /*1eed0*/  LEA R72, P2, R73, R48, 0x2 ;  /* 0x0000003049487211 */ /* 0x000fc600078410ff */
[----:B------:R4:W-:Y:S01]  /*1eee0*/  @P5 STG.E [R70.64], R36 ;  /* 0x0000002446005986 */ /* 0x0009e2000c101908 */
[----:B------:R-:W-:Y:S01]  /*1eef0*/  LEA R68, P5, R75, R48, 0x2 ;  /* 0x000000304b447211 */ /* 0x000fe200078a10ff */
[----:B------:R-:W-:Y:S01]  /*1ef00*/  IMAD R3, R49, c[0x0][0x198], R75 ;  /* 0x0000660031037a24 */ /* 0x000fe200078e024b */
[-C--:B------:R-:W-:Y:S01]  /*1ef10*/  LEA.HI.X.SX32 R73, R73, R0.reuse, 0x2, P2 ;  /* 0x0000000049497211 */ /* 0x080fe200010f16ff */
[----:B------:R-:W1:Y:S01]  /*1ef20*/  LDS.128 R124, [R125+0x1800] ;  /* 0x001800007d7c7984 */ /* 0x000e620000000c00 */
[----:B------:R-:W-:Y:S02]  /*1ef30*/  LEA.HI.X.SX32 R69, R75, R0, 0x2, P5 ;  /* 0x000000004b457211 */ /* 0x000fe400028f16ff */
[----:B--2---:R-:W-:Y:S01]  /*1ef40*/  LEA R2, P5, R3, R48, 0x2 ;  /* 0x0000003003027211 */ /* 0x004fe200078a10ff */
[----:B----4-:R-:W-:Y:S01]  /*1ef50*/  IMAD R51, R49, c[0x0][0x198], R3 ;  /* 0x0000660031337a24 */ /* 0x010fe200078e0203 */
[----:B------:R-:W-:Y:S01]  /*1ef60*/  ISETP.LT.AND P2, PT, R74, c[0x0][0x17c], !P0 ;  /* 0x00005f004a007a0c */ /* 0x000fe20004741270 */
[----:B------:R2:W-:Y:S01]  /*1ef70*/  @P4 STG.E [R72.64], R40 ;  /* 0x0000002848004986 */ /* 0x0005e2000c101908 */
[----:B------:R-:W-:-:S03]  /*1ef80*/  ISETP.LT.AND P4, PT, R24, c[0x0][0x17c], !P0 ;  /* 0x00005f0018007a0c */ /* 0x000fc60004781270 */
[----:B------:R4:W-:Y:S01]  /*1ef90*/  @P3 STG.E [R68.64], R44 ;  /* 0x0000002c44003986 */ /* 0x0009e2000c101908 */
[----:B------:R-:W-:-:S03]  /*1efa0*/  LEA.HI.X.SX32 R3, R3, R0, 0x2, P5 ;  /* 0x0000000003037211 */ /* 0x000fc600028f16ff */
[----:B------:R-:W3:Y:S01]  /*1efb0*/  LDL.LU R24, [R1+0x7a8] ;  /* 0x0007a80001187983 */ /* 0x000ee20000300800 */
[----:B------:R-:W-:Y:S01]  /*1efc0*/  LEA R50, P5, R51, R48, 0x2 ;  /* 0x0000003033327211 */ /* 0x000fe200078a10ff */
[----:B------:R-:W-:-:S03]  /*1efd0*/  IMAD R71, R49, c[0x0][0x198], R51 ;  /* 0x0000660031477a24 */ /* 0x000fc600078e0233 */
[----:B------:R-:W-:Y:S01]  /*1efe0*/  LEA.HI.X.SX32 R51, R51, R0, 0x2, P5 ;  /* 0x0000000033337211 */ /* 0x000fe200028f16ff */
[----:B------:R1:W-:Y:S01]  /*1eff0*/  @P1 STG.E [R2.64], R52 ;  /* 0x0000003402001986 */ /* 0x0003e2000c101908 */
[----:B------:R-:W-:Y:S01]  /*1f000*/  LEA R70, P5, R71, R48, 0x2 ;  /* 0x0000003047467211 */ /* 0x000fe200078a10ff */
[----:B--2---:R-:W-:Y:S02]  /*1f010*/  IMAD R73, R49, c[0x0][0x198], R71 ;  /* 0x0000660031497a24 */ /* 0x004fe400078e0247 */
[----:B------:R2:W-:Y:S01]  /*1f020*/  @P2 STG.E [R50.64], R56 ;  /* 0x0000003832002986 */ /* 0x0005e2000c101908 */
[----:B------:R-:W-:Y:S02]  /*1f030*/  LEA.HI.X.SX32 R71, R71, R0, 0x2, P5 ;  /* 0x0000000047477211 */ /* 0x000fe400028f16ff */
[----:B----4-:R-:W-:-:S04]  /*1f040*/  LEA R68, P5, R73, R48, 0x2 ;  /* 0x0000003049447211 */ /* 0x010fc800078a10ff */
[----:B------:R-:W-:Y:S01]  /*1f050*/  LEA.HI.X.SX32 R69, R73, R0, 0x2, P5 ;  /* 0x0000000049457211 */ /* 0x000fe200028f16ff */
[----:B------:R4:W-:Y:S01]  /*1f060*/  @P4 STG.E [R70.64], R60 ;  /* 0x0000003c46004986 */ /* 0x0009e2000c101908 */
[----:B---3--:R-:W-:-:S03]  /*1f070*/  ISETP.LT.AND P3, PT, R16, c[0x0][0x17c], !P0 ;  /* 0x00005f0010007a0c */ /* 0x008fc60004761270 */
[----:B------:R-:W3:Y:S10]  /*1f080*/  LDL.LU R16, [R1+0x6f8] ;  /* 0x0006f80001107983 */ /* 0x000ef40000300800 */
[----:B-1----:R1:W-:Y:S01]  /*1f090*/  @P3 STG.E [R68.64], R64 ;  /* 0x0000004044003986 */ /* 0x0023e2000c101908 */
[----:B------:R-:W-:-:S03]  /*1f0a0*/  ISETP.LT.AND P1, PT, R4, c[0x0][0x17c], !P0 ;  /* 0x00005f0004007a0c */ /* 0x000fc60004721270 */
[----:B------:R-:W3:Y:S01]  /*1f0b0*/  LDL.LU R4, [R1+0x6f4] ;  /* 0x0006f40001047983 */ /* 0x000ee20000300800 */
[----:B------:R-:W-:-:S03]  /*1f0c0*/  ISETP.LT.AND P2, PT, R20, c[0x0][0x17c], !P0 ;  /* 0x00005f0014007a0c */ /* 0x000fc60004741270 */
[----:B------:R-:W3:Y:S01]  /*1f0d0*/  LDL.LU R20, [R1+0x6f0] ;  /* 0x0006f00001147983 */ /* 0x000ee20000300800 */
[----:B------:R-:W-:-:S03]  /*1f0e0*/  ISETP.LT.AND P4, PT, R8, c[0x0][0x17c], !P0 ;  /* 0x00005f0008007a0c */ /* 0x000fc60004781270 */
[----:B------:R-:W3:Y:S01]  /*1f0f0*/  LDL.LU R8, [R1+0x6ec] ;  /* 0x0006ec0001087983 */ /* 0x000ee20000300800 */
[----:B------:R-:W-:-:S03]  /*1f100*/  ISETP.LT.AND P3, PT, R12, c[0x0][0x17c], !P0 ;  /* 0x00005f000c007a0c */ /* 0x000fc60004761270 */
[----:B------:R-:W3:Y:S01]  /*1f110*/  LDL.LU R12, [R1+0x6e8] ;  /* 0x0006e800010c7983 */ /* 0x000ee20000300800 */
[----:B------:R-:W-:-:S03]  /*1f120*/  IMAD R75, R49, c[0x0][0x198], R73 ;  /* 0x00006600314b7a24 */ /* 0x000fc600078e0249 */
[----:B------:R-:W3:Y:S01]  /*1f130*/  LDL.LU R36, [R1+0x6e4] ;  /* 0x0006e40001247983 */ /* 0x000ee20000300800 */
[----:B------:R-:W-:Y:S01]  /*1f140*/  IMAD R73, R49, c[0x0][0x198], R75 ;  /* 0x0000660031497a24 */ /* 0x000fe200078e024b */
[----:B------:R-:W-:-:S04]  /*1f150*/  LEA R2, P5, R75, R48, 0x2 ;  /* 0x000000304b027211 */ /* 0x000fc800078a10ff */
[----:B------:R-:W-:Y:S01]  /*1f160*/  LEA.HI.X.SX32 R3, R75, R0, 0x2, P5 ;  /* 0x000000004b037211 */ /* 0x000fe200028f16ff */
[----:B------:R-:W-:Y:S01]  /*1f170*/  IMAD R75, R49, c[0x0][0x198], R73 ;  /* 0x00006600314b7a24 */ /* 0x000fe200078e0249 */
[----:B--2---:R-:W-:-:S04]  /*1f180*/  LEA R50, P5, R73, R48, 0x2 ;  /* 0x0000003049327211 */ /* 0x004fc800078a10ff */
[----:B------:R-:W-:Y:S01]  /*1f190*/  LEA.HI.X.SX32 R51, R73, R0, 0x2, P5 ;  /* 0x0000000049337211 */ /* 0x000fe200028f16ff */
[----:B------:R-:W-:Y:S01]  /*1f1a0*/  IMAD R73, R49, c[0x0][0x198], R75 ;  /* 0x0000660031497a24 */ /* 0x000fe200078e024b */
[C---:B----4-:R-:W-:Y:S01]  /*1f1b0*/  LEA R70, P5, R75.reuse, R48, 0x2 ;  /* 0x000000304b467211 */ /* 0x050fe200078a10ff */
[----:B------:R2:W-:Y:S03]  /*1f1c0*/  @P1 STG.E [R2.64], R124 ;  /* 0x0000007c02001986 */ /* 0x0005e6000c101908 */
[----:B------:R-:W-:Y:S01]  /*1f1d0*/  LEA.HI.X.SX32 R71, R75, R0, 0x2, P5 ;  /* 0x000000004b477211 */ /* 0x000fe200028f16ff */
[----:B------:R4:W-:Y:S01]  /*1f1e0*/  @P2 STG.E [R50.64], R5 ;  /* 0x0000000532002986 */ /* 0x0009e2000c101908 */
[----:B-1----:R-:W-:Y:S01]  /*1f1f0*/  LEA R68, P5, R73, R48, 0x2 ;  /* 0x0000003049447211 */ /* 0x002fe200078a10ff */
[----:B------:R-:W-:-:S03]  /*1f200*/  IMAD R75, R49, c[0x0][0x198], R73 ;  /* 0x00006600314b7a24 */ /* 0x000fc600078e0249 */
[----:B------:R-:W-:Y:S01]  /*1f210*/  LEA.HI.X.SX32 R69, R73, R0, 0x2, P5 ;  /* 0x0000000049457211 */ /* 0x000fe200028f16ff */
[----:B------:R-:W-:Y:S01]  /*1f220*/  IMAD R73, R49, c[0x0][0x198], R75 ;  /* 0x0000660031497a24 */ /* 0x000fe200078e024b */
[C---:B--2---:R-:W-:Y:S01]  /*1f230*/  LEA R2, P5, R75.reuse, R48, 0x2 ;  /* 0x000000304b027211 */ /* 0x044fe200078a10ff */
[----:B------:R1:W-:Y:S03]  /*1f240*/  @P4 STG.E [R70.64], R25 ;  /* 0x0000001946004986 */ /* 0x0003e6000c101908 */
[----:B------:R-:W-:Y:S02]  /*1f250*/  LEA.HI.X.SX32 R3, R75, R0, 0x2, P5 ;  /* 0x000000004b037211 */ /* 0x000fe400028f16ff */
[----:B------:R-:W-:Y:S01]  /*1f260*/  ISETP.LT.AND P1, PT, R24, c[0x0][0x17c], !P0 ;  /* 0x00005f0018007a0c */ /* 0x000fe20004721270 */
[----:B------:R-:W-:Y:S01]  /*1f270*/  @P3 STG.E [R68.64], R9 ;  /* 0x0000000944003986 */ /* 0x000fe2000c101908 */
[----:B----4-:R-:W-:-:S11]  /*1f280*/  IMAD R51, R49, c[0x0][0x198], R73 ;  /* 0x0000660031337a24 */ /* 0x010fd600078e0249 */
[----:B------:R-:W-:Y:S01]  /*1f290*/  @P1 STG.E [R2.64], R21 ;  /* 0x0000001502001986 */ /* 0x000fe2000c101908 */
[----:B---3--:R-:W-:-:S03]  /*1f2a0*/  ISETP.LT.AND P2, PT, R16, c[0x0][0x17c], !P0 ;  /* 0x00005f0010007a0c */ /* 0x008fc60004741270 */
[----:B------:R-:W2:Y:S04]  /*1f2b0*/  LDL.LU R16, [R1+0x6e0] ;  /* 0x0006e00001107983 */ /* 0x000ea80000300800 */
[----:B------:R-:W3:Y:S01]  /*1f2c0*/  LDL.LU R32, [R1+0x6dc] ;  /* 0x0006dc0001207983 */ /* 0x000ee20000300800 */
[----:B------:R-:W-:Y:S02]  /*1f2d0*/  ISETP.LT.AND P4, PT, R4, c[0x0][0x17c], !P0 ;  /* 0x00005f0004007a0c */ /* 0x000fe40004781270 */
[C---:B------:R-:W-:Y:S02]  /*1f2e0*/  LEA R4, P5, R73.reuse, R48, 0x2 ;  /* 0x0000003049047211 */ /* 0x040fe400078a10ff */
[----:B------:R-:W-:Y:S02]  /*1f2f0*/  ISETP.LT.AND P3, PT, R20, c[0x0][0x17c], !P0 ;  /* 0x00005f0014007a0c */ /* 0x000fe40004761270 */
[----:B------:R-:W4:Y:S01]  /*1f300*/  LDL.LU R20, [R1+0x6d8] ;  /* 0x0006d80001147983 */ /* 0x000f220000300800 */
[----:B------:R-:W-:-:S03]  /*1f310*/  LEA.HI.X.SX32 R5, R73, R0, 0x2, P5 ;  /* 0x0000000049057211 */ /* 0x000fc600028f16ff */
[----:B------:R-:W4:Y:S01]  /*1f320*/  LDL.LU R28, [R1+0x6d4] ;  /* 0x0006d400011c7983 */ /* 0x000f220000300800 */
[----:B------:R-:W-:-:S04]  /*1f330*/  LEA R24, P5, R51, R48, 0x2 ;  /* 0x0000003033187211 */ /* 0x000fc800078a10ff */
[----:B-1----:R-:W-:Y:S01]  /*1f340*/  LEA.HI.X.SX32 R25, R51, R0, 0x2, P5 ;  /* 0x0000000033197211 */ /* 0x002fe200028f16ff */
[----:B------:R-:W-:Y:S01]  /*1f350*/  @P2 STG.E [R4.64], R17 ;  /* 0x0000001104002986 */ /* 0x000fe2000c101908 */
[----:B------:R-:W-:-:S03]  /*1f360*/  ISETP.LT.AND P2, PT, R12, c[0x0][0x17c], !P0 ;  /* 0x00005f000c007a0c */ /* 0x000fc60004741270 */
[----:B------:R-:W4:Y:S04]  /*1f370*/  LDL.LU R12, [R1+0x6d0] ;  /* 0x0006d000010c7983 */ /* 0x000f280000300800 */
[----:B------:R1:W-:Y:S04]  /*1f380*/  @P4 STG.E [R24.64], R29 ;  /* 0x0000001d18004986 */ /* 0x0003e8000c101908 */
[----:B-1----:R-:W4:Y:S04]  /*1f390*/  LDL.LU R25, [R1+0x6cc] ;  /* 0x0006cc0001197983 */ /* 0x002f280000300800 */
[----:B------:R-:W4:Y:S01]  /*1f3a0*/  LDL.LU R24, [R1+0x6c8] ;  /* 0x0006c80001187983 */ /* 0x000f220000300800 */
[----:B------:R-:W-:Y:S01]  /*1f3b0*/  IMAD R71, R49, c[0x0][0x198], R51 ;  /* 0x0000660031477a24 */ /* 0x000fe200078e0233 */
[----:B------:R-:W-:-:S03]  /*1f3c0*/  ISETP.LT.AND P1, PT, R8, c[0x0][0x17c], !P0 ;  /* 0x00005f0008007a0c */ /* 0x000fc60004721270 */
[----:B------:R-:W-:Y:S01]  /*1f3d0*/  IMAD R51, R49, c[0x0][0x198], R71 ;  /* 0x0000660031337a24 */ /* 0x000fe200078e0247 */
[----:B------:R-:W-:-:S03]  /*1f3e0*/  LEA R8, P5, R71, R48, 0x2 ;  /* 0x0000003047087211 */ /* 0x000fc600078a10ff */
[----:B------:R-:W-:Y:S01]  /*1f3f0*/  IMAD R21, R49, c[0x0][0x198], R51 ;  /* 0x0000660031157a24 */ /* 0x000fe200078e0233 */
[----:B------:R-:W-:Y:S02]  /*1f400*/  LEA.HI.X.SX32 R9, R71, R0, 0x2, P5 ;  /* 0x0000000047097211 */ /* 0x000fe400028f16ff */
[----:B------:R-:W-:Y:S01]  /*1f410*/  LEA R2, P5, R51, R48, 0x2 ;  /* 0x0000003033027211 */ /* 0x000fe200078a10ff */
[----:B------:R-:W-:-:S03]  /*1f420*/  IMAD R17, R49, c[0x0][0x198], R21 ;  /* 0x0000660031117a24 */ /* 0x000fc600078e0215 */
[----:B------:R-:W-:Y:S02]  /*1f430*/  LEA.HI.X.SX32 R3, R51, R0, 0x2, P5 ;  /* 0x0000000033037211 */ /* 0x000fe400028f16ff */
[C---:B------:R-:W-:Y:S01]  /*1f440*/  LEA R4, P5, R21.reuse, R48, 0x2 ;  /* 0x0000003015047211 */ /* 0x040fe200078a10ff */
[----:B------:R1:W-:Y:S01]  /*1f450*/  @P3 STG.E [R8.64], R13 ;  /* 0x0000000d08003986 */ /* 0x0003e2000c101908 */
[----:B------:R-:W-:Y:S02]  /*1f460*/  ISETP.LT.AND P4, PT, R36, c[0x0][0x17c], !P0 ;  /* 0x00005f0024007a0c */ /* 0x000fe40004781270 */
[----:B------:R-:W-:Y:S01]  /*1f470*/  LEA.HI.X.SX32 R5, R21, R0, 0x2, P5 ;  /* 0x0000000015057211 */ /* 0x000fe200028f16ff */
[C---:B------:R-:W-:Y:S01]  /*1f480*/  IMAD R21, R49.reuse, c[0x0][0x198], R17 ;  /* 0x0000660031157a24 */ /* 0x040fe200078e0211 */
[----:B------:R2:W-:Y:S03]  /*1f490*/  @P1 STG.E [R2.64], R33 ;  /* 0x0000002102001986 */ /* 0x0005e6000c101908 */
[----:B-1----:R-:W-:Y:S01]  /*1f4a0*/  IMAD R13, R49, c[0x0][0x198], R21 ;  /* 0x00006600310d7a24 */ /* 0x002fe200078e0215 */
[----:B------:R1:W-:Y:S01]  /*1f4b0*/  @P2 STG.E [R4.64], R37 ;  /* 0x0000002504002986 */ /* 0x0003e2000c101908 */
[----:B--2---:R-:W-:-:S02]  /*1f4c0*/  ISETP.LT.AND P3, PT, R16, c[0x0][0x17c], !P0 ;  /* 0x00005f0010007a0c */ /* 0x004fc40004761270 */
[----:B------:R-:W-:-:S04]  /*1f4d0*/  LEA R16, P5, R17, R48, 0x2 ;  /* 0x0000003011107211 */ /* 0x000fc800078a10ff */
[----:B------:R-:W-:Y:S02]  /*1f4e0*/  LEA.HI.X.SX32 R17, R17, R0, 0x2, P5 ;  /* 0x0000000011117211 */ /* 0x000fe400028f16ff */
[C---:B------:R-:W-:Y:S02]  /*1f4f0*/  LEA R8, P5, R21.reuse, R48, 0x2 ;  /* 0x0000003015087211 */ /* 0x040fe400078a10ff */
[----:B---3--:R-:W-:Y:S02]  /*1f500*/  ISETP.LT.AND P1, PT, R32, c[0x0][0x17c], !P0 ;  /* 0x00005f0020007a0c */ /* 0x008fe40004721270 */
[----:B------:R-:W-:Y:S01]  /*1f510*/  LEA.HI.X.SX32 R9, R21, R0, 0x2, P5 ;  /* 0x0000000015097211 */ /* 0x000fe200028f16ff */
[----:B------:R-:W-:Y:S01]  /*1f520*/  IMAD R21, R49, c[0x0][0x198], R13 ;  /* 0x0000660031157a24 */ /* 0x000fe200078e020d */
[C---:B------:R-:W-:Y:S01]  /*1f530*/  LEA R2, P5, R13.reuse, R48, 0x2 ;  /* 0x000000300d027211 */ /* 0x040fe200078a10ff */
[----:B------:R-:W2:Y:S04]  /*1f540*/  LDL.LU R32, [R1+0x6c4] ;  /* 0x0006c40001207983 */ /* 0x000ea80000300800 */
[----:B------:R3:W-:Y:S01]  /*1f550*/  @P4 STG.E [R16.64], R41 ;  /* 0x0000002910004986 */ /* 0x0007e2000c101908 */
[----:B------:R-:W-:-:S02]  /*1f560*/  LEA.HI.X.SX32 R3, R13, R0, 0x2, P5 ;  /* 0x000000000d037211 */ /* 0x000fc400028f16ff */
[C---:B-1----:R-:W-:Y:S01]  /*1f570*/  LEA R4, P5, R21.reuse, R48, 0x2 ;  /* 0x0000003015047211 */ /* 0x042fe200078a10ff */
[----:B------:R1:W-:Y:S03]  /*1f580*/  @P3 STG.E [R8.64], R45 ;  /* 0x0000002d08003986 */ /* 0x0003e6000c101908 */
[----:B------:R-:W-:Y:S01]  /*1f590*/  LEA.HI.X.SX32 R5, R21, R0, 0x2, P5 ;  /* 0x0000000015057211 */ /* 0x000fe200028f16ff */
[----:B------:R1:W-:Y:S01]  /*1f5a0*/  @P1 STG.E [R2.64], R53 ;  /* 0x0000003502001986 */ /* 0x0003e2000c101908 */
[----:B----4-:R-:W-:-:S03]  /*1f5b0*/  ISETP.LT.AND P2, PT, R20, c[0x0][0x17c], !P0 ;  /* 0x00005f0014007a0c */ /* 0x010fc60004741270 */
[----:B------:R-:W4:Y:S01]  /*1f5c0*/  LDL.LU R20, [R1+0x6c0] ;  /* 0x0006c00001147983 */ /* 0x000f220000300800 */
[----:B------:R-:W-:-:S03]  /*1f5d0*/  ISETP.LT.AND P4, PT, R28, c[0x0][0x17c], !P0 ;  /* 0x00005f001c007a0c */ /* 0x000fc60004781270 */
[----:B------:R-:W4:Y:S04]  /*1f5e0*/  LDL.LU R28, [R1+0x6bc] ;  /* 0x0006bc00011c7983 */ /* 0x000f280000300800 */
[----:B------:R-:W4:Y:S04]  /*1f5f0*/  LDL.LU R29, [R1+0x6b8] ;  /* 0x0006b800011d7983 */ /* 0x000f280000300800 */
[----:B------:R1:W-:Y:S01]  /*1f600*/  @P2 STG.E [R4.64], R57 ;  /* 0x0000003904002986 */ /* 0x0003e2000c101908 */
[----:B------:R-:W-:-:S03]  /*1f610*/  ISETP.LT.AND P1, PT, R25, c[0x0][0x17c], !P0 ;  /* 0x00005f0019007a0c */ /* 0x000fc60004721270 */
[----:B------:R-:W4:Y:S01]  /*1f620*/  LDL.LU R25, [R1+0x6b4] ;  /* 0x0006b40001197983 */ /* 0x000f220000300800 */
[----:B------:R-:W-:-:S03]  /*1f630*/  ISETP.LT.AND P2, PT, R24, c[0x0][0x17c], !P0 ;  /* 0x00005f0018007a0c */ /* 0x000fc60004741270 */
[----:B------:R-:W4:Y:S04]  /*1f640*/  LDL.LU R24, [R1+0x6b0] ;  /* 0x0006b00001187983 */ /* 0x000f280000300800 */
[----:B---3--:R-:W3:Y:S01]  /*1f650*/  LDL.LU R16, [R1+0x6ac] ;  /* 0x0006ac0001107983 */ /* 0x008ee20000300800 */
[----:B------:R-:W-:Y:S01]  /*1f660*/  IMAD R13, R49, c[0x0][0x198], R21 ;  /* 0x00006600310d7a24 */ /* 0x000fe200078e0215 */
[----:B------:R-:W-:-:S03]  /*1f670*/  ISETP.LT.AND P3, PT, R12, c[0x0][0x17c], !P0 ;  /* 0x00005f000c007a0c */ /* 0x000fc60004761270 */
[----:B------:R-:W-:Y:S01]  /*1f680*/  IMAD R17, R49, c[0x0][0x198], R13 ;  /* 0x0000660031117a24 */ /* 0x000fe200078e020d */
[----:B------:R-:W-:-:S03]  /*1f690*/  LEA R12, P5, R13, R48, 0x2 ;  /* 0x000000300d0c7211 */ /* 0x000fc600078a10ff */
[----:B------:R-:W-:Y:S01]  /*1f6a0*/  IMAD R21, R49, c[0x0][0x198], R17 ;  /* 0x0000660031157a24 */ /* 0x000fe200078e0211 */
[----:B------:R-:W-:Y:S02]  /*1f6b0*/  LEA.HI.X.SX32 R13, R13, R0, 0x2, P5 ;  /* 0x000000000d0d7211 */ /* 0x000fe400028f16ff */
[----:B-1----:R-:W-:-:S04]  /*1f6c0*/  LEA R8, P5, R17, R48, 0x2 ;  /* 0x0000003011087211 */ /* 0x002fc800078a10ff */
        /* <DEDUP_REMOVED lines=8> */
[----:B------:R-:W-:Y:S01]  /*1f750*/  IMAD R17, R49, c[0x0][0x198], R21 ;  /* 0x0000660031117a24 */ /* 0x000fe200078e0215 */
[----:B------:R1:W-:Y:S02]  /*1f760*/  @P3 STG.E [R8.64], R65 ;  /* 0x0000004108003986 */ /* 0x0003e4000c101908 */
[----:B-1----:R-:W-:-:S02]  /*1f770*/  LEA R12, P5, R21, R48, 0x2 ;  /* 0x00000030150c7211 */ /* 0x002fc400078a10ff */
[----:B------:R1:W-:Y:S02]  /*1f780*/  @P1 STG.E [R2.64], R125 ;  /* 0x0000007d02001986 */ /* 0x0003e4000c101908 */
[----:B------:R-:W-:Y:S01]  /*1f790*/  LEA.HI.X.SX32 R13, R21, R0, 0x2, P5 ;  /* 0x00000000150d7211 */ /* 0x000fe200028f16ff */
[----:B------:R-:W-:Y:S01]  /*1f7a0*/  IMAD R21, R49, c[0x0][0x198], R17 ;  /* 0x0000660031157a24 */ /* 0x000fe200078e0211 */
[C---:B------:R-:W-:Y:S01]  /*1f7b0*/  LEA R8, P5, R17.reuse, R48, 0x2 ;  /* 0x0000003011087211 */ /* 0x040fe200078a10ff */
[----:B------:R2:W-:Y:S03]  /*1f7c0*/  @P2 STG.E [R4.64], R6 ;  /* 0x0000000604002986 */ /* 0x0005e6000c101908 */
[----:B------:R-:W-:Y:S02]  /*1f7d0*/  LEA.HI.X.SX32 R9, R17, R0, 0x2, P5 ;  /* 0x0000000011097211 */ /* 0x000fe400028f16ff */
[----:B-1----:R-:W-:-:S04]  /*1f7e0*/  LEA R2, P5, R21, R48, 0x2 ;  /* 0x0000003015027211 */ /* 0x002fc800078a10ff */
[----:B------:R-:W-:Y:S02]  /*1f7f0*/  LEA.HI.X.SX32 R3, R21, R0, 0x2, P5 ;  /* 0x0000000015037211 */ /* 0x000fe400028f16ff */
[----:B--2---:R-:W-:-:S13]  /*1f800*/  ISETP.LT.AND P4, PT, R32, c[0x0][0x17c], !P0 ;  /* 0x00005f0020007a0c */ /* 0x004fda0004781270 */
[----:B------:R1:W-:Y:S01]  /*1f810*/  @P4 STG.E [R12.64], R26 ;  /* 0x0000001a0c004986 */ /* 0x0003e2000c101908 */
[----:B----4-:R-:W-:-:S03]  /*1f820*/  ISETP.LT.AND P3, PT, R20, c[0x0][0x17c], !P0 ;  /* 0x00005f0014007a0c */ /* 0x010fc60004761270 */
[----:B------:R-:W2:Y:S01]  /*1f830*/  LDL.LU R20, [R1+0x6a8] ;  /* 0x0006a80001147983 */ /* 0x000ea20000300800 */
[----:B------:R-:W-:-:S03]  /*1f840*/  ISETP.LT.AND P1, PT, R28, c[0x0][0x17c], !P0 ;  /* 0x00005f001c007a0c */ /* 0x000fc60004721270 */
[----:B------:R-:W4:Y:S04]  /*1f850*/  LDL.LU R28, [R1+0x6a4] ;  /* 0x0006a400011c7983 */ /* 0x000f280000300800 */
[----:B------:R-:W4:Y:S04]  /*1f860*/  LDL.LU R6, [R1+0x6a0] ;  /* 0x0006a00001067983 */ /* 0x000f280000300800 */
[----:B------:R1:W-:Y:S04]  /*1f870*/  @P3 STG.E [R8.64], R10 ;  /* 0x0000000a08003986 */ /* 0x0003e8000c101908 */
[----:B------:R1:W-:Y:S01]  /*1f880*/  @P1 STG.E [R2.64], R22 ;  /* 0x0000001602001986 */ /* 0x0003e2000c101908 */
[----:B------:R-:W-:-:S03]  /*1f890*/  ISETP.LT.AND P4, PT, R25, c[0x0][0x17c], !P0 ;  /* 0x00005f0019007a0c */ /* 0x000fc60004781270 */
[----:B------:R-:W4:Y:S01]  /*1f8a0*/  LDL.LU R25, [R1+0x69c] ;  /* 0x00069c0001197983 */ /* 0x000f220000300800 */
[----:B------:R-:W-:-:S03]  /*1f8b0*/  ISETP.LT.AND P3, PT, R24, c[0x0][0x17c], !P0 ;  /* 0x00005f0018007a0c */ /* 0x000fc60004761270 */
[----:B------:R-:W4:Y:S01]  /*1f8c0*/  LDL.LU R24, [R1+0x698] ;  /* 0x0006980001187983 */ /* 0x000f220000300800 */
[----:B---3--:R-:W-:-:S03]  /*1f8d0*/  ISETP.LT.AND P1, PT, R16, c[0x0][0x17c], !P0 ;  /* 0x00005f0010007a0c */ /* 0x008fc60004721270 */
[----:B------:R-:W3:Y:S01]  /*1f8e0*/  LDL.LU R16, [R1+0x694] ;  /* 0x0006940001107983 */ /* 0x000ee20000300800 */
[----:B------:R-:W-:-:S04]  /*1f8f0*/  IMAD R17, R49, c[0x0][0x198], R21 ;  /* 0x0000660031117a24 */ /* 0x000fc800078e0215 */
[----:B------:R-:W-:Y:S01]  /*1f900*/  IMAD R21, R49, c[0x0][0x198], R17 ;  /* 0x0000660031157a24 */ /* 0x000fe200078e0211 */
[----:B------:R-:W-:Y:S02]  /*1f910*/  LEA R4, P5, R17, R48, 0x2 ;  /* 0x0000003011047211 */ /* 0x000fe400078a10ff */
[----:B------:R-:W-:Y:S02]  /*1f920*/  ISETP.LT.AND P2, PT, R29, c[0x0][0x17c], !P0 ;  /* 0x00005f001d007a0c */ /* 0x000fe40004741270 */
[----:B------:R-:W-:Y:S01]  /*1f930*/  LEA.HI.X.SX32 R5, R17, R0, 0x2, P5 ;  /* 0x0000000011057211 */ /* 0x000fe200028f16ff */
[----:B------:R-:W-:Y:S01]  /*1f940*/  IMAD R17, R49, c[0x0][0x198], R21 ;  /* 0x0000660031117a24 */ /* 0x000fe200078e0215 */
        /* <DEDUP_REMOVED lines=9> */
[----:B------:R1:W-:Y:S01]  /*1f9e0*/  @P4 STG.E [R12.64], R30 ;  /* 0x0000001e0c004986 */ /* 0x0003e2000c101908 */
[----:B------:R-:W-:-:S03]  /*1f9f0*/  IMAD R21, R49, c[0x0][0x198], R17 ;  /* 0x0000660031157a24 */ /* 0x000fc600078e0211 */
[----:B------:R2:W-:Y:S01]  /*1fa00*/  @P3 STG.E [R8.64], R14 ;  /* 0x0000000e08003986 */ /* 0x0005e2000c101908 */
[----:B-1----:R-:W-:-:S04]  /*1fa10*/  LEA R4, P5, R17, R48, 0x2 ;  /* 0x0000003011047211 */ /* 0x002fc800078a10ff */
[----:B------:R-:W-:Y:S02]  /*1fa20*/  LEA.HI.X.SX32 R5, R17, R0, 0x2, P5 ;  /* 0x0000000011057211 */ /* 0x000fe400028f16ff */
[C---:B------:R-:W-:Y:S01]  /*1fa30*/  LEA R12, P5, R21.reuse, R48, 0x2 ;  /* 0x00000030150c7211 */ /* 0x040fe200078a10ff */
[----:B------:R1:W-:Y:S03]  /*1fa40*/  @P1 STG.E [R2.64], R34 ;  /* 0x0000002202001986 */ /* 0x0003e6000c101908 */
[----:B------:R-:W-:Y:S02]  /*1fa50*/  LEA.HI.X.SX32 R13, R21, R0, 0x2, P5 ;  /* 0x00000000150d7211 */ /* 0x000fe400028f16ff */
[----:B--2---:R-:W-:Y:S02]  /*1fa60*/  ISETP.LT.AND P2, PT, R20, c[0x0][0x17c], !P0 ;  /* 0x00005f0014007a0c */ /* 0x004fe40004741270 */
[----:B------:R-:W2:Y:S01]  /*1fa70*/  LDL.LU R20, [R1+0x690] ;  /* 0x0006900001147983 */ /* 0x000ea20000300800 */
[----:B----4-:R-:W-:-:S03]  /*1fa80*/  ISETP.LT.AND P4, PT, R28, c[0x0][0x17c], !P0 ;  /* 0x00005f001c007a0c */ /* 0x010fc60004781270 */
[----:B------:R-:W4:Y:S01]  /*1fa90*/  LDL.LU R10, [R1+0x68c] ;  /* 0x00068c00010a7983 */ /* 0x000f220000300800 */
[----:B------:R-:W-:-:S03]  /*1faa0*/  ISETP.LT.AND P3, PT, R6, c[0x0][0x17c], !P0 ;  /* 0x00005f0006007a0c */ /* 0x000fc60004761270 */
[----:B------:R-:W4:Y:S04]  /*1fab0*/  LDL.LU R6, [R1+0x688] ;  /* 0x0006880001067983 */ /* 0x000f280000300800 */
[----:B------:R1:W-:Y:S04]  /*1fac0*/  @P2 STG.E [R4.64], R38 ;  /* 0x0000002604002986 */ /* 0x0003e8000c101908 */
[----:B------:R1:W-:Y:S04]  /*1fad0*/  @P4 STG.E [R12.64], R42 ;  /* 0x0000002a0c004986 */ /* 0x0003e8000c101908 */
[----:B------:R-:W4:Y:S01]  /*1fae0*/  LDL.LU R18, [R1+0x684] ;  /* 0x0006840001127983 */ /* 0x000f220000300800 */
[----:B---3--:R-:W-:-:S03]  /*1faf0*/  ISETP.LT.AND P4, PT, R16, c[0x0][0x17c], !P0 ;  /* 0x00005f0010007a0c */ /* 0x008fc60004781270 */
[----:B------:R-:W3:Y:S04]  /*1fb00*/  LDL.LU R16, [R1+0x680] ;  /* 0x0006800001107983 */ /* 0x000ee80000300800 */
[----:B------:R-:W3:Y:S01]  /*1fb10*/  LDL.LU R14, [R1+0x67c] ;  /* 0x00067c00010e7983 */ /* 0x000ee20000300800 */
[----:B------:R-:W-:Y:S01]  /*1fb20*/  IMAD R17, R49, c[0x0][0x198], R21 ;  /* 0x0000660031117a24 */ /* 0x000fe200078e0215 */
[----:B------:R-:W-:Y:S02]  /*1fb30*/  ISETP.LT.AND P1, PT, R25, c[0x0][0x17c], !P0 ;  /* 0x00005f0019007a0c */ /* 0x000fe40004721270 */
[----:B------:R-:W-:Y:S01]  /*1fb40*/  ISETP.LT.AND P2, PT, R24, c[0x0][0x17c], !P0 ;  /* 0x00005f0018007a0c */ /* 0x000fe20004741270 */
[----:B------:R-:W-:Y:S01]  /*1fb50*/  IMAD R21, R49, c[0x0][0x198], R17 ;  /* 0x0000660031157a24 */ /* 0x000fe200078e0211 */
[C---:B------:R-:W-:Y:S01]  /*1fb60*/  LEA R8, P5, R17.reuse, R48, 0x2 ;  /* 0x0000003011087211 */ /* 0x040fe200078a10ff */
[----:B------:R-:W3:Y:S03]  /*1fb70*/  LDL.LU R22, [R1+0x678] ;  /* 0x0006780001167983 */ /* 0x000ee60000300800 */
        /* <DEDUP_REMOVED lines=20> */
[----:B----4-:R-:W-:-:S02]  /*1fcc0*/  ISETP.LT.AND P1, PT, R10, c[0x0][0x17c], !P0 ;  /* 0x00005f000a007a0c */ /* 0x010fc40004721270 */
[----:B------:R-:W2:Y:S01]  /*1fcd0*/  LDL.LU R10, [R1+0x674] ;  /* 0x00067400010a7983 */ /* 0x000ea20000300800 */
[----:B------:R-:W-:-:S03]  /*1fce0*/  ISETP.LT.AND P2, PT, R6, c[0x0][0x17c], !P0 ;  /* 0x00005f0006007a0c */ /* 0x000fc60004741270 */
[----:B------:R-:W4:Y:S04]  /*1fcf0*/  LDL.LU R6, [R1+0x670] ;  /* 0x0006700001067983 */ /* 0x000f280000300800 */
[----:B------:R-:W4:Y:S04]  /*1fd00*/  LDL.LU R20, [R1+0x66c] ;  /* 0x00066c0001147983 */ /* 0x000f280000300800 */
[----:B------:R1:W-:Y:S01]  /*1fd10*/  @P3 STG.E [R8.64], R66 ;  /* 0x0000004208003986 */ /* 0x0003e2000c101908 */
[----:B------:R-:W-:-:S03]  /*1fd20*/  ISETP.LT.AND P4, PT, R18, c[0x0][0x17c], !P0 ;  /* 0x00005f0012007a0c */ /* 0x000fc60004781270 */
[----:B------:R-:W4:Y:S04]  /*1fd30*/  LDL.LU R18, [R1+0x668] ;  /* 0x0006680001127983 */ /* 0x000f280000300800 */
[----:B------:R1:W-:Y:S01]  /*1fd40*/  @P1 STG.E [R2.64], R126 ;  /* 0x0000007e02001986 */ /* 0x0003e2000c101908 */
[----:B---3--:R-:W-:-:S03]  /*1fd50*/  ISETP.LT.AND P3, PT, R16, c[0x0][0x17c], !P0 ;  /* 0x00005f0010007a0c */ /* 0x008fc60004761270 */
[----:B------:R-:W3:Y:S01]  /*1fd60*/  LDL.LU R16, [R1+0x664] ;  /* 0x0006640001107983 */ /* 0x000ee20000300800 */
[----:B------:R-:W-:-:S03]  /*1fd70*/  ISETP.LT.AND P1, PT, R14, c[0x0][0x17c], !P0 ;  /* 0x00005f000e007a0c */ /* 0x000fc60004721270 */
[----:B------:R-:W3:Y:S01]  /*1fd80*/  LDL.LU R14, [R1+0x660] ;  /* 0x00066000010e7983 */ /* 0x000ee20000300800 */
[----:B------:R-:W-:-:S04]  /*1fd90*/  IMAD R17, R49, c[0x0][0x198], R21 ;  /* 0x0000660031117a24 */ /* 0x000fc800078e0215 */
[----:B------:R-:W-:Y:S01]  /*1fda0*/  IMAD R21, R49, c[0x0][0x198], R17 ;  /* 0x0000660031157a24 */ /* 0x000fe200078e0211 */
[----:B------:R-:W-:-:S04]  /*1fdb0*/  LEA R4, P5, R17, R48, 0x2 ;  /* 0x0000003011047211 */ /* 0x000fc800078a10ff */
[----:B------:R-:W-:Y:S01]  /*1fdc0*/  LEA.HI.X.SX32 R5, R17, R0, 0x2, P5 ;  /* 0x0000000011057211 */ /* 0x000fe200028f16ff */
[----:B------:R-:W-:Y:S01]  /*1fdd0*/  IMAD R17, R49, c[0x0][0x198], R21 ;  /* 0x0000660031117a24 */ /* 0x000fe200078e0215 */
[----:B-1----:R-:W-:-:S04]  /*1fde0*/  LEA R12, P5, R21, R48, 0x2 ;  /* 0x00000030150c7211 */ /* 0x002fc800078a10ff */
[----:B------:R-:W-:Y:S01]  /*1fdf0*/  LEA.HI.X.SX32 R13, R21, R0, 0x2, P5 ;  /* 0x00000000150d7211 */ /* 0x000fe200028f16ff */
[----:B------:R-:W-:Y:S01]  /*1fe00*/  IMAD R21, R49, c[0x0][0x198], R17 ;  /* 0x0000660031157a24 */ /* 0x000fe200078e0211 */
[C---:B------:R-:W-:Y:S01]  /*1fe10*/  LEA R8, P5, R17.reuse, R48, 0x2 ;  /* 0x0000003011087211 */ /* 0x040fe200078a10ff */
[----:B------:R1:W-:Y:S01]  /*1fe20*/  @P2 STG.E [R4.64], R7 ;  /* 0x0000000704002986 */ /* 0x0003e2000c101908 */
[----:B------:R-:W-:Y:S02]  /*1fe30*/  ISETP.LT.AND P2, PT, R22, c[0x0][0x17c], !P0 ;  /* 0x00005f0016007a0c */ /* 0x000fe40004741270 */
[----:B------:R-:W-:Y:S01]  /*1fe40*/  LEA.HI.X.SX32 R9, R17, R0, 0x2, P5 ;  /* 0x0000000011097211 */ /* 0x000fe200028f16ff */
[----:B------:R1:W-:Y:S01]  /*1fe50*/  @P4 STG.E [R12.64], R27 ;  /* 0x0000001b0c004986 */ /* 0x0003e2000c101908 */
[----:B------:R-:W-:Y:S01]  /*1fe60*/  LEA R2, P4, R21, R48, 0x2 ;  /* 0x0000003015027211 */ /* 0x000fe200078810ff */
[----:B------:R-:W-:-:S03]  /*1fe70*/  IMAD R17, R49, c[0x0][0x198], R21 ;  /* 0x0000660031117a24 */ /* 0x000fc600078e0215 */
[----:B------:R-:W-:Y:S02]  /*1fe80*/  LEA.HI.X.SX32 R3, R21, R0, 0x2, P4 ;  /* 0x0000000015037211 */ /* 0x000fe400020f16ff */
[----:B-1----:R-:W-:Y:S01]  /*1fe90*/  LEA R4, P4, R17, R48, 0x2 ;  /* 0x0000003011047211 */ /* 0x002fe200078810ff */
[----:B------:R-:W-:Y:S01]  /*1fea0*/  IMAD R7, R49, c[0x0][0x198], R17 ;  /* 0x0000660031077a24 */ /* 0x000fe200078e0211 */
[----:B------:R1:W-:Y:S02]  /*1feb0*/  @P3 STG.E [R8.64], R11 ;  /* 0x0000000b08003986 */ /* 0x0003e4000c101908 */
[----:B------:R-:W-:Y:S01]  /*1fec0*/  LEA.HI.X.SX32 R5, R17, R0, 0x2, P4 ;  /* 0x0000000011057211 */ /* 0x000fe200020f16ff */
[----:B------:R-:W-:Y:S01]  /*1fed0*/  IMAD R13, R49, c[0x0][0x198], R7 ;  /* 0x00006600310d7a24 */ /* 0x000fe200078e0207 */
[----:B------:R-:W3:Y:S04]  /*1fee0*/  LDL.LU R12, [R1+0x65c] ;  /* 0x00065c00010c7983 */ /* 0x000ee80000300800 */
[----:B------:R2:W-:Y:S04]  /*1fef0*/  @P1 STG.E [R2.64], R23 ;  /* 0x0000001702001986 */ /* 0x0005e8000c101908 */
[----:B------:R2:W-:Y:S01]  /*1ff00*/  @P2 STG.E [R4.64], R19 ;  /* 0x0000001304002986 */ /* 0x0005e2000c101908 */
[----:B-1----:R-:W-:-:S04]  /*1ff10*/  LEA R8, P2, R13, R48, 0x2 ;  /* 0x000000300d087211 */ /* 0x002fc800078410ff */
[----:B------:R-:W-:Y:S02]  /*1ff20*/  LEA.HI.X.SX32 R9, R13, R0, 0x2, P2 ;  /* 0x000000000d097211 */ /* 0x000fe400010f16ff */
[----:B--2---:R-:W-:Y:S02]  /*1ff30*/  ISETP.LT.AND P5, PT, R10, c[0x0][0x17c], !P0 ;  /* 0x00005f000a007a0c */ /* 0x004fe400047a1270 */
[----:B------:R-:W2:Y:S01]  /*1ff40*/  LDL.LU R10, [R1+0x658] ;  /* 0x00065800010a7983 */ /* 0x000ea20000300800 */
[----:B----4-:R-:W-:Y:S02]  /*1ff50*/  ISETP.LT.AND P3, PT, R6, c[0x0][0x17c], !P0 ;  /* 0x00005f0006007a0c */ /* 0x010fe40004761270 */
[----:B------:R-:W-:-:S04]  /*1ff60*/  LEA R6, P6, R7, R48, 0x2 ;  /* 0x0000003007067211 */ /* 0x000fc800078c10ff */
[----:B------:R-:W-:-:S05]  /*1ff70*/  LEA.HI.X.SX32 R7, R7, R0, 0x2, P6 ;  /* 0x0000000007077211 */ /* 0x000fca00030f16ff */
[----:B------:R1:W-:Y:S01]  /*1ff80*/  @P5 STG.E [R6.64], R31 ;  /* 0x0000001f06005986 */ /* 0x0003e2000c101908 */
[----:B------:R-:W-:-:S03]  /*1ff90*/  ISETP.LT.AND P1, PT, R18, c[0x0][0x17c], !P0 ;  /* 0x00005f0012007a0c */ /* 0x000fc60004721270 */
[----:B------:R-:W4:Y:S01]  /*1ffa0*/  LDL.LU R18, [R1+0x654] ;  /* 0x0006540001127983 */ /* 0x000f220000300800 */
[----:B---3--:R-:W-:-:S03]  /*1ffb0*/  ISETP.LT.AND P2, PT, R16, c[0x0][0x17c], !P0 ;  /* 0x00005f0010007a0c */ /* 0x008fc60004741270 */
[----:B------:R-:W3:Y:S01]  /*1ffc0*/  LDL.LU R16, [R1+0x650] ;  /* 0x0006500001107983 */ /* 0x000ee20000300800 */
[----:B------:R-:W-:-:S03]  /*1ffd0*/  ISETP.LT.AND P5, PT, R14, c[0x0][0x17c], !P0 ;  /* 0x00005f000e007a0c */ /* 0x000fc600047a1270 */
[----:B------:R-:W3:Y:S01]  /*1ffe0*/  LDL.LU R14, [R1+0x64c] ;  /* 0x00064c00010e7983 */ /* 0x000ee20000300800 */
[----:B------:R-:W-:-:S04]  /*1fff0*/  IMAD R11, R49, c[0x0][0x198], R13 ;  /* 0x00006600310b7a24 */ /* 0x000fc800078e020d */
[----:B------:R-:W-:Y:S01]  /*20000*/  IMAD R13, R49, c[0x0][0x198], R11 ;  /* 0x00006600310d7a24 */ /* 0x000fe200078e020b */
[----:B------:R-:W-:-:S03]  /*20010*/  LEA R2, P6, R11, R48, 0x2 ;  /* 0x000000300b027211 */ /* 0x000fc600078c10ff */
[----:B------:R-:W-:Y:S01]  /*20020*/  IMAD R17, R49, c[0x0][0x198], R13 ;  /* 0x0000660031117a24 */ /* 0x000fe200078e020d */
[----:B------:R-:W-:Y:S01]  /*20030*/  LEA.HI.X.SX32 R3, R11, R0, 0x2, P6 ;  /* 0x000000000b037211 */ /* 0x000fe200030f16ff */
[----:B------:R1:W-:Y:S01]  /*20040*/  @P3 STG.E [R8.64], R15 ;  /* 0x0000000f08003986 */ /* 0x0003e2000c101908 */
[----:B------:R-:W-:Y:S01]  /*20050*/  ISETP.LT.AND P4, PT, R20, c[0x0][0x17c], !P0 ;  /* 0x00005f0014007a0c */ /* 0x000fe20004781270 */
[----:B------:R-:W-:Y:S01]  /*20060*/  IMAD R11, R49, c[0x0][0x198], R17 ;  /* 0x00006600310b7a24 */ /* 0x000fe200078e0211 */
[----:B------:R-:W-:-:S03]  /*20070*/  LEA R4, P3, R13, R48, 0x2 ;  /* 0x000000300d047211 */ /* 0x000fc600078610ff */
[----:B------:R-:W-:Y:S01]  /*20080*/  IMAD R19, R49, c[0x0][0x198], R11 ;  /* 0x0000660031137a24 */ /* 0x000fe200078e020b */
[----:B------:R-:W-:-:S03]  /*20090*/  LEA.HI.X.SX32 R5, R13, R0, 0x2, P3 ;  /* 0x000000000d057211 */ /* 0x000fc600018f16ff */
[----:B------:R-:W-:Y:S01]  /*200a0*/  IMAD R13, R49, c[0x0][0x198], R19 ;  /* 0x00006600310d7a24 */ /* 0x000fe200078e0213 */
[----:B-1----:R-:W-:-:S03]  /*200b0*/  LEA R6, P6, R17, R48, 0x2 ;  /* 0x0000003011067211 */ /* 0x002fc600078c10ff */
[----:B------:R-:W-:Y:S01]  /*200c0*/  IMAD R15, R49, c[0x0][0x198], R13 ;  /* 0x00006600310f7a24 */ /* 0x000fe200078e020d */
[----:B------:R1:W-:Y:S01]  /*200d0*/  @P4 STG.E [R2.64], R35 ;  /* 0x0000002302004986 */ /* 0x0003e2000c101908 */
[----:B------:R-:W-:Y:S02]  /*200e0*/  LEA.HI.X.SX32 R7, R17, R0, 0x2, P6 ;  /* 0x0000000011077211 */ /* 0x000fe400030f16ff */
[----:B------:R-:W-:Y:S01]  /*200f0*/  IMAD R17, R49, c[0x0][0x198], R15 ;  /* 0x0000660031117a24 */ /* 0x000fe200078e020f */
[----:B------:R1:W-:Y:S01]  /*20100*/  @P1 STG.E [R4.64], R39 ;  /* 0x0000002704001986 */ /* 0x0003e2000c101908 */
[-C--:B------:R-:W-:Y:S02]  /*20110*/  LEA R8, P6, R19, R48.reuse, 0x2 ;  /* 0x0000003013087211 */ /* 0x080fe400078c10ff */
[----:B------:R-:W-:Y:S01]  /*20120*/  IMAD R49, R49, c[0x0][0x198], R17 ;  /* 0x0000660031317a24 */ /* 0x000fe200078e0211 */
[----:B------:R2:W-:Y:S01]  /*20130*/  @P2 STG.E [R6.64], R43 ;  /* 0x0000002b06002986 */ /* 0x0005e2000c101908 */
[----:B-1----:R-:W-:-:S02]  /*20140*/  LEA R2, P1, R11, R48, 0x2 ;  /* 0x000000300b027211 */ /* 0x002fc400078210ff */
[----:B------:R-:W-:Y:S02]  /*20150*/  ISETP.LT.AND P4, PT, R12, c[0x0][0x17c], !P0 ;  /* 0x00005f000c007a0c */ /* 0x000fe40004781270 */
[----:B------:R-:W-:Y:S02]  /*20160*/  LEA.HI.X.SX32 R3, R11, R0, 0x2, P1 ;  /* 0x000000000b037211 */ /* 0x000fe400008f16ff */
[----:B------:R-:W-:Y:S02]  /*20170*/  LEA R12, P1, R15, R48, 0x2 ;  /* 0x000000300f0c7211 */ /* 0x000fe400078210ff */
[----:B------:R-:W-:Y:S02]  /*20180*/  LEA.HI.X.SX32 R9, R19, R0, 0x2, P6 ;  /* 0x0000000013097211 */ /* 0x000fe400030f16ff */
[----:B------:R-:W-:-:S04]  /*20190*/  LEA R4, P6, R49, R48, 0x2 ;  /* 0x0000003031047211 */ /* 0x000fc800078c10ff */
[----:B------:R-:W-:Y:S01]  /*201a0*/  LEA.HI.X.SX32 R5, R49, R0, 0x2, P6 ;  /* 0x0000000031057211 */ /* 0x000fe200030f16ff */
[----:B------:R1:W-:Y:S04]  /*201b0*/  @P5 STG.E [R2.64], R47 ;  /* 0x0000002f02005986 */ /* 0x0003e8000c101908 */
[----:B------:R1:W-:Y:S01]  /*201c0*/  @P4 STG.E [R8.64], R55 ;  /* 0x0000003708004986 */ /* 0x0003e2000c101908 */
[----:B--2---:R-:W-:Y:S02]  /*201d0*/  ISETP.LT.AND P3, PT, R10, c[0x0][0x17c], !P0 ;  /* 0x00005f000a007a0c */ /* 0x004fe40004761270 */
[----:B------:R-:W-:-:S04]  /*201e0*/  LEA R10, P2, R13, R48, 0x2 ;  /* 0x000000300d0a7211 */ /* 0x000fc800078410ff */
[-C--:B------:R-:W-:Y:S02]  /*201f0*/  LEA.HI.X.SX32 R11, R13, R0.reuse, 0x2, P2 ;  /* 0x000000000d0b7211 */ /* 0x080fe400010f16ff */
[----:B------:R-:W-:Y:S02]  /*20200*/  LEA.HI.X.SX32 R13, R15, R0, 0x2, P1 ;  /* 0x000000000f0d7211 */ /* 0x000fe400008f16ff */
[C---:B------:R-:W-:Y:S02]  /*20210*/  LEA R48, P6, R17.reuse, R48, 0x2 ;  /* 0x0000003011307211 */ /* 0x040fe400078c10ff */
[----:B----4-:R-:W-:Y:S02]  /*20220*/  ISETP.LT.AND P2, PT, R18, c[0x0][0x17c], !P0 ;  /* 0x00005f0012007a0c */ /* 0x010fe40004741270 */
[----:B------:R-:W-:Y:S01]  /*20230*/  LEA.HI.X.SX32 R49, R17, R0, 0x2, P6 ;  /* 0x0000000011317211 */ /* 0x000fe200030f16ff */
[----:B------:R1:W-:Y:S01]  /*20240*/  @P3 STG.E [R10.64], R59 ;  /* 0x0000003b0a003986 */ /* 0x0003e2000c101908 */
[----:B---3--:R-:W-:-:S02]  /*20250*/  ISETP.LT.AND P1, PT, R16, c[0x0][0x17c], !P0 ;  /* 0x00005f0010007a0c */ /* 0x008fc40004721270 */
[----:B------:R-:W-:-:S07]  /*20260*/  ISETP.LT.AND P0, PT, R14, c[0x0][0x17c], !P0 ;  /* 0x00005f000e007a0c */ /* 0x000fce0004701270 */
[----:B------:R1:W-:Y:S04]  /*20270*/  @P2 STG.E [R12.64], R63 ;  /* 0x0000003f0c002986 */ /* 0x0003e8000c101908 */
[----:B------:R1:W-:Y:S02]  /*20280*/  @P1 STG.E [R48.64], R67 ;  /* 0x0000004330001986 */ /* 0x0003e4000c101908 */
[----:B------:R-:W-:Y:S05]  /*20290*/  @!P0 EXIT ;  /* 0x000000000000894d */ /* 0x000fea0003800000 */
[----:B------:R-:W-:Y:S01]  /*202a0*/  STG.E [R4.64], R127 ;  /* 0x0000007f04007986 */ /* 0x000fe2000c101908 */
[----:B------:R-:W-:Y:S05]  /*202b0*/  EXIT ;  /* 0x000000000000794d */ /* 0x000fea0003800000 */
.L_x_3:
[----:B------:R-:W-:-:S00]  /*202c0*/  BRA `(.L_x_3) ;  /* 0xfffffff000007947 */ /* 0x000fc0000383ffff */
[----:B------:R-:W-:-:S00]  /*202d0*/  NOP ;  /* 0x0000000000007918 */ /* 0x000fc00000000000 */
        /* <DEDUP_REMOVED lines=10> */
.L_x_4:


//--------------------- .nv.shared.matmul_kernel  --------------------------
	.section	.nv.shared.matmul_kernel,"aw",@nobits
	.sectionflags	@""
	.align	16
